// auto-generated by cutlass_sweep.fmha — config: {"arch": "sm_90", "direction": "fwd", "dtype": "bf16", "head_dim": 16, "mask": "residual", "schedule": "cooperative", "tile_kv": 256, "tile_q": 128}
#include "cutlass/cutlass.h"
#include "cute/tensor.hpp"
#include "cutlass/device_kernel.h"
#include "cutlass/kernel_hardware_info.h"
#include "88_hopper_fmha/collective/fmha_fusion.hpp"
#include "88_hopper_fmha/kernel/fmha_kernel_builder.hpp"

using namespace cute;
using Element = cutlass::bfloat16_t;
using TileShape = Shape<_128, _256, _16>;
using StrideQ = cute::tuple<int, _1, cute::tuple<int, int>>;
using StrideK = cute::tuple<int, _1, cute::tuple<int, int>>;
using StrideV = cute::tuple<int, cute::_1, cute::tuple<int, int>>;

using Kernel = typename cutlass::fmha::kernel::FmhaBuilder<
    Element, float, float,
    TileShape, StrideQ, StrideK, StrideV,
    cutlass::fmha::collective::ResidualFusion,
    cutlass::gemm::KernelTmaWarpSpecializedCooperative
  >::Kernel;

auto* _anchor = &cutlass::device_kernel<Kernel>;


// ===== COMPILED SASS (sm_90a) =====

	.target	sm_90a

	.elftype	@"ET_EXEC"


//--------------------- .note.nv.tkinfo           --------------------------
	.section	.note.nv.tkinfo,"",@"SHT_NOTE"
	.sectionflags	@"SHF_NOTE_NV_TKINFO"
	.tkinfo
        /*0018*/ 	.word	0x00000002
        /*0030*/ 	.string	""
        /*0030*/ 	.string	"ptxas"
        /*0030*/ 	.string	"Cuda compilation tools, release 13.0, V13.0.88"
        /*0030*/ 	.string	"Build cuda_13.0.r13.0/compiler.36424714_0"
        /*0030*/ 	.string	"-arch sm_90a -m 64 "



//--------------------- .note.nv.cuinfo           --------------------------
	.section	.note.nv.cuinfo,"",@"SHT_NOTE"
	.sectionflags	@"SHF_NOTE_NV_CUINFO"
        /*0018*/ 	.short	0x0002
        /*001a*/ 	.short	0x005a
        /*001c*/ 	.short	0x0082
	.zero		2


//--------------------- .nv.info                  --------------------------
	.section	.nv.info,"",@"SHT_CUDA_INFO"
	.align	4


	//----- nvinfo : EIATTR_REGCOUNT
	.align		4
        /*0000*/ 	.byte	0x04, 0x2f
        /*0002*/ 	.short	(.L_15 - .L_14)
	.align		4
.L_14:
        /*0004*/ 	.word	index@(_ZN7cutlass13device_kernelINS_4fmha6kernel28FmhaKernelTmaWarpSpecializedINS1_10collective30FmhaMainloopTmaWarpSpecializedINS_10bfloat16_tEffN4cute5tupleIJNS7_1CILi128EEENS9_ILi256EEENS9_ILi16EEEEEENS8_IJiNS9_ILi1EEENS8_IJiiEEEEEESG_SG_NS4_14ResidualFusionEJEEENS4_15FmhaFwdEpilogueIS6_fNS8_IJNS9_ILi64EEESC_SB_EEEEENS2_23IndividualTileSchedulerEJEEEEEvNT_6ParamsE)
        /*0008*/ 	.word	0x000000a8


	//----- nvinfo : EIATTR_FRAME_SIZE
	.align		4
.L_15:
        /*000c*/ 	.byte	0x04, 0x11
        /*000e*/ 	.short	(.L_17 - .L_16)
	.align		4
.L_16:
        /*0010*/ 	.word	index@($__internal_0_$__cuda_sm20_rcp_rn_f32_slowpath)
        /*0014*/ 	.word	0x00000000


	//----- nvinfo : EIATTR_FRAME_SIZE
	.align		4
.L_17:
        /*0018*/ 	.byte	0x04, 0x11
        /*001a*/ 	.short	(.L_19 - .L_18)
	.align		4
.L_18:
        /*001c*/ 	.word	index@(_ZN7cutlass13device_kernelINS_4fmha6kernel28FmhaKernelTmaWarpSpecializedINS1_10collective30FmhaMainloopTmaWarpSpecializedINS_10bfloat16_tEffN4cute5tupleIJNS7_1CILi128EEENS9_ILi256EEENS9_ILi16EEEEEENS8_IJiNS9_ILi1EEENS8_IJiiEEEEEESG_SG_NS4_14ResidualFusionEJEEENS4_15FmhaFwdEpilogueIS6_fNS8_IJNS9_ILi64EEESC_SB_EEEEENS2_23IndividualTileSchedulerEJEEEEEvNT_6ParamsE)
        /*0020*/ 	.word	0x00000000


	//----- nvinfo : EIATTR_MIN_STACK_SIZE
	.align		4
.L_19:
        /*0024*/ 	.byte	0x04, 0x12
        /*0026*/ 	.short	(.L_21 - .L_20)
	.align		4
.L_20:
        /*0028*/ 	.word	index@(_ZN7cutlass13device_kernelINS_4fmha6kernel28FmhaKernelTmaWarpSpecializedINS1_10collective30FmhaMainloopTmaWarpSpecializedINS_10bfloat16_tEffN4cute5tupleIJNS7_1CILi128EEENS9_ILi256EEENS9_ILi16EEEEEENS8_IJiNS9_ILi1EEENS8_IJiiEEEEEESG_SG_NS4_14ResidualFusionEJEEENS4_15FmhaFwdEpilogueIS6_fNS8_IJNS9_ILi64EEESC_SB_EEEEENS2_23IndividualTileSchedulerEJEEEEEvNT_6ParamsE)
        /*002c*/ 	.word	0x00000000
.L_21:


//--------------------- .nv.compat                --------------------------
	.section	.nv.compat,"",@"SHT_CUDA_COMPAT_INFO"
	.align	4
        /*0000*/ 	.byte	0x02, 0x09, 0x01, 0x00, 0x02, 0x02, 0x04, 0x00, 0x02, 0x05, 0x05, 0x00, 0x03, 0x07, 0x01, 0x01
        /*0010*/ 	.byte	0x02, 0x03, 0x01, 0x00, 0x02, 0x06, 0x01, 0x00, 0x04, 0x0b, 0x08, 0x00, 0x00, 0x00, 0x00, 0x00
        /*0020*/ 	.byte	0x00, 0x00, 0x00, 0x00


//--------------------- .nv.info._ZN7cutlass13device_kernelINS_4fmha6kernel28FmhaKernelTmaWarpSpecializedINS1_10collective30FmhaMainloopTmaWarpSpecializedINS_10bfloat16_tEffN4cute5tupleIJNS7_1CILi128EEENS9_ILi256EEENS9_ILi16EEEEEENS8_IJiNS9_ILi1EEENS8_IJiiEEEEEESG_SG_NS4_14ResidualFusionEJEEENS4_15FmhaFwdEpilogueIS6_fNS8_IJNS9_ILi64EEESC_SB_EEEEENS2_23IndividualTileSchedulerEJEEEEEvNT_6ParamsE --------------------------
	.section	.nv.info._ZN7cutlass13device_kernelINS_4fmha6kernel28FmhaKernelTmaWarpSpecializedINS1_10collective30FmhaMainloopTmaWarpSpecializedINS_10bfloat16_tEffN4cute5tupleIJNS7_1CILi128EEENS9_ILi256EEENS9_ILi16EEEEEENS8_IJiNS9_ILi1EEENS8_IJiiEEEEEESG_SG_NS4_14ResidualFusionEJEEENS4_15FmhaFwdEpilogueIS6_fNS8_IJNS9_ILi64EEESC_SB_EEEEENS2_23IndividualTileSchedulerEJEEEEEvNT_6ParamsE,"",@"SHT_CUDA_INFO"
	.sectionflags	@""
	.align	4


	//----- nvinfo : EIATTR_CUDA_API_VERSION
	.align		4
        /*0000*/ 	.byte	0x04, 0x37
        /*0002*/ 	.short	(.L_23 - .L_22)
.L_22:
        /*0004*/ 	.word	0x00000082


	//----- nvinfo : EIATTR_KPARAM_INFO
	.align		4
.L_23:
        /*0008*/ 	.byte	0x04, 0x17
        /*000a*/ 	.short	(.L_25 - .L_24)
.L_24:
        /*000c*/ 	.word	0x00000000
        /*0010*/ 	.short	0x0000
        /*0012*/ 	.short	0x0070
        /*0014*/ 	.byte	0x00, 0xf0, 0x01, 0x20


	//----- nvinfo : EIATTR_SPARSE_MMA_MASK
	.align		4
.L_25:
        /*0018*/ 	.byte	0x03, 0x50
        /*001a*/ 	.short	0x0000


	//----- nvinfo : EIATTR_MAXREG_COUNT
	.align		4
        /*001c*/ 	.byte	0x03, 0x1b
        /*001e*/ 	.short	0x00a8


	//----- nvinfo : EIATTR_NUM_BARRIERS
	.align		4
        /*0020*/ 	.byte	0x02, 0x4c
        /*0022*/ 	.byte	0x02
	.zero		1


	//----- nvinfo : EIATTR_EXTERNS
	.align		4
        /*0024*/ 	.byte	0x04, 0x0f
        /*0026*/ 	.short	(.L_27 - .L_26)


	//   ....[0]....
	.align		4
.L_26:
        /*0028*/ 	.word	index@(__assertfail)


	//----- nvinfo : EIATTR_MERCURY_ISA_VERSION
	.align		4
.L_27:
        /*002c*/ 	.byte	0x03, 0x5f
        /*002e*/ 	.short	0x0101


	//----- nvinfo : EIATTR_INT_WARP_WIDE_INSTR_OFFSETS
	.align		4
        /*0030*/ 	.byte	0x04, 0x31
        /*0032*/ 	.short	(.L_29 - .L_28)


	//   ....[0]....
.L_28:
        /*0034*/ 	.word	0x000006f0


	//   ....[1]....
        /*0038*/ 	.word	0x00000700


	//   ....[2]....
        /*003c*/ 	.word	0x00000710


	//   ....[3]....
        /*0040*/ 	.word	0x00000720


	//   ....[4]....
        /*0044*/ 	.word	0x00000790


	//----- nvinfo : EIATTR_COOP_GROUP_MASK_REGIDS
	.align		4
.L_29:
        /*0048*/ 	.byte	0x04, 0x29
        /*004a*/ 	.short	(.L_31 - .L_30)


	//   ....[0]....
.L_30:
        /*004c*/ 	.word	0xffffffff


	//   ....[1]....
        /*0050*/ 	.word	0xffffffff


	//   ....[2]....
        /*0054*/ 	.word	0xffffffff


	//   ....[3]....
        /*0058*/ 	.word	0xffffffff


	//   ....[4]....
        /*005c*/ 	.word	0xffffffff


	//   ....[5]....
        /*0060*/ 	.word	0xffffffff


	//   ....[6]....
        /*0064*/ 	.word	0xffffffff


	//   ....[7]....
        /*0068*/ 	.word	0xffffffff


	//   ....[8]....
        /*006c*/ 	.word	0xffffffff


	//   ....[9]....
        /*0070*/ 	.word	0xffffffff


	//   ....[10]....
        /*0074*/ 	.word	0xffffffff


	//   ....[11]....
        /*0078*/ 	.word	0xffffffff


	//   ....[12]....
        /*007c*/ 	.word	0xffffffff


	//   ....[13]....
        /*0080*/ 	.word	0xffffffff


	//   ....[14]....
        /*0084*/ 	.word	0xffffffff


	//   ....[15]....
        /*0088*/ 	.word	0xffffffff


	//   ....[16]....
        /*008c*/ 	.word	0xffffffff


	//   ....[17]....
        /*0090*/ 	.word	0xffffffff


	//   ....[18]....
        /*0094*/ 	.word	0xffffffff


	//   ....[19]....
        /*0098*/ 	.word	0xffffffff


	//   ....[20]....
        /*009c*/ 	.word	0xffffffff


	//   ....[21]....
        /*00a0*/ 	.word	0xffffffff


	//----- nvinfo : EIATTR_COOP_GROUP_INSTR_OFFSETS
	.align		4
.L_31:
        /*00a4*/ 	.byte	0x04, 0x28
        /*00a6*/ 	.short	(.L_33 - .L_32)


	//   ....[0]....
.L_32:
        /*00a8*/ 	.word	0x00000050


	//   ....[1]....
        /*00ac*/ 	.word	0x00000080


	//   ....[2]....
        /*00b0*/ 	.word	0x000001b0


	//   ....[3]....
        /*00b4*/ 	.word	0x00000370


	//   ....[4]....
        /*00b8*/ 	.word	0x00000530


	//   ....[5]....
        /*00bc*/ 	.word	0x00000690


	//   ....[6]....
        /*00c0*/ 	.word	0x00002340


	//   ....[7]....
        /*00c4*/ 	.word	0x000023f0


	//   ....[8]....
        /*00c8*/ 	.word	0x00003890


	//   ....[9]....
        /*00cc*/ 	.word	0x000039b0


	//   ....[10]....
        /*00d0*/ 	.word	0x00006900


	//   ....[11]....
        /*00d4*/ 	.word	0x00006930


	//   ....[12]....
        /*00d8*/ 	.word	0x00007e50


	//   ....[13]....
        /*00dc*/ 	.word	0x00007f60


	//   ....[14]....
        /*00e0*/ 	.word	0x0000c000


	//   ....[15]....
        /*00e4*/ 	.word	0x0000c100


	//   ....[16]....
        /*00e8*/ 	.word	0x0000d680


	//   ....[17]....
        /*00ec*/ 	.word	0x0000d7c0


	//   ....[18]....
        /*00f0*/ 	.word	0x000103a0


	//   ....[19]....
        /*00f4*/ 	.word	0x000103e0


	//   ....[20]....
        /*00f8*/ 	.word	0x00010420


	//   ....[21]....
        /*00fc*/ 	.word	0x00010440


	//----- nvinfo : EIATTR_REG_RECONFIG
	.align		4
.L_33:
        /*0100*/ 	.byte	0x01, 0x54
	.zero		2


	//----- nvinfo : EIATTR_SYSCALL_OFFSETS
	.align		4
        /*0104*/ 	.byte	0x04, 0x46
        /*0106*/ 	.short	(.L_35 - .L_34)


	//   ....[0]....
.L_34:
        /*0108*/ 	.word	0x00010c90


	//   ....[1]....
        /*010c*/ 	.word	0x00010df0


	//----- nvinfo : EIATTR_MBARRIER_INSTR_OFFSETS
	.align		4
.L_35:
        /*0110*/ 	.byte	0x04, 0x39
        /*0112*/ 	.short	(.L_37 - .L_36)


	//   ....[0]....
.L_36:
        /*0114*/ 	.word	0x00000320
        /*0118*/ 	.word	0x000000ff
        /*011c*/ 	.word	0x0000b050
        /*0120*/ 	.short	0x0100
        /*0122*/ 	.byte	0x0b
	.zero		1


	//   ....[1]....
        /*0124*/ 	.word	0x00000330
        /*0128*/ 	.word	0x000000ff
        /*012c*/ 	.word	0x0000b060
        /*0130*/ 	.short	0x0100
        /*0132*/ 	.byte	0x0b
	.zero		1


	//   ....[2]....
        /*0134*/ 	.word	0x00000340
        /*0138*/ 	.word	0x000000ff
        /*013c*/ 	.word	0x0000b058
        /*0140*/ 	.short	0x0100
        /*0142*/ 	.byte	0x0b
	.zero		1


	//   ....[3]....
        /*0144*/ 	.word	0x00000350
        /*0148*/ 	.word	0x000000ff
        /*014c*/ 	.word	0x0000b068
        /*0150*/ 	.short	0x0100
        /*0152*/ 	.byte	0x0b
	.zero		1


	//   ....[4]....
        /*0154*/ 	.word	0x00000480
        /*0158*/ 	.word	0x000000ff
        /*015c*/ 	.word	0x0000b000
        /*0160*/ 	.short	0x0100
        /*0162*/ 	.byte	0x0b
	.zero		1


	//   ....[5]....
        /*0164*/ 	.word	0x00000490
        /*0168*/ 	.word	0x000000ff
        /*016c*/ 	.word	0x0000b028
        /*0170*/ 	.short	0x0100
        /*0172*/ 	.byte	0x0b
	.zero		1


	//   ....[6]....
        /*0174*/ 	.word	0x000004a0
        /*0178*/ 	.word	0x000000ff
        /*017c*/ 	.word	0x0000b008
        /*0180*/ 	.short	0x0100
        /*0182*/ 	.byte	0x0b
	.zero		1


	//   ....[7]....
        /*0184*/ 	.word	0x000004b0
        /*0188*/ 	.word	0x000000ff
        /*018c*/ 	.word	0x0000b030
        /*0190*/ 	.short	0x0100
        /*0192*/ 	.byte	0x0b
	.zero		1


	//   ....[8]....
        /*0194*/ 	.word	0x000004c0
        /*0198*/ 	.word	0x000000ff
        /*019c*/ 	.word	0x0000b010
        /*01a0*/ 	.short	0x0100
        /*01a2*/ 	.byte	0x0b
	.zero		1


	//   ....[9]....
        /*01a4*/ 	.word	0x000004d0
        /*01a8*/ 	.word	0x000000ff
        /*01ac*/ 	.word	0x0000b038
        /*01b0*/ 	.short	0x0100
        /*01b2*/ 	.byte	0x0b
	.zero		1


	//   ....[10]....
        /*01b4*/ 	.word	0x000004e0
        /*01b8*/ 	.word	0x000000ff
        /*01bc*/ 	.word	0x0000b018
        /*01c0*/ 	.short	0x0100
        /*01c2*/ 	.byte	0x0b
	.zero		1


	//   ....[11]....
        /*01c4*/ 	.word	0x000004f0
        /*01c8*/ 	.word	0x000000ff
        /*01cc*/ 	.word	0x0000b040
        /*01d0*/ 	.short	0x0100
        /*01d2*/ 	.byte	0x0b
	.zero		1


	//   ....[12]....
        /*01d4*/ 	.word	0x00000500
        /*01d8*/ 	.word	0x000000ff
        /*01dc*/ 	.word	0x0000b020
        /*01e0*/ 	.short	0x0100
        /*01e2*/ 	.byte	0x0b
	.zero		1


	//   ....[13]....
        /*01e4*/ 	.word	0x00000510
        /*01e8*/ 	.word	0x000000ff
        /*01ec*/ 	.word	0x0000b048
        /*01f0*/ 	.short	0x0100
        /*01f2*/ 	.byte	0x0b
	.zero		1


	//   ....[14]....
        /*01f4*/ 	.word	0x00000640
        /*01f8*/ 	.word	0x000000ff
        /*01fc*/ 	.word	0x0000b070
        /*0200*/ 	.short	0x0100
        /*0202*/ 	.byte	0x0b
	.zero		1


	//   ....[15]....
        /*0204*/ 	.word	0x00000650
        /*0208*/ 	.word	0x000000ff
        /*020c*/ 	.word	0x0000b080
        /*0210*/ 	.short	0x0100
        /*0212*/ 	.byte	0x0b
	.zero		1


	//   ....[16]....
        /*0214*/ 	.word	0x00000660
        /*0218*/ 	.word	0x000000ff
        /*021c*/ 	.word	0x0000b078
        /*0220*/ 	.short	0x0100
        /*0222*/ 	.byte	0x0b
	.zero		1


	//   ....[17]....
        /*0224*/ 	.word	0x00000670
        /*0228*/ 	.word	0x000000ff
        /*022c*/ 	.word	0x0000b088
        /*0230*/ 	.short	0x0100
        /*0232*/ 	.byte	0x0b
	.zero		1


	//   ....[18]....
        /*0234*/ 	.word	0x000007b0
        /*0238*/ 	.word	0x000000ff
        /*023c*/ 	.word	0x0000b090
        /*0240*/ 	.short	0x0100
        /*0242*/ 	.byte	0x08
	.zero		1


	//   ....[19]....
        /*0244*/ 	.word	0x000007c0
        /*0248*/ 	.word	0x000000ff
        /*024c*/ 	.word	0x0000b098
        /*0250*/ 	.short	0x0100
        /*0252*/ 	.byte	0x08
	.zero		1


	//   ....[20]....
        /*0254*/ 	.word	0x000007d0
        /*0258*/ 	.word	0x000000ff
        /*025c*/ 	.word	0x0000b0a0
        /*0260*/ 	.short	0x0100
        /*0262*/ 	.byte	0x08
	.zero		1


	//   ....[21]....
        /*0264*/ 	.word	0x000007e0
        /*0268*/ 	.word	0x000000ff
        /*026c*/ 	.word	0x0000b0a8
        /*0270*/ 	.short	0x0100
        /*0272*/ 	.byte	0x08
	.zero		1


	//   ....[22]....
        /*0274*/ 	.word	0x000008e0
        /*0278*/ 	.word	0x000000ff
        /*027c*/ 	.word	0x0000b0c0
        /*0280*/ 	.short	0x0100
        /*0282*/ 	.byte	0x0b
	.zero		1


	//   ....[23]....
        /*0284*/ 	.word	0x000008f0
        /*0288*/ 	.word	0x000000ff
        /*028c*/ 	.word	0x0000b0c8
        /*0290*/ 	.short	0x0100
        /*0292*/ 	.byte	0x0b
	.zero		1


	//   ....[24]....
        /*0294*/ 	.word	0x00000d70
        /*0298*/ 	.word	0x000000ff
        /*029c*/ 	.word	0x0000b050
        /*02a0*/ 	.short	0x010a
        /*02a2*/ 	.byte	0x06
	.zero		1


	//   ....[25]....
        /*02a4*/ 	.word	0x00000df0
        /*02a8*/ 	.word	0x000000ff
        /*02ac*/ 	.word	0x0000b000
        /*02b0*/ 	.short	0x010a
        /*02b2*/ 	.byte	0x25
	.zero		1


	//   ....[26]....
        /*02b4*/ 	.word	0x00000e40
        /*02b8*/ 	.word	0x000000ff
        /*02bc*/ 	.word	0xfffffff8
        /*02c0*/ 	.short	0x010a
        /*02c2*/ 	.byte	0x10
	.zero		1


	//   ....[27]....
        /*02c4*/ 	.word	0x00005940
        /*02c8*/ 	.word	0x00000003
        /*02cc*/ 	.word	0x00000000
        /*02d0*/ 	.short	0x0101
        /*02d2*/ 	.byte	0x09
	.zero		1


	//   ....[28]....
        /*02d4*/ 	.word	0x00005cd0
        /*02d8*/ 	.word	0x000000ff
        /*02dc*/ 	.word	0x0000b008
        /*02e0*/ 	.short	0x010a
        /*02e2*/ 	.byte	0x25
	.zero		1


	//   ....[29]....
        /*02e4*/ 	.word	0x00006290
        /*02e8*/ 	.word	0x000000ff
        /*02ec*/ 	.word	0x00000000
        /*02f0*/ 	.short	0x0101
        /*02f2*/ 	.byte	0x06
	.zero		1


	//   ....[30]....
        /*02f4*/ 	.word	0x00006410
        /*02f8*/ 	.word	0x000000ff
        /*02fc*/ 	.word	0x0000b000
        /*0300*/ 	.short	0x010a
        /*0302*/ 	.byte	0x06
	.zero		1


	//   ....[31]....
        /*0304*/ 	.word	0x00009fc0
        /*0308*/ 	.word	0x000000ff
        /*030c*/ 	.word	0x0000b000
        /*0310*/ 	.short	0x010a
        /*0312*/ 	.byte	0x07
	.zero		1


	//   ....[32]....
        /*0314*/ 	.word	0x0000a360
        /*0318*/ 	.word	0x000000ff
        /*031c*/ 	.word	0x0000b000
        /*0320*/ 	.short	0x010a
        /*0322*/ 	.byte	0x07
	.zero		1


	//   ....[33]....
        /*0324*/ 	.word	0x0000a900
        /*0328*/ 	.word	0x000000ff
        /*032c*/ 	.word	0x00000000
        /*0330*/ 	.short	0x0101
        /*0332*/ 	.byte	0x07
	.zero		1


	//   ....[34]....
        /*0334*/ 	.word	0x0000a9b0
        /*0338*/ 	.word	0x000000ff
        /*033c*/ 	.word	0x00000000
        /*0340*/ 	.short	0x0101
        /*0342*/ 	.byte	0x07
	.zero		1


	//   ....[35]....
        /*0344*/ 	.word	0x0000ab60
        /*0348*/ 	.word	0x000000ff
        /*034c*/ 	.word	0x0000b000
        /*0350*/ 	.short	0x010a
        /*0352*/ 	.byte	0x06
	.zero		1


	//   ....[36]....
        /*0354*/ 	.word	0x0000f790
        /*0358*/ 	.word	0x000000ff
        /*035c*/ 	.word	0x0000b000
        /*0360*/ 	.short	0x010a
        /*0362*/ 	.byte	0x07
	.zero		1


	//   ....[37]....
        /*0364*/ 	.word	0x0000fb60
        /*0368*/ 	.word	0x000000ff
        /*036c*/ 	.word	0x0000b000
        /*0370*/ 	.short	0x010a
        /*0372*/ 	.byte	0x07
	.zero		1


	//   ....[38]....
        /*0374*/ 	.word	0x000101e0
        /*0378*/ 	.word	0x000000ff
        /*037c*/ 	.word	0x00000000
        /*0380*/ 	.short	0x0101
        /*0382*/ 	.byte	0x07
	.zero		1


	//   ....[39]....
        /*0384*/ 	.word	0x00010290
        /*0388*/ 	.word	0x000000ff
        /*038c*/ 	.word	0x00000000
        /*0390*/ 	.short	0x0101
        /*0392*/ 	.byte	0x07
	.zero		1


	//   ....[40]....
        /*0394*/ 	.word	0x00010880
        /*0398*/ 	.word	0x000000ff
        /*039c*/ 	.word	0x00000008
        /*03a0*/ 	.short	0x010a
        /*03a2*/ 	.byte	0x10
	.zero		1


	//   ....[41]....
        /*03a4*/ 	.word	0x000111d0
        /*03a8*/ 	.word	0x00000000
        /*03ac*/ 	.word	0x0000b090
        /*03b0*/ 	.short	0x0101
        /*03b2*/ 	.byte	0x25
	.zero		1


	//   ....[42]....
        /*03b4*/ 	.word	0x00011320
        /*03b8*/ 	.word	0x00000004
        /*03bc*/ 	.word	0x0000b060
        /*03c0*/ 	.short	0x010a
        /*03c2*/ 	.byte	0x3f
	.zero		1


	//   ....[43]....
        /*03c4*/ 	.word	0x00011580
        /*03c8*/ 	.word	0x00000005
        /*03cc*/ 	.word	0x0000b028
        /*03d0*/ 	.short	0x010a
        /*03d2*/ 	.byte	0x3f
	.zero		1


	//   ....[44]....
        /*03d4*/ 	.word	0x000117c0
        /*03d8*/ 	.word	0x00000005
        /*03dc*/ 	.word	0x0000b060
        /*03e0*/ 	.short	0x010a
        /*03e2*/ 	.byte	0x3f
	.zero		1


	//   ....[45]....
        /*03e4*/ 	.word	0x00011a30
        /*03e8*/ 	.word	0x00000004
        /*03ec*/ 	.word	0x0000b028
        /*03f0*/ 	.short	0x010a
        /*03f2*/ 	.byte	0x3f
	.zero		1


	//   ....[46]....
        /*03f4*/ 	.word	0x00011d60
        /*03f8*/ 	.word	0x00000006
        /*03fc*/ 	.word	0x0000b028
        /*0400*/ 	.short	0x010a
        /*0402*/ 	.byte	0x3f
	.zero		1


	//   ....[47]....
        /*0404*/ 	.word	0x00011fd0
        /*0408*/ 	.word	0x00000006
        /*040c*/ 	.word	0x0000b028
        /*0410*/ 	.short	0x010a
        /*0412*/ 	.byte	0x3f
	.zero		1


	//   ....[48]....
        /*0414*/ 	.word	0x00012230
        /*0418*/ 	.word	0x00000003
        /*041c*/ 	.word	0x0000b050
        /*0420*/ 	.short	0x010a
        /*0422*/ 	.byte	0x3f
	.zero		1


	//   ....[49]....
        /*0424*/ 	.word	0x00012290
        /*0428*/ 	.word	0x00000003
        /*042c*/ 	.word	0x0000b000
        /*0430*/ 	.short	0x010a
        /*0432*/ 	.byte	0x3f
	.zero		1


	//   ....[50]....
        /*0434*/ 	.word	0x000122f0
        /*0438*/ 	.word	0x00000004
        /*043c*/ 	.word	0xfffffff8
        /*0440*/ 	.short	0x010a
        /*0442*/ 	.byte	0x3f
	.zero		1


	//   ....[51]....
        /*0444*/ 	.word	0x00012350
        /*0448*/ 	.word	0x00000009
        /*044c*/ 	.word	0x0000b008
        /*0450*/ 	.short	0x010a
        /*0452*/ 	.byte	0x3f
	.zero		1


	//   ....[52]....
        /*0454*/ 	.word	0x000123b0
        /*0458*/ 	.word	0x00000008
        /*045c*/ 	.word	0x0000b000
        /*0460*/ 	.short	0x010a
        /*0462*/ 	.byte	0x3f
	.zero		1


	//   ....[53]....
        /*0464*/ 	.word	0x00012410
        /*0468*/ 	.word	0x0000000a
        /*046c*/ 	.word	0x0000b000
        /*0470*/ 	.short	0x010a
        /*0472*/ 	.byte	0x3f
	.zero		1


	//   ....[54]....
        /*0474*/ 	.word	0x00012470
        /*0478*/ 	.word	0x00000008
        /*047c*/ 	.word	0x0000b000
        /*0480*/ 	.short	0x010a
        /*0482*/ 	.byte	0x3f
	.zero		1


	//   ....[55]....
        /*0484*/ 	.word	0x000124d0
        /*0488*/ 	.word	0x0000000a
        /*048c*/ 	.word	0x0000b000
        /*0490*/ 	.short	0x010a
        /*0492*/ 	.byte	0x3f
	.zero		1


	//   ....[56]....
        /*0494*/ 	.word	0x00012530
        /*0498*/ 	.word	0x00000003
        /*049c*/ 	.word	0x00000008
        /*04a0*/ 	.short	0x010a
        /*04a2*/ 	.byte	0x3f
	.zero		1


	//   ....[57]....
        /*04a4*/ 	.word	0x00012580
        /*04a8*/ 	.word	0x00000004
        /*04ac*/ 	.word	0x0000b060
        /*04b0*/ 	.short	0x010a
        /*04b2*/ 	.byte	0x3f
	.zero		1


	//   ....[58]....
        /*04b4*/ 	.word	0x000125d0
        /*04b8*/ 	.word	0x00000005
        /*04bc*/ 	.word	0x0000b028
        /*04c0*/ 	.short	0x010a
        /*04c2*/ 	.byte	0x3f
	.zero		1


	//   ....[59]....
        /*04c4*/ 	.word	0x00012620
        /*04c8*/ 	.word	0x00000005
        /*04cc*/ 	.word	0x0000b060
        /*04d0*/ 	.short	0x010a
        /*04d2*/ 	.byte	0x3f
	.zero		1


	//   ....[60]....
        /*04d4*/ 	.word	0x00012670
        /*04d8*/ 	.word	0x00000004
        /*04dc*/ 	.word	0x0000b028
        /*04e0*/ 	.short	0x010a
        /*04e2*/ 	.byte	0x3f
	.zero		1


	//   ....[61]....
        /*04e4*/ 	.word	0x000126c0
        /*04e8*/ 	.word	0x00000006
        /*04ec*/ 	.word	0x0000b028
        /*04f0*/ 	.short	0x010a
        /*04f2*/ 	.byte	0x3f
	.zero		1


	//   ....[62]....
        /*04f4*/ 	.word	0x00012710
        /*04f8*/ 	.word	0x00000006
        /*04fc*/ 	.word	0x0000b028
        /*0500*/ 	.short	0x010a
        /*0502*/ 	.byte	0x3f
	.zero		1


	//----- nvinfo : EIATTR_NUM_MBARRIERS
	.align		4
.L_37:
        /*0504*/ 	.byte	0x03, 0x38
        /*0506*/ 	.short	0x0018


	//----- nvinfo : EIATTR_EXIT_INSTR_OFFSETS
	.align		4
        /*0508*/ 	.byte	0x04, 0x1c
        /*050a*/ 	.short	(.L_39 - .L_38)


	//   ....[0]....
.L_38:
        /*050c*/ 	.word	0x00000990


	//   ....[1]....
        /*0510*/ 	.word	0x000111e0


	//   ....[2]....
        /*0514*/ 	.word	0x00011220


	//   ....[3]....
        /*0518*/ 	.word	0x00011c30


	//   ....[4]....
        /*051c*/ 	.word	0x00012210


	//----- nvinfo : EIATTR_MAX_THREADS
	.align		4
.L_39:
        /*0520*/ 	.byte	0x04, 0x05
        /*0522*/ 	.short	(.L_41 - .L_40)
.L_40:
        /*0524*/ 	.word	0x00000180
        /*0528*/ 	.word	0x00000001
        /*052c*/ 	.word	0x00000001


	//----- nvinfo : EIATTR_CRS_STACK_SIZE
	.align		4
.L_41:
        /*0530*/ 	.byte	0x04, 0x1e
        /*0532*/ 	.short	(.L_43 - .L_42)
.L_42:
        /*0534*/ 	.word	0x00000000


	//----- nvinfo : EIATTR_CBANK_PARAM_SIZE
	.align		4
.L_43:
        /*0538*/ 	.byte	0x03, 0x19
        /*053a*/ 	.short	0x0870


	//----- nvinfo : EIATTR_PARAM_CBANK
	.align		4
        /*053c*/ 	.byte	0x04, 0x0a
        /*053e*/ 	.short	(.L_45 - .L_44)
	.align		4
.L_44:
        /*0540*/ 	.word	index@(.nv.constant0._ZN7cutlass13device_kernelINS_4fmha6kernel28FmhaKernelTmaWarpSpecializedINS1_10collective30FmhaMainloopTmaWarpSpecializedINS_10bfloat16_tEffN4cute5tupleIJNS7_1CILi128EEENS9_ILi256EEENS9_ILi16EEEEEENS8_IJiNS9_ILi1EEENS8_IJiiEEEEEESG_SG_NS4_14ResidualFusionEJEEENS4_15FmhaFwdEpilogueIS6_fNS8_IJNS9_ILi64EEESC_SB_EEEEENS2_23IndividualTileSchedulerEJEEEEEvNT_6ParamsE)
        /*0544*/ 	.short	0x0210
        /*0546*/ 	.short	0x0870


	//----- nvinfo : EIATTR_SW_WAR
	.align		4
.L_45:
        /*0548*/ 	.byte	0x04, 0x36
        /*054a*/ 	.short	(.L_47 - .L_46)
.L_46:
        /*054c*/ 	.word	0x00000008
.L_47:


//--------------------- .nv.callgraph             --------------------------
	.section	.nv.callgraph,"",@"SHT_CUDA_CALLGRAPH"
	.align	4
	.sectionentsize	8
	.align		4
        /*0000*/ 	.word	0x00000000
	.align		4
        /*0004*/ 	.word	0xffffffff
	.align		4
        /*0008*/ 	.word	index@(_ZN7cutlass13device_kernelINS_4fmha6kernel28FmhaKernelTmaWarpSpecializedINS1_10collective30FmhaMainloopTmaWarpSpecializedINS_10bfloat16_tEffN4cute5tupleIJNS7_1CILi128EEENS9_ILi256EEENS9_ILi16EEEEEENS8_IJiNS9_ILi1EEENS8_IJiiEEEEEESG_SG_NS4_14ResidualFusionEJEEENS4_15FmhaFwdEpilogueIS6_fNS8_IJNS9_ILi64EEESC_SB_EEEEENS2_23IndividualTileSchedulerEJEEEEEvNT_6ParamsE)
	.align		4
        /*000c*/ 	.word	index@(__assertfail)
	.align		4
        /*0010*/ 	.word	0x00000000
	.align		4
        /*0014*/ 	.word	0xfffffffe
	.align		4
        /*0018*/ 	.word	0x00000000
	.align		4
        /*001c*/ 	.word	0xfffffffd
	.align		4
        /*0020*/ 	.word	0x00000000
	.align		4
        /*0024*/ 	.word	0xfffffffc


//--------------------- .nv.constant4             --------------------------
	.section	.nv.constant4,"a",@progbits
	.align	8
	.align		8
.nv.constant4:
        /*0000*/ 	.dword	__assertfail
	.align		8
        /*0008*/ 	.dword	__unnamed_1
	.align		8
        /*0010*/ 	.dword	_ZN39_INTERNAL_24eb38f9_4_k_cu_33209cbf_31254cuda3std3__45__cpo5beginE
	.align		8
        /*0018*/ 	.dword	_ZN39_INTERNAL_24eb38f9_4_k_cu_33209cbf_31254cuda3std3__45__cpo3endE
	.align		8
        /*0020*/ 	.dword	_ZN39_INTERNAL_24eb38f9_4_k_cu_33209cbf_31254cuda3std3__45__cpo6cbeginE
	.align		8
        /*0028*/ 	.dword	_ZN39_INTERNAL_24eb38f9_4_k_cu_33209cbf_31254cuda3std3__45__cpo4cendE
	.align		8
        /*0030*/ 	.dword	_ZN39_INTERNAL_24eb38f9_4_k_cu_33209cbf_31254cuda3std3__441_GLOBAL__N__24eb38f9_4_k_cu_33209cbf_31256ignoreE
	.align		8
        /*0038*/ 	.dword	_ZN39_INTERNAL_24eb38f9_4_k_cu_33209cbf_31254cuda3std3__419piecewise_constructE
	.align		8
        /*0040*/ 	.dword	_ZN39_INTERNAL_24eb38f9_4_k_cu_33209cbf_31254cuda3std3__48in_placeE
	.align		8
        /*0048*/ 	.dword	_ZN39_INTERNAL_24eb38f9_4_k_cu_33209cbf_31254cuda3std6ranges3__45__cpo4swapE
	.align		8
        /*0050*/ 	.dword	_ZN39_INTERNAL_24eb38f9_4_k_cu_33209cbf_31254cuda3std6ranges3__45__cpo9iter_moveE
	.align		8
        /*0058*/ 	.dword	_ZN39_INTERNAL_24eb38f9_4_k_cu_33209cbf_31254cute7productE
	.align		8
        /*0060*/ 	.dword	_ZN39_INTERNAL_24eb38f9_4_k_cu_33209cbf_31254cute1_E
	.align		8
        /*0068*/ 	.dword	$str$24
	.align		8
        /*0070*/ 	.dword	$str$25


//--------------------- .text._ZN7cutlass13device_kernelINS_4fmha6kernel28FmhaKernelTmaWarpSpecializedINS1_10collective30FmhaMainloopTmaWarpSpecializedINS_10bfloat16_tEffN4cute5tupleIJNS7_1CILi128EEENS9_ILi256EEENS9_ILi16EEEEEENS8_IJiNS9_ILi1EEENS8_IJiiEEEEEESG_SG_NS4_14ResidualFusionEJEEENS4_15FmhaFwdEpilogueIS6_fNS8_IJNS9_ILi64EEESC_SB_EEEEENS2_23IndividualTileSchedulerEJEEEEEvNT_6ParamsE --------------------------
	.section	.text._ZN7cutlass13device_kernelINS_4fmha6kernel28FmhaKernelTmaWarpSpecializedINS1_10collective30FmhaMainloopTmaWarpSpecializedINS_10bfloat16_tEffN4cute5tupleIJNS7_1CILi128EEENS9_ILi256EEENS9_ILi16EEEEEENS8_IJiNS9_ILi1EEENS8_IJiiEEEEEESG_SG_NS4_14ResidualFusionEJEEENS4_15FmhaFwdEpilogueIS6_fNS8_IJNS9_ILi64EEESC_SB_EEEEENS2_23IndividualTileSchedulerEJEEEEEvNT_6ParamsE,"ax",@progbits
	.align	128
.text._ZN7cutlass13device_kernelINS_4fmha6kernel28FmhaKernelTmaWarpSpecializedINS1_10collective30FmhaMainloopTmaWarpSpecializedINS_10bfloat16_tEffN4cute5tupleIJNS7_1CILi128EEENS9_ILi256EEENS9_ILi16EEEEEENS8_IJiNS9_ILi1EEENS8_IJiiEEEEEESG_SG_NS4_14ResidualFusionEJEEENS4_15FmhaFwdEpilogueIS6_fNS8_IJNS9_ILi64EEESC_SB_EEEEENS2_23IndividualTileSchedulerEJEEEEEvNT_6ParamsE:
        .type           _ZN7cutlass13device_kernelINS_4fmha6kernel28FmhaKernelTmaWarpSpecializedINS1_10collective30FmhaMainloopTmaWarpSpecializedINS_10bfloat16_tEffN4cute5tupleIJNS7_1CILi128EEENS9_ILi256EEENS9_ILi16EEEEEENS8_IJiNS9_ILi1EEENS8_IJiiEEEEEESG_SG_NS4_14ResidualFusionEJEEENS4_15FmhaFwdEpilogueIS6_fNS8_IJNS9_ILi64EEESC_SB_EEEEENS2_23IndividualTileSchedulerEJEEEEEvNT_6ParamsE,@function
        .size           _ZN7cutlass13device_kernelINS_4fmha6kernel28FmhaKernelTmaWarpSpecializedINS1_10collective30FmhaMainloopTmaWarpSpecializedINS_10bfloat16_tEffN4cute5tupleIJNS7_1CILi128EEENS9_ILi256EEENS9_ILi16EEEEEENS8_IJiNS9_ILi1EEENS8_IJiiEEEEEESG_SG_NS4_14ResidualFusionEJEEENS4_15FmhaFwdEpilogueIS6_fNS8_IJNS9_ILi64EEESC_SB_EEEEENS2_23IndividualTileSchedulerEJEEEEEvNT_6ParamsE,(.L_x_117 - _ZN7cutlass13device_kernelINS_4fmha6kernel28FmhaKernelTmaWarpSpecializedINS1_10collective30FmhaMainloopTmaWarpSpecializedINS_10bfloat16_tEffN4cute5tupleIJNS7_1CILi128EEENS9_ILi256EEENS9_ILi16EEEEEENS8_IJiNS9_ILi1EEENS8_IJiiEEEEEESG_SG_NS4_14ResidualFusionEJEEENS4_15FmhaFwdEpilogueIS6_fNS8_IJNS9_ILi64EEESC_SB_EEEEENS2_23IndividualTileSchedulerEJEEEEEvNT_6ParamsE)
        .other          _ZN7cutlass13device_kernelINS_4fmha6kernel28FmhaKernelTmaWarpSpecializedINS1_10collective30FmhaMainloopTmaWarpSpecializedINS_10bfloat16_tEffN4cute5tupleIJNS7_1CILi128EEENS9_ILi256EEENS9_ILi16EEEEEENS8_IJiNS9_ILi1EEENS8_IJiiEEEEEESG_SG_NS4_14ResidualFusionEJEEENS4_15FmhaFwdEpilogueIS6_fNS8_IJNS9_ILi64EEESC_SB_EEEEENS2_23IndividualTileSchedulerEJEEEEEvNT_6ParamsE,@"STO_CUDA_ENTRY STV_DEFAULT"
_ZN7cutlass13device_kernelINS_4fmha6kernel28FmhaKernelTmaWarpSpecializedINS1_10collective30FmhaMainloopTmaWarpSpecializedINS_10bfloat16_tEffN4cute5tupleIJNS7_1CILi128EEENS9_ILi256EEENS9_ILi16EEEEEENS8_IJiNS9_ILi1EEENS8_IJiiEEEEEESG_SG_NS4_14ResidualFusionEJEEENS4_15FmhaFwdEpilogueIS6_fNS8_IJNS9_ILi64EEESC_SB_EEEEENS2_23IndividualTileSchedulerEJEEEEEvNT_6ParamsE:
[----:B------:R-:W1:Y:S01]  /*0000*/  LDC R1, c[0x0][0x28] ;  /* 0x00000a00ff017b82 */ /* 0x000e620000000800 */
[----:B------:R-:W2:Y:S01]  /*0010*/  S2R R0, SR_TID.X ;  /* 0x0000000000007919 */ /* 0x000ea20000002100 */
[----:B------:R-:W-:Y:S01]  /*0020*/  ELECT P1, URZ, PT ;  /* 0x00000000003f782f */ /* 0x000fe20003820000 */
[----:B------:R-:W-:Y:S01]  /*0030*/  BSSY B0, `(.L_x_0) ;  /* 0x0000017000007945 */ /* 0x000fe20003800000 */
[----:B--2---:R-:W-:-:S05]  /*0040*/  SHF.R.U32.HI R2, RZ, 0x5, R0 ;  /* 0x00000005ff027819 */ /* 0x004fca0000011600 */
[----:B------:R-:W2:Y:S02]  /*0050*/  SHFL.IDX PT, R3, R2, RZ, 0x1f ;  /* 0x00001fff02037589 */ /* 0x000ea400000e0000 */
[----:B--2---:R-:W-:Y:S02]  /*0060*/  R2UR UR4, R3 ;  /* 0x00000000030472ca */ /* 0x004fe400000e0000 */
[----:B------:R-:W-:-:S06]  /*0070*/  SHF.R.U32.HI R3, RZ, 0x7, R0 ;  /* 0x00000007ff037819 */ /* 0x000fcc0000011600 */
[----:B------:R-:W2:Y:S05]  /*0080*/  SHFL.IDX PT, R3, R3, RZ, 0x1f ;  /* 0x00001fff03037589 */ /* 0x000eaa00000e0000 */
[----:B------:R-:W-:Y:S02]  /*0090*/  USHF.R.S32.HI UR5, URZ, 0x1f, UR4 ;  /* 0x0000001f3f057899 */ /* 0x000fe40008011404 */
[----:B------:R-:W-:Y:S02]  /*00a0*/  ISETP.NE.OR P0, PT, RZ, UR4, !P1 ;  /* 0x00000004ff007c0c */ /* 0x000fe4000cf05670 */
[----:B------:R-:W-:-:S04]  /*00b0*/  ULEA.HI UR5, UR5, UR4, URZ, 0x2 ;  /* 0x0000000405057291 */ /* 0x000fc8000f8f103f */
[----:B------:R-:W-:-:S04]  /*00c0*/  ULOP3.LUT UR5, UR5, 0xfffffffc, URZ, 0xc0, !UPT ;  /* 0xfffffffc05057892 */ /* 0x000fc8000f8ec03f */
[----:B------:R-:W-:-:S03]  /*00d0*/  UIADD3 UR10, UR4, -UR5, URZ ;  /* 0x80000005040a7290 */ /* 0x000fc6000fffe03f */
[----:B-1----:R-:W-:Y:S09]  /*00e0*/  @P0 BRA `(.L_x_1) ;  /* 0x00000000002c0947 */ /* 0x002ff20003800000 */
[----:B------:R-:W-:Y:S02]  /*00f0*/  ULDC.64 UR4, c[0x0][0x198] ;  /* 0x0000660000047ab9 */ /* 0x000fe40000000a00 */
[----:B------:R-:W-:Y:S02]  /*0100*/  UIADD3 UR6, UP0, UR4, 0xf0, URZ ;  /* 0x000000f004067890 */ /* 0x000fe4000ff1e03f */
[----:B------:R-:W-:Y:S02]  /*0110*/  UIADD3 UR8, UP1, UR4, 0x1f0, URZ ;  /* 0x000001f004087890 */ /* 0x000fe4000ff3e03f */
[----:B------:R-:W-:Y:S02]  /*0120*/  UIADD3 UR4, UP2, UR4, 0x2f0, URZ ;  /* 0x000002f004047890 */ /* 0x000fe4000ff5e03f */
[----:B------:R-:W-:Y:S02]  /*0130*/  UIADD3.X UR7, URZ, UR5, URZ, UP0, !UPT ;  /* 0x000000053f077290 */ /* 0x000fe400087fe43f */
[----:B------:R-:W-:-:S02]  /*0140*/  UIADD3.X UR9, URZ, UR5, URZ, UP1, !UPT ;  /* 0x000000053f097290 */ /* 0x000fc40008ffe43f */
[----:B------:R-:W-:-:S05]  /*0150*/  UIADD3.X UR5, URZ, UR5, URZ, UP2, !UPT ;  /* 0x000000053f057290 */ /* 0x000fca00097fe43f */
[----:B------:R1:W-:Y:S02]  /*0160*/  UTMACCTL.PF [UR6] ;  /* 0x00000000060079b9 */ /* 0x0003e40008040000 */
[----:B------:R1:W-:Y:S02]  /*0170*/  UTMACCTL.PF [UR8] ;  /* 0x00000000080079b9 */ /* 0x0003e40008040000 */
[----:B------:R1:W-:Y:S02]  /*0180*/  UTMACCTL.PF [UR4] ;  /* 0x00000000040079b9 */ /* 0x0003e40008040000 */
[----:B-1----:R-:W-:Y:S01]  /*0190*/  NOP ;  /* 0x0000000000007918 */ /* 0x002fe20000000000 */
.L_x_1:
[----:B------:R-:W-:Y:S05]  /*01a0*/  BSYNC B0 ;  /* 0x0000000000007941 */ /* 0x000fea0003800000 */
.L_x_0:
[----:B------:R-:W1:Y:S01]  /*01b0*/  SHFL.IDX PT, R4, R2, RZ, 0x1f ;  /* 0x00001fff02047589 */ /* 0x000e6200000e0000 */
[----:B--2---:R-:W-:Y:S01]  /*01c0*/  R2UR UR36, R3 ;  /* 0x00000000032472ca */ /* 0x004fe200000e0000 */
[----:B------:R-:W-:-:S12]  /*01d0*/  UISETP.NE.AND UP0, UPT, UR10, 0x1, UPT ;  /* 0x000000010a00788c */ /* 0x000fd8000bf05270 */
[----:B------:R-:W-:Y:S02]  /*01e0*/  UIADD3 UR7, UR36, -0x1, URZ ;  /* 0xffffffff24077890 */ /* 0x000fe4000fffe03f */
[----:B------:R-:W-:Y:S02]  /*01f0*/  UISETP.EQ.AND UP2, UPT, UR36, URZ, !UP0 ;  /* 0x0000003f2400728c */ /* 0x000fe4000c742270 */
[----:B------:R-:W-:Y:S02]  /*0200*/  UISETP.GE.U32.AND UP1, UPT, UR7, 0x4, UPT ;  /* 0x000000040700788c */ /* 0x000fe4000bf26070 */
[----:B------:R-:W-:Y:S01]  /*0210*/  USEL UR6, URZ, 0x1, !UP2 ;  /* 0x000000013f067887 */ /* 0x000fe2000d000000 */
[----:B-1----:R-:W-:-:S03]  /*0220*/  ISETP.NE.AND P0, PT, R4, RZ, PT ;  /* 0x000000ff0400720c */ /* 0x002fc60003f05270 */
[----:B------:R-:W-:-:S10]  /*0230*/  USEL UR6, UR6, 0x2, UP1 ;  /* 0x0000000206067887 */ /* 0x000fd40008800000 */
[----:B------:R-:W-:Y:S05]  /*0240*/  @P0 BRA `(.L_x_2) ;  /* 0x0000000000480947 */ /* 0x000fea0003800000 */
[----:B------:R-:W1:Y:S01]  /*0250*/  S2UR UR11, SR_CgaCtaId ;  /* 0x00000000000b79c3 */ /* 0x000e620000008800 */
[----:B------:R-:W-:Y:S01]  /*0260*/  UMOV UR4, 0x400 ;  /* 0x0000040000047882 */ /* 0x000fe20000000000 */
[----:B------:R-:W-:Y:S01]  /*0270*/  UMOV UR5, 0x1 ;  /* 0x0000000100057882 */ /* 0x000fe20000000000 */
[----:B------:R-:W-:Y:S01]  /*0280*/  UMOV UR8, 0x80 ;  /* 0x0000008000087882 */ /* 0x000fe20000000000 */
[----:B------:R-:W-:Y:S01]  /*0290*/  ELECT P0, URZ, PT ;  /* 0x00000000003f782f */ /* 0x000fe20003800000 */
[----:B------:R-:W-:-:S04]  /*02a0*/  UIADD3 UR8, -UR8, 0x100000, URZ ;  /* 0x0010000008087890 */ /* 0x000fc8000fffe13f */
[----:B------:R-:W-:Y:S02]  /*02b0*/  USHF.L.U32 UR9, UR8, 0xb, URZ ;  /* 0x0000000b08097899 */ /* 0x000fe4000800063f */
[----:B------:R-:W-:Y:S02]  /*02c0*/  USHF.L.U32 UR8, UR8, 0x1, URZ ;  /* 0x0000000108087899 */ /* 0x000fe4000800063f */
[----:B-1----:R-:W-:Y:S02]  /*02d0*/  ULEA UR11, UR11, UR4, 0x18 ;  /* 0x000000040b0b7291 */ /* 0x002fe4000f8ec03f */
[----:B------:R-:W-:-:S04]  /*02e0*/  UIADD3 UR4, -UR5, 0x100000, URZ ;  /* 0x0010000005047890 */ /* 0x000fc8000fffe13f */
[----:B------:R-:W-:Y:S02]  /*02f0*/  USHF.L.U32 UR5, UR4, 0xb, URZ ;  /* 0x0000000b04057899 */ /* 0x000fe4000800063f */
[----:B------:R-:W-:Y:S01]  /*0300*/  USHF.L.U32 UR4, UR4, 0x1, URZ ;  /* 0x0000000104047899 */ /* 0x000fe2000800063f */
[----:B------:R-:W1:Y:S11]  /*0310*/  FENCE.VIEW.ASYNC.S ;  /* 0x00000000000073c6 */ /* 0x000e760000000000 */
[----:B-1----:R1:W2:Y:S01]  /*0320*/  SYNCS.EXCH.64 URZ, [UR11+0xb050], UR4 ;  /* 0x00b050040b3f75b2 */ /* 0x0022a20008000100 */
[----:B------:R1:W3:Y:S01]  /*0330*/  SYNCS.EXCH.64 URZ, [UR11+0xb060], UR8 ;  /* 0x00b060080b3f75b2 */ /* 0x0002e20008000100 */
[----:B------:R1:W4:Y:S01]  /*0340*/  SYNCS.EXCH.64 URZ, [UR11+0xb058], UR4 ;  /* 0x00b058040b3f75b2 */ /* 0x0003220008000100 */
[----:B------:R1:W1:Y:S01]  /*0350*/  SYNCS.EXCH.64 URZ, [UR11+0xb068], UR8 ;  /* 0x00b068080b3f75b2 */ /* 0x0002620008000100 */
[----:B------:R-:W-:Y:S01]  /*0360*/  NOP ;  /* 0x0000000000007918 */ /* 0x000fe20000000000 */
.L_x_2:
[----:B------:R-:W5:Y:S01]  /*0370*/  SHFL.IDX PT, R3, R2, RZ, 0x1f ;  /* 0x00001fff02037589 */ /* 0x000f6200000e0000 */
[----:B------:R-:W-:Y:S01]  /*0380*/  NOP ;  /* 0x0000000000007918 */ /* 0x000fe20000000000 */
[----:B-----5:R-:W-:-:S13]  /*0390*/  ISETP.NE.AND P0, PT, R3, RZ, PT ;  /* 0x000000ff0300720c */ /* 0x020fda0003f05270 */
[----:B------:R-:W-:Y:S05]  /*03a0*/  @P0 BRA `(.L_x_3) ;  /* 0x0000000000600947 */ /* 0x000fea0003800000 */
[----:B-1----:R-:W1:Y:S01]  /*03b0*/  S2UR UR5, SR_CgaCtaId ;  /* 0x00000000000579c3 */ /* 0x002e620000008800 */
[----:B------:R-:W-:Y:S01]  /*03c0*/  UMOV UR4, 0x400 ;  /* 0x0000040000047882 */ /* 0x000fe20000000000 */
[----:B------:R-:W-:Y:S01]  /*03d0*/  UMOV UR8, 0x1 ;  /* 0x0000000100087882 */ /* 0x000fe20000000000 */
[----:B------:R-:W-:Y:S01]  /*03e0*/  UMOV UR12, 0x100 ;  /* 0x00000100000c7882 */ /* 0x000fe20000000000 */
[----:B------:R-:W-:-:S04]  /*03f0*/  UIADD3 UR8, -UR8, 0x100000, URZ ;  /* 0x0010000008087890 */ /* 0x000fc8000fffe13f */
[----:B------:R-:W-:Y:S02]  /*0400*/  USHF.L.U32 UR9, UR8, 0xb, URZ ;  /* 0x0000000b08097899 */ /* 0x000fe4000800063f */
[----:B------:R-:W-:Y:S01]  /*0410*/  USHF.L.U32 UR8, UR8, 0x1, URZ ;  /* 0x0000000108087899 */ /* 0x000fe2000800063f */
[----:B------:R-:W-:Y:S01]  /*0420*/  ELECT P0, URZ, PT ;  /* 0x00000000003f782f */ /* 0x000fe20003800000 */
[----:B-1----:R-:W-:Y:S02]  /*0430*/  ULEA UR11, UR5, UR4, 0x18 ;  /* 0x00000004050b7291 */ /* 0x002fe4000f8ec03f */
[----:B------:R-:W-:-:S04]  /*0440*/  UIADD3 UR4, -UR12, 0x100000, URZ ;  /* 0x001000000c047890 */ /* 0x000fc8000fffe13f */
[----:B------:R-:W-:Y:S02]  /*0450*/  USHF.L.U32 UR5, UR4, 0xb, URZ ;  /* 0x0000000b04057899 */ /* 0x000fe4000800063f */
[----:B------:R-:W-:Y:S01]  /*0460*/  USHF.L.U32 UR4, UR4, 0x1, URZ ;  /* 0x0000000104047899 */ /* 0x000fe2000800063f */
[----:B------:R-:W1:Y:S03]  /*0470*/  FENCE.VIEW.ASYNC.S ;  /* 0x00000000000073c6 */ /* 0x000e660000000000 */
[----:B-1----:R1:W1:Y:S08]  /*0480*/  SYNCS.EXCH.64 URZ, [UR11+0xb000], UR8 ;  /* 0x00b000080b3f75b2 */ /* 0x0022700008000100 */
[----:B------:R1:W1:Y:S01]  /*0490*/  SYNCS.EXCH.64 URZ, [UR11+0xb028], UR4 ;  /* 0x00b028040b3f75b2 */ /* 0x0002620008000100 */
        /* <DEDUP_REMOVED lines=8> */
[----:B------:R-:W-:Y:S01]  /*0520*/  NOP ;  /* 0x0000000000007918 */ /* 0x000fe20000000000 */
.L_x_3:
        /* <DEDUP_REMOVED lines=21> */
[----:B------:R-:W-:Y:S01]  /*0680*/  NOP ;  /* 0x0000000000007918 */ /* 0x000fe20000000000 */
.L_x_4:
[----:B------:R-:W5:Y:S01]  /*0690*/  SHFL.IDX PT, R3, R2, RZ, 0x1f ;  /* 0x00001fff02037589 */ /* 0x000f6200000e0000 */
[----:B------:R-:W-:Y:S01]  /*06a0*/  ELECT P0, URZ, PT ;  /* 0x00000000003f782f */ /* 0x000fe20003800000 */
[----:B------:R-:W-:Y:S01]  /*06b0*/  NOP ;  /* 0x0000000000007918 */ /* 0x000fe20000000000 */
[----:B-1----:R-:W-:Y:S02]  /*06c0*/  UMOV UR4, 0x80 ;  /* 0x0000008000047882 */ /* 0x002fe40000000000 */
[C---:B-----5:R-:W-:Y:S02]  /*06d0*/  ISETP.NE.OR P0, PT, R3.reuse, RZ, !P0 ;  /* 0x000000ff0300720c */ /* 0x060fe40004705670 */
[----:B------:R-:W-:-:S11]  /*06e0*/  ISETP.NE.AND P2, PT, R3, RZ, PT ;  /* 0x000000ff0300720c */ /* 0x000fd60003f45270 */
[----:B------:R-:W-:Y:S01]  /*06f0*/  VOTEU.ALL UP2, P0 ;  /* 0x00000000003f7886 */ /* 0x000fe20000040000 */
[----:B------:R-:W-:Y:S01]  /*0700*/  VOTEU.ALL UP3, P0 ;  /* 0x00000000003f7886 */ /* 0x000fe20000060000 */
[----:B------:R-:W-:Y:S01]  /*0710*/  VOTEU.ALL UP4, P0 ;  /* 0x00000000003f7886 */ /* 0x000fe20000080000 */
[----:B------:R-:W-:Y:S02]  /*0720*/  VOTEU.ALL UP5, P0 ;  /* 0x00000000003f7886 */ /* 0x000fe400000a0000 */
[----:B------:R-:W1:Y:S01]  /*0730*/  @!UP2 S2UR UR9, SR_CgaCtaId ;  /* 0x000000000009a9c3 */ /* 0x000e620000008800 */
[----:B------:R-:W-:Y:S01]  /*0740*/  @!UP2 UMOV UR8, 0x400 ;  /* 0x000004000008a882 */ /* 0x000fe20000000000 */
[----:B------:R-:W-:-:S04]  /*0750*/  @!UP2 UIADD3 UR4, -UR4, 0x100000, URZ ;  /* 0x001000000404a890 */ /* 0x000fc8000fffe13f */
[----:B------:R-:W-:Y:S02]  /*0760*/  @!UP2 USHF.L.U32 UR5, UR4, 0xb, URZ ;  /* 0x0000000b0405a899 */ /* 0x000fe4000800063f */
[----:B------:R-:W-:Y:S02]  /*0770*/  @!UP2 USHF.L.U32 UR4, UR4, 0x1, URZ ;  /* 0x000000010404a899 */ /* 0x000fe4000800063f */
[----:B-1----:R-:W-:Y:S01]  /*0780*/  @!UP2 ULEA UR8, UR9, UR8, 0x18 ;  /* 0x000000080908a291 */ /* 0x002fe2000f8ec03f */
[----:B------:R-:W-:Y:S01]  /*0790*/  VOTEU.ALL UP2, P0 ;  /* 0x00000000003f7886 */ /* 0x000fe20000040000 */
[----:B------:R-:W1:Y:S10]  /*07a0*/  FENCE.VIEW.ASYNC.S ;  /* 0x00000000000073c6 */ /* 0x000e740000000000 */
[----:B-1----:R1:W1:Y:S01]  /*07b0*/  @!UP2 SYNCS.EXCH.64 URZ, [UR8+0xb090], UR4 ;  /* 0x00b09004083fa5b2 */ /* 0x0022620008000100 */
[----:B------:R1:W1:Y:S01]  /*07c0*/  @!UP3 SYNCS.EXCH.64 URZ, [UR8+0xb098], UR4 ;  /* 0x00b09804083fb5b2 */ /* 0x0002620008000100 */
[----:B------:R1:W1:Y:S01]  /*07d0*/  @!UP4 SYNCS.EXCH.64 URZ, [UR8+0xb0a0], UR4 ;  /* 0x00b0a004083fc5b2 */ /* 0x0002620008000100 */
[----:B------:R1:W1:Y:S01]  /*07e0*/  @!UP5 SYNCS.EXCH.64 URZ, [UR8+0xb0a8], UR4 ;  /* 0x00b0a804083fd5b2 */ /* 0x0002620008000100 */
[----:B------:R-:W-:Y:S01]  /*07f0*/  NOP ;  /* 0x0000000000007918 */ /* 0x000fe20000000000 */
[----:B------:R-:W-:Y:S05]  /*0800*/  @P2 BRA `(.L_x_5) ;  /* 0x0000000000402947 */ /* 0x000fea0003800000 */
[----:B-1----:R-:W1:Y:S01]  /*0810*/  S2UR UR5, SR_CgaCtaId ;  /* 0x00000000000579c3 */ /* 0x002e620000008800 */
[----:B------:R-:W-:Y:S01]  /*0820*/  UMOV UR4, 0x400 ;  /* 0x0000040000047882 */ /* 0x000fe20000000000 */
[----:B------:R-:W-:Y:S01]  /*0830*/  UMOV UR8, 0x20 ;  /* 0x0000002000087882 */ /* 0x000fe20000000000 */
[----:B------:R-:W-:Y:S01]  /*0840*/  UMOV UR9, 0x80 ;  /* 0x0000008000097882 */ /* 0x000fe20000000000 */
[----:B------:R-:W-:Y:S01]  /*0850*/  ELECT P0, URZ, PT ;  /* 0x00000000003f782f */ /* 0x000fe20003800000 */
[----:B-1----:R-:W-:Y:S02]  /*0860*/  ULEA UR11, UR5, UR4, 0x18 ;  /* 0x00000004050b7291 */ /* 0x002fe4000f8ec03f */
[----:B------:R-:W-:-:S04]  /*0870*/  UIADD3 UR4, -UR8, 0x100000, URZ ;  /* 0x0010000008047890 */ /* 0x000fc8000fffe13f */
[----:B------:R-:W-:Y:S02]  /*0880*/  USHF.L.U32 UR5, UR4, 0xb, URZ ;  /* 0x0000000b04057899 */ /* 0x000fe4000800063f */
[----:B------:R-:W-:Y:S02]  /*0890*/  USHF.L.U32 UR4, UR4, 0x1, URZ ;  /* 0x0000000104047899 */ /* 0x000fe4000800063f */
[----:B------:R-:W-:-:S04]  /*08a0*/  UIADD3 UR8, -UR9, 0x100000, URZ ;  /* 0x0010000009087890 */ /* 0x000fc8000fffe13f */
[----:B------:R-:W-:Y:S02]  /*08b0*/  USHF.L.U32 UR9, UR8, 0xb, URZ ;  /* 0x0000000b08097899 */ /* 0x000fe4000800063f */
[----:B------:R-:W-:Y:S01]  /*08c0*/  USHF.L.U32 UR8, UR8, 0x1, URZ ;  /* 0x0000000108087899 */ /* 0x000fe2000800063f */
[----:B------:R-:W1:Y:S03]  /*08d0*/  FENCE.VIEW.ASYNC.S ;  /* 0x00000000000073c6 */ /* 0x000e660000000000 */
[----:B-1----:R1:W1:Y:S08]  /*08e0*/  SYNCS.EXCH.64 URZ, [UR11+0xb0c0], UR4 ;  /* 0x00b0c0040b3f75b2 */ /* 0x0022700008000100 */
[----:B------:R1:W1:Y:S01]  /*08f0*/  SYNCS.EXCH.64 URZ, [UR11+0xb0c8], UR8 ;  /* 0x00b0c8080b3f75b2 */ /* 0x0002620008000100 */
[----:B------:R-:W-:Y:S01]  /*0900*/  NOP ;  /* 0x0000000000007918 */ /* 0x000fe20000000000 */
.L_x_5:
[----:B------:R-:W-:Y:S01]  /*0910*/  ISETP.NE.AND P0, PT, RZ, UR36, PT ;  /* 0x00000024ff007c0c */ /* 0x000fe2000bf05270 */
[----:B------:R-:W-:Y:S01]  /*0920*/  NOP ;  /* 0x0000000000007918 */ /* 0x000fe20000000000 */
[----:B------:R-:W-:Y:S01]  /*0930*/  MOV R2, UR10 ;  /* 0x0000000a00027c02 */ /* 0x000fe20008000f00 */
[----:B-1234-:R-:W-:Y:S03]  /*0940*/  BAR.SYNC.DEFER_BLOCKING 0x0 ;  /* 0x0000000000007b1d */ /* 0x01efe60000010000 */
[----:B------:R-:W-:-:S07]  /*0950*/  ISETP.EQ.AND P2, PT, R2, 0x1, P1 ;  /* 0x000000010200780c */ /* 0x000fce0000f42270 */
[----:B------:R-:W-:Y:S06]  /*0960*/  @!P0 BRA `(.L_x_6) ;  /* 0x0000010800208947 */ /* 0x000fec0003800000 */
[----:B------:R-:W-:-:S06]  /*0970*/  UISETP.GT.U32.AND UP2, UPT, UR7, 0x3, UPT ;  /* 0x000000030700788c */ /* 0x000fcc000bf44070 */
[----:B------:R-:W-:-:S13]  /*0980*/  PLOP3.LUT P0, PT, PT, PT, UP2, 0x80, 0x0 ;  /* 0x000000000000781c */ /* 0x000fda0003f0f028 */
[----:B------:R-:W-:Y:S05]  /*0990*/  @P0 EXIT ;  /* 0x000000000000094d */ /* 0x000fea0003800000 */
.L_x_7:
[----:B------:R-:W-:-:S08]  /*09a0*/  NOP ;  /* 0x0000000000007918 */ /* 0x000fd00000000000 */
[----:B------:R-:W1:Y:S02]  /*09b0*/  USETMAXREG.TRY_ALLOC.CTAPOOL UP2, 0xf0 ;  /* 0x000000f0000079c8 */ /* 0x000e640008040600 */
[----:B-1----:R-:W-:-:S13]  /*09c0*/  PLOP3.LUT P0, PT, PT, PT, UP2, 0x80, 0x0 ;  /* 0x000000000000781c */ /* 0x002fda0003f0f028 */
[----:B------:R-:W-:Y:S05]  /*09d0*/  @!P0 BRA `(.L_x_7) ;  /* 0xfffffffc00f08947 */ /* 0x000fea000383ffff */
[----:B------:R-:W-:Y:S01]  /*09e0*/  UISETP.NE.AND UP2, UPT, UR36, 0x1, UPT ;  /* 0x000000012400788c */ /* 0x000fe2000bf45270 */
[----:B------:R-:W1:Y:S01]  /*09f0*/  S2UR UR42, SR_CTAID.X ;  /* 0x00000000002a79c3 */ /* 0x000e620000002500 */
[----:B------:R-:W-:Y:S01]  /*0a00*/  UMOV UR4, URZ ;  /* 0x0000003f00047c82 */ /* 0x000fe20008000000 */
[----:B------:R-:W-:-:S03]  /*0a10*/  UMOV UR5, URZ ;  /* 0x0000003f00057c82 */ /* 0x000fc60008000000 */
[----:B------:R-:W-:-:S13]  /*0a20*/  PLOP3.LUT P0, PT, PT, PT, UP2, 0x80, 0x0 ;  /* 0x000000000000781c */ /* 0x000fda0003f0f028 */
[----:B------:R-:W-:Y:S05]  /*0a30*/  @!P0 BRA `(.L_x_8) ;  /* 0x00000000003c8947 */ /* 0x000fea0003800000 */
[----:B------:R-:W-:Y:S01]  /*0a40*/  UISETP.NE.AND UP2, UPT, UR36, 0x2, UPT ;  /* 0x000000022400788c */ /* 0x000fe2000bf45270 */
[----:B------:R-:W-:-:S05]  /*0a50*/  UMOV UR5, 0x1 ;  /* 0x0000000100057882 */ /* 0x000fca0000000000 */
[----:B------:R-:W-:-:S13]  /*0a60*/  PLOP3.LUT P1, PT, PT, PT, UP2, 0x80, 0x0 ;  /* 0x000000000000781c */ /* 0x000fda0003f2f028 */
[----:B------:R-:W-:Y:S05]  /*0a70*/  @!P1 BRA `(.L_x_8) ;  /* 0x00000000002c9947 */ /* 0x000fea0003800000 */
[----:B------:R-:W-:-:S06]  /*0a80*/  UISETP.NE.AND UP2, UPT, UR36, 0x3, UPT ;  /* 0x000000032400788c */ /* 0x000fcc000bf45270 */
[----:B------:R-:W-:-:S13]  /*0a90*/  PLOP3.LUT P1, PT, PT, PT, UP2, 0x80, 0x0 ;  /* 0x000000000000781c */ /* 0x000fda0003f2f028 */
[----:B------:R-:W-:Y:S05]  /*0aa0*/  @!P1 BRA `(.L_x_9) ;  /* 0x0000000000189947 */ /* 0x000fea0003800000 */
[----:B------:R-:W-:-:S11]  /*0ab0*/  UISETP.NE.AND UP2, UPT, UR36, 0x4, UPT ;  /* 0x000000042400788c */ /* 0x000fd6000bf45270 */
[----:B------:R-:W-:Y:S01]  /*0ac0*/  @!UP2 UMOV UR4, 0x1 ;  /* 0x000000010004a882 */ /* 0x000fe20000000000 */
[----:B------:R-:W-:Y:S01]  /*0ad0*/  @!UP2 UMOV UR5, 0x1 ;  /* 0x000000010005a882 */ /* 0x000fe20000000000 */
[----:B------:R-:W-:Y:S01]  /*0ae0*/  @UP2 UMOV UR4, URZ ;  /* 0x0000003f00042c82 */ /* 0x000fe20008000000 */
[----:B------:R-:W-:Y:S01]  /*0af0*/  @UP2 UMOV UR5, URZ ;  /* 0x0000003f00052c82 */ /* 0x000fe20008000000 */
[----:B------:R-:W-:Y:S05]  /*0b00*/  BRA `(.L_x_8) ;  /* 0x0000000000087947 */ /* 0x000fea0003800000 */
.L_x_9:
[----:B------:R-:W-:Y:S01]  /*0b10*/  UMOV UR4, 0x1 ;  /* 0x0000000100047882 */ /* 0x000fe20000000000 */
[----:B------:R-:W-:-:S05]  /*0b20*/  UMOV UR5, URZ ;  /* 0x0000003f00057c82 */ /* 0x000fca0008000000 */
.L_x_8:
[----:B------:R-:W-:Y:S05]  /*0b30*/  @!P0 BRA `(.L_x_10) ;  /* 0x00000000003c8947 */ /* 0x000fea0003800000 */
[----:B------:R-:W-:-:S06]  /*0b40*/  UISETP.NE.AND UP2, UPT, UR36, 0x2, UPT ;  /* 0x000000022400788c */ /* 0x000fcc000bf45270 */
[----:B------:R-:W-:-:S13]  /*0b50*/  PLOP3.LUT P0, PT, PT, PT, UP2, 0x80, 0x0 ;  /* 0x000000000000781c */ /* 0x000fda0003f0f028 */
[----:B------:R-:W-:Y:S05]  /*0b60*/  @!P0 BRA `(.L_x_11) ;  /* 0x0000000000288947 */ /* 0x000fea0003800000 */
[----:B------:R-:W-:-:S06]  /*0b70*/  UISETP.NE.AND UP2, UPT, UR36, 0x3, UPT ;  /* 0x000000032400788c */ /* 0x000fcc000bf45270 */
[----:B------:R-:W-:-:S13]  /*0b80*/  PLOP3.LUT P0, PT, PT, PT, UP2, 0x80, 0x0 ;  /* 0x000000000000781c */ /* 0x000fda0003f0f028 */
[----:B------:R-:W-:Y:S05]  /*0b90*/  @!P0 BRA `(.L_x_12) ;  /* 0x0000000000148947 */ /* 0x000fea0003800000 */
[----:B------:R-:W-:-:S06]  /*0ba0*/  UISETP.NE.AND UP2, UPT, UR36, 0x4, UPT ;  /* 0x000000042400788c */ /* 0x000fcc000bf45270 */
[----:B------:R-:W-:-:S13]  /*0bb0*/  PLOP3.LUT P0, PT, PT, PT, UP2, 0x80, 0x0 ;  /* 0x000000000000781c */ /* 0x000fda0003f0f028 */
[----:B------:R-:W-:Y:S05]  /*0bc0*/  @P0 BRA `(.L_x_13) ;  /* 0x00000000001c0947 */ /* 0x000fea0003800000 */
[----:B-1----:R-:W-:Y:S01]  /*0bd0*/  ULEA UR42, UR42, 0x3, 0x1 ;  /* 0x000000032a2a7891 */ /* 0x002fe2000f8e083f */
[----:B------:R-:W-:Y:S11]  /*0be0*/  BRA `(.L_x_13) ;  /* 0x0000000000147947 */ /* 0x000ff60003800000 */
.L_x_12:
[----:B-1----:R-:W-:Y:S01]  /*0bf0*/  ULEA UR42, UR42, 0x2, 0x1 ;  /* 0x000000022a2a7891 */ /* 0x002fe2000f8e083f */
[----:B------:R-:W-:Y:S11]  /*0c00*/  BRA `(.L_x_13) ;  /* 0x00000000000c7947 */ /* 0x000ff60003800000 */
.L_x_11:
[----:B-1----:R-:W-:Y:S01]  /*0c10*/  ULEA UR42, UR42, 0x1, 0x1 ;  /* 0x000000012a2a7891 */ /* 0x002fe2000f8e083f */
[----:B------:R-:W-:Y:S11]  /*0c20*/  BRA `(.L_x_13) ;  /* 0x0000000000047947 */ /* 0x000ff60003800000 */
.L_x_10:
[----:B-1----:R-:W-:-:S12]  /*0c30*/  USHF.L.U32 UR42, UR42, 0x1, URZ ;  /* 0x000000012a2a7899 */ /* 0x002fd8000800063f */
.L_x_13:
[----:B------:R-:W-:-:S04]  /*0c40*/  ULOP3.LUT UR6, UR6, 0x1, URZ, 0xfc, !UPT ;  /* 0x0000000106067892 */ /* 0x000fc8000f8efc3f */
[----:B------:R-:W-:-:S06]  /*0c50*/  UISETP.NE.AND UP2, UPT, UR6, 0x3, UPT ;  /* 0x000000030600788c */ /* 0x000fcc000bf45270 */
[----:B------:R-:W-:-:S13]  /*0c60*/  PLOP3.LUT P0, PT, PT, PT, UP2, 0x80, 0x0 ;  /* 0x000000000000781c */ /* 0x000fda0003f0f028 */
[----:B------:R-:W-:Y:S05]  /*0c70*/  @!P0 BRA `(.L_x_14) ;  /* 0x0000000000048947 */ /* 0x000fea0003800000 */
[----:B-1----:R-:W-:Y:S01]  /*0c80*/  BPT.TRAP 0x1 ;  /* 0x000000040000795c */ /* 0x002fe20000300000 */
.L_x_14:
[----:B------:R-:W2:Y:S01]  /*0c90*/  S2UR UR6, SR_CgaCtaId ;  /* 0x00000000000679c3 */ /* 0x000ea20000008800 */
[----:B------:R-:W-:Y:S01]  /*0ca0*/  UMOV UR37, 0x400 ;  /* 0x0000040000257882 */ /* 0x000fe20000000000 */
[----:B------:R-:W-:Y:S01]  /*0cb0*/  IMAD.U32 R2, RZ, RZ, UR4 ;  /* 0x00000004ff027e24 */ /* 0x000fe2000f8e00ff */
[----:B------:R-:W-:-:S04]  /*0cc0*/  SHF.R.S32.HI R3, RZ, 0x1f, R0 ;  /* 0x0000001fff037819 */ /* 0x000fc80000011400 */
[----:B------:R-:W-:Y:S02]  /*0cd0*/  SHF.L.U32 R2, R2, 0x1f, RZ ;  /* 0x0000001f02027819 */ /* 0x000fe400000006ff */
[----:B------:R-:W-:-:S04]  /*0ce0*/  LEA.HI R3, R3, R0, RZ, 0x7 ;  /* 0x0000000003037211 */ /* 0x000fc800078f38ff */
[----:B------:R-:W-:-:S04]  /*0cf0*/  LOP3.LUT R3, R3, 0xffffff80, RZ, 0xc0, !PT ;  /* 0xffffff8003037812 */ /* 0x000fc800078ec0ff */
[----:B------:R-:W-:-:S04]  /*0d00*/  IADD3 R3, -R3, R0, RZ ;  /* 0x0000000003037210 */ /* 0x000fc80007ffe1ff */
[----:B------:R-:W-:Y:S01]  /*0d10*/  SHF.R.S32.HI R0, RZ, 0x1f, R3 ;  /* 0x0000001fff007819 */ /* 0x000fe20000011403 */
[----:B--2---:R-:W-:-:S03]  /*0d20*/  ULEA UR37, UR6, UR37, 0x18 ;  /* 0x0000002506257291 */ /* 0x004fc6000f8ec03f */
[----:B------:R-:W-:Y:S01]  /*0d30*/  LEA.HI R0, R0, R3, RZ, 0x2 ;  /* 0x0000000300007211 */ /* 0x000fe200078f10ff */
[----:B------:R-:W-:-:S03]  /*0d40*/  ULEA UR6, UR5, UR37, 0x3 ;  /* 0x0000002505067291 */ /* 0x000fc6000f8e183f */
[----:B------:R-:W-:-:S05]  /*0d50*/  LOP3.LUT R0, R0, 0x7ffffffc, RZ, 0xc0, !PT ;  /* 0x7ffffffc00007812 */ /* 0x000fca00078ec0ff */
[----:B------:R-:W-:Y:S01]  /*0d60*/  IMAD.IADD R0, R3, 0x1, -R0 ;  /* 0x0000000103007824 */ /* 0x000fe200078e0a00 */
[----:B------:R-:W2:Y:S02]  /*0d70*/  SYNCS.PHASECHK.TRANS64.TRYWAIT P1, [UR6+0xb050], R2 ;  /* 0x00b05002ff0075a7 */ /* 0x000ea40008020146 */
[----:B--2---:R-:W-:Y:S05]  /*0d80*/  @!P1 BRA `(.L_x_15) ;  /* 0x0000011400249947 */ /* 0x004fea0003800000 */
.L_x_99:
[----:B------:R-:W-:Y:S01]  /*0d90*/  SHF.L.U32 R0, R0, 0x1, RZ ;  /* 0x0000000100007819 */ /* 0x000fe200000006ff */
[----:B------:R-:W-:Y:S06]  /*0da0*/  @!P0 BRA `(.L_x_16) ;  /* 0x0000000000048947 */ /* 0x000fec0003800000 */
[----:B-1----:R-:W-:Y:S01]  /*0db0*/  BPT.TRAP 0x1 ;  /* 0x000000040000795c */ /* 0x002fe20000300000 */
.L_x_16:
[----:B--2---:R-:W-:Y:S01]  /*0dc0*/  SHF.L.U32 R2, RZ, 0x1f, RZ ;  /* 0x0000001fff027819 */ /* 0x004fe200000006ff */
[----:B------:R-:W-:Y:S01]  /*0dd0*/  UIADD3 UR9, UR37, 0xb090, URZ ;  /* 0x0000b09025097890 */ /* 0x000fe2000fffe03f */
[----:B------:R-:W-:Y:S02]  /*0de0*/  ISETP.NE.AND P2, PT, RZ, UR7, PT ;  /* 0x00000007ff007c0c */ /* 0x000fe4000bf45270 */
[----:B------:R-:W2:Y:S02]  /*0df0*/  SYNCS.PHASECHK.TRANS64.TRYWAIT P1, [UR37+0xb000], R2 ;  /* 0x00b00002ff0075a7 */ /* 0x000ea40008020165 */
[----:B--2---:R-:W-:Y:S09]  /*0e00*/  @!P1 BRA `(.L_x_17) ;  /* 0x00000114001c9947 */ /* 0x004ff20003800000 */
.L_x_100:
[----:B------:R-:W-:Y:S01]  /*0e10*/  ULEA UR16, UR36, UR9, 0x3 ;  /* 0x0000000924107291 */ /* 0x000fe2000f8e183f */
[----:B--2---:R-:W-:-:S04]  /*0e20*/  SEL R3, RZ, 0x1, P2 ;  /* 0x00000001ff037807 */ /* 0x004fc80001000000 */
[----:B------:R-:W-:-:S04]  /*0e30*/  SHF.L.U32 R3, R3, 0x1f, RZ ;  /* 0x0000001f03037819 */ /* 0x000fc800000006ff */
[----:B------:R-:W2:Y:S02]  /*0e40*/  SYNCS.PHASECHK.TRANS64.TRYWAIT P1, [UR16+-0x8], R3 ;  /* 0xfffff803ff0075a7 */ /* 0x000ea40008020150 */
[----:B--2---:R-:W-:Y:S05]  /*0e50*/  @!P1 BRA `(.L_x_18) ;  /* 0x0000011400209947 */ /* 0x004fea0003800000 */
.L_x_101:
[----:B------:R-:W-:Y:S01]  /*0e60*/  USHF.R.U32.HI UR4, URZ, 0x4, UR37 ;  /* 0x000000043f047899 */ /* 0x000fe20008011625 */
[----:B------:R-:W-:Y:S01]  /*0e70*/  WARPGROUP.ARRIVE ;  /* 0x00000000000079c5 */ /* 0x000fe20000000000 */
[----:B------:R-:W-:Y:S01]  /*0e80*/  UIADD3 UR6, UR37, 0x1000, URZ ;  /* 0x0000100025067890 */ /* 0x000fe2000fffe03f */
[----:B------:R-:W3:Y:S01]  /*0e90*/  LDC R7, c[0x0][0x28c] ;  /* 0x0000a300ff077b82 */ /* 0x000ee20000000800 */
[----:B------:R-:W-:Y:S01]  /*0ea0*/  ULOP3.LUT UR4, UR4, 0x3fff, URZ, 0xc0, !UPT ;  /* 0x00003fff04047892 */ /* 0x000fe2000f8ec03f */
[C---:B--2---:R-:W-:Y:S01]  /*0eb0*/  VIADD R4, R0.reuse, 0x1 ;  /* 0x0000000100047836 */ /* 0x044fe20000000000 */
[----:B------:R-:W-:Y:S01]  /*0ec0*/  USHF.R.U32.HI UR6, URZ, 0x4, UR6 ;  /* 0x000000043f067899 */ /* 0x000fe20008011606 */
[C---:B------:R-:W-:Y:S01]  /*0ed0*/  IADD3 R6, R0.reuse, 0x8, RZ ;  /* 0x0000000800067810 */ /* 0x040fe20007ffe0ff */
[----:B------:R-:W-:Y:S01]  /*0ee0*/  ULOP3.LUT UR4, UR4, 0x10000, URZ, 0xfc, !UPT ;  /* 0x0001000004047892 */ /* 0x000fe2000f8efc3f */
[----:B------:R-:W-:Y:S01]  /*0ef0*/  VIADD R10, R0, 0x9 ;  /* 0x00000009000a7836 */ /* 0x000fe20000000000 */
[----:B------:R-:W-:Y:S01]  /*0f00*/  ULOP3.LUT UR8, UR6, 0x3fff, URZ, 0xc0, !UPT ;  /* 0x00003fff06087892 */ /* 0x000fe2000f8ec03f */
[----:B------:R-:W-:Y:S01]  /*0f10*/  P2R R8, PR, RZ, 0x1 ;  /* 0x00000001ff087803 */ /* 0x000fe20000000000 */
[----:B------:R-:W-:-:S02]  /*0f20*/  ULEA UR4, UR5, UR4, 0x7 ;  /* 0x0000000405047291 */ /* 0x000fc4000f8e383f */
[----:B------:R-:W-:Y:S01]  /*0f30*/  ULOP3.LUT UR10, UR8, 0x10000, URZ, 0xfc, !UPT ;  /* 0x00010000080a7892 */ /* 0x000fe2000f8efc3f */
[----:B------:R-:W-:Y:S01]  /*0f40*/  UMOV UR5, 0xc0000010 ;  /* 0xc000001000057882 */ /* 0x000fe20000000000 */
[----:B------:R-:W-:Y:S01]  /*0f50*/  UMOV UR15, 0xc0000010 ;  /* 0xc0000010000f7882 */ /* 0x000fe20000000000 */
[----:B------:R-:W-:Y:S02]  /*0f60*/  UMOV UR13, UR5 ;  /* 0x00000005000d7c82 */ /* 0x000fe40008000000 */
[----:B------:R-:W-:Y:S01]  /*0f70*/  UMOV UR12, UR4 ;  /* 0x00000004000c7c82 */ /* 0x000fe20008000000 */
[----:B------:R-:W-:Y:S01]  /*0f80*/  ULDC UR6, c[0x0][0x604] ;  /* 0x0001810000067ab9 */ /* 0x000fe20000000800 */
[----:B------:R-:W-:Y:S01]  /*0f90*/  UMOV UR14, UR10 ;  /* 0x0000000a000e7c82 */ /* 0x000fe20008000000 */
[----:B------:R-:W-:Y:S01]  /*0fa0*/  USHF.L.U32 UR7, UR7, 0x3, URZ ;  /* 0x0000000307077899 */ /* 0x000fe2000800063f */
[----:B------:R-:W-:Y:S03]  /*0fb0*/  HGMMA.64x256x16.F32.BF16 R24, gdesc[UR12], RZ, !UPT, gsb0 ;  /* 0x03e000000c1879f0 */ /* 0x000fe6000c0018ff */
[----:B------:R-:W-:Y:S01]  /*0fc0*/  ULOP3.LUT UR7, UR7, 0x8, URZ, 0xc, !UPT ;  /* 0x0000000807077892 */ /* 0x000fe2000f8e0c3f */
[----:B---3--:R-:W-:-:S02]  /*0fd0*/  ISETP.GE.AND P4, PT, R4, R7, PT ;  /* 0x000000070400720c */ /* 0x008fc40003f86270 */
[C---:B------:R-:W-:Y:S02]  /*0fe0*/  IADD3 R4, R0.reuse, 0x10, RZ ;  /* 0x0000001000047810 */ /* 0x040fe40007ffe0ff */
[-C--:B------:R-:W-:Y:S02]  /*0ff0*/  ISETP.GE.AND P3, PT, R0, R7.reuse, PT ;  /* 0x000000070000720c */ /* 0x080fe40003f66270 */
[-C--:B------:R-:W-:Y:S02]  /*1000*/  ISETP.GE.AND P1, PT, R4, R7.reuse, PT ;  /* 0x000000070400720c */ /* 0x080fe40003f26270 */
[----:B------:R-:W-:Y:S02]  /*1010*/  IADD3 R4, R0, 0x18, RZ ;  /* 0x0000001800047810 */ /* 0x000fe40007ffe0ff */
[-C--:B------:R-:W-:Y:S01]  /*1020*/  ISETP.GE.AND P6, PT, R6, R7.reuse, PT ;  /* 0x000000070600720c */ /* 0x080fe20003fc6270 */
[----:B------:R-:W-:Y:S01]  /*1030*/  VIADD R6, R0, 0x11 ;  /* 0x0000001100067836 */ /* 0x000fe20000000000 */
[----:B------:R-:W-:-:S04]  /*1040*/  ISETP.GE.AND P5, PT, R10, R7, PT ;  /* 0x000000070a00720c */ /* 0x000fc80003fa6270 */
[-C--:B------:R-:W-:Y:S02]  /*1050*/  ISETP.GE.AND P2, PT, R6, R7.reuse, PT ;  /* 0x000000070600720c */ /* 0x080fe40003f46270 */
[----:B------:R-:W-:Y:S01]  /*1060*/  IADD3 R6, R0, 0x20, RZ ;  /* 0x0000002000067810 */ /* 0x000fe20007ffe0ff */
[----:B------:R-:W-:Y:S02]  /*1070*/  WARPGROUP.DEPBAR.LE gsb0, 0x0 ;  /* 0x00008000000079c5 */ /* 0x000fe40000010000 */
[----:B------:R-:W-:Y:S02]  /*1080*/  FSEL R24, R24, -INF , !P3 ;  /* 0xff80000018187808 */ /* 0x000fe40005800000 */
[----:B------:R-:W-:Y:S02]  /*1090*/  FSEL R26, R26, -INF , !P3 ;  /* 0xff8000001a1a7808 */ /* 0x000fe40005800000 */
[----:B------:R-:W-:Y:S01]  /*10a0*/  ISETP.GE.AND P3, PT, R4, R7, PT ;  /* 0x000000070400720c */ /* 0x000fe20003f66270 */
[----:B------:R-:W-:Y:S01]  /*10b0*/  VIADD R4, R0, 0x19 ;  /* 0x0000001900047836 */ /* 0x000fe20000000000 */
[----:B------:R-:W-:-:S02]  /*10c0*/  FSEL R25, R25, -INF , !P4 ;  /* 0xff80000019197808 */ /* 0x000fc40006000000 */
[----:B------:R-:W-:Y:S02]  /*10d0*/  FSEL R27, R27, -INF , !P4 ;  /* 0xff8000001b1b7808 */ /* 0x000fe40006000000 */
[-C--:B------:R-:W-:Y:S01]  /*10e0*/  ISETP.GE.AND P4, PT, R4, R7.reuse, PT ;  /* 0x000000070400720c */ /* 0x080fe20003f86270 */
[----:B------:R-:W-:Y:S01]  /*10f0*/  VIADD R4, R0, 0x21 ;  /* 0x0000002100047836 */ /* 0x000fe20000000000 */
[----:B------:R-:W-:Y:S02]  /*1100*/  FSEL R29, R29, -INF , !P5 ;  /* 0xff8000001d1d7808 */ /* 0x000fe40006800000 */
[----:B------:R-:W-:Y:S02]  /*1110*/  FSEL R31, R31, -INF , !P5 ;  /* 0xff8000001f1f7808 */ /* 0x000fe40006800000 */
[----:B------:R-:W-:Y:S01]  /*1120*/  ISETP.GE.AND P5, PT, R4, R7, PT ;  /* 0x000000070400720c */ /* 0x000fe20003fa6270 */
[----:B------:R-:W-:Y:S01]  /*1130*/  VIADD R4, R0, 0x29 ;  /* 0x0000002900047836 */ /* 0x000fe20000000000 */
[----:B------:R-:W-:-:S02]  /*1140*/  FSEL R28, R28, -INF , !P6 ;  /* 0xff8000001c1c7808 */ /* 0x000fc40007000000 */
[----:B------:R-:W-:Y:S02]  /*1150*/  FSEL R30, R30, -INF , !P6 ;  /* 0xff8000001e1e7808 */ /* 0x000fe40007000000 */
[-C--:B------:R-:W-:Y:S02]  /*1160*/  ISETP.GE.AND P6, PT, R6, R7.reuse, PT ;  /* 0x000000070600720c */ /* 0x080fe40003fc6270 */
[----:B------:R-:W-:Y:S02]  /*1170*/  IADD3 R6, R0, 0x28, RZ ;  /* 0x0000002800067810 */ /* 0x000fe40007ffe0ff */
[----:B------:R-:W-:Y:S02]  /*1180*/  FSEL R33, R33, -INF , !P2 ;  /* 0xff80000021217808 */ /* 0x000fe40005000000 */
[----:B------:R-:W-:Y:S02]  /*1190*/  FSEL R35, R35, -INF , !P2 ;  /* 0xff80000023237808 */ /* 0x000fe40005000000 */
[----:B------:R-:W-:Y:S01]  /*11a0*/  ISETP.GE.AND P2, PT, R4, R7, PT ;  /* 0x000000070400720c */ /* 0x000fe20003f46270 */
[----:B------:R-:W-:Y:S01]  /*11b0*/  VIADD R4, R0, 0x31 ;  /* 0x0000003100047836 */ /* 0x000fe20000000000 */
[----:B------:R-:W-:-:S02]  /*11c0*/  FSEL R32, R32, -INF , !P1 ;  /* 0xff80000020207808 */ /* 0x000fc40004800000 */
[----:B------:R-:W-:Y:S02]  /*11d0*/  FSEL R34, R34, -INF , !P1 ;  /* 0xff80000022227808 */ /* 0x000fe40004800000 */
[----:B------:R-:W-:Y:S02]  /*11e0*/  ISETP.GE.AND P1, PT, R6, R7, PT ;  /* 0x000000070600720c */ /* 0x000fe40003f26270 */
[----:B------:R-:W-:Y:S02]  /*11f0*/  IADD3 R6, R0, 0x30, RZ ;  /* 0x0000003000067810 */ /* 0x000fe40007ffe0ff */
[----:B------:R-:W-:Y:S02]  /*1200*/  FSEL R37, R37, -INF , !P4 ;  /* 0xff80000025257808 */ /* 0x000fe40006000000 */
[----:B------:R-:W-:Y:S02]  /*1210*/  FSEL R39, R39, -INF , !P4 ;  /* 0xff80000027277808 */ /* 0x000fe40006000000 */
[----:B------:R-:W-:-:S02]  /*1220*/  FSEL R36, R36, -INF , !P3 ;  /* 0xff80000024247808 */ /* 0x000fc40005800000 */
[----:B------:R-:W-:Y:S02]  /*1230*/  FSEL R38, R38, -INF , !P3 ;  /* 0xff80000026267808 */ /* 0x000fe40005800000 */
[-C--:B------:R-:W-:Y:S01]  /*1240*/  ISETP.GE.AND P4, PT, R4, R7.reuse, PT ;  /* 0x000000070400720c */ /* 0x080fe20003f86270 */
[----:B------:R-:W-:Y:S01]  /*1250*/  VIADD R4, R0, 0x39 ;  /* 0x0000003900047836 */ /* 0x000fe20000000000 */
[----:B------:R-:W-:Y:S02]  /*1260*/  ISETP.GE.AND P3, PT, R6, R7, PT ;  /* 0x000000070600720c */ /* 0x000fe40003f66270 */
[----:B------:R-:W-:Y:S02]  /*1270*/  IADD3 R6, R0, 0x38, RZ ;  /* 0x0000003800067810 */ /* 0x000fe40007ffe0ff */
[----:B------:R-:W-:Y:S02]  /*1280*/  FSEL R40, R40, -INF , !P6 ;  /* 0xff80000028287808 */ /* 0x000fe40007000000 */
[----:B------:R-:W-:-:S02]  /*1290*/  FSEL R42, R42, -INF , !P6 ;  /* 0xff8000002a2a7808 */ /* 0x000fc40007000000 */
[----:B------:R-:W-:Y:S02]  /*12a0*/  FSEL R41, R41, -INF , !P5 ;  /* 0xff80000029297808 */ /* 0x000fe40006800000 */
[----:B------:R-:W-:Y:S02]  /*12b0*/  FSEL R43, R43, -INF , !P5 ;  /* 0xff8000002b2b7808 */ /* 0x000fe40006800000 */
[-C--:B------:R-:W-:Y:S02]  /*12c0*/  ISETP.GE.AND P6, PT, R6, R7.reuse, PT ;  /* 0x000000070600720c */ /* 0x080fe40003fc6270 */
[----:B------:R-:W-:Y:S01]  /*12d0*/  ISETP.GE.AND P5, PT, R4, R7, PT ;  /* 0x000000070400720c */ /* 0x000fe20003fa6270 */
[C---:B------:R-:W-:Y:S01]  /*12e0*/  VIADD R4, R0.reuse, 0x41 ;  /* 0x0000004100047836 */ /* 0x040fe20000000000 */
[----:B------:R-:W-:Y:S02]  /*12f0*/  IADD3 R6, R0, 0x40, RZ ;  /* 0x0000004000067810 */ /* 0x000fe40007ffe0ff */
[----:B------:R-:W-:-:S02]  /*1300*/  FSEL R44, R44, -INF , !P1 ;  /* 0xff8000002c2c7808 */ /* 0x000fc40004800000 */
[----:B------:R-:W-:Y:S02]  /*1310*/  FSEL R46, R46, -INF , !P1 ;  /* 0xff8000002e2e7808 */ /* 0x000fe40004800000 */
[-C--:B------:R-:W-:Y:S02]  /*1320*/  ISETP.GE.AND P1, PT, R6, R7.reuse, PT ;  /* 0x000000070600720c */ /* 0x080fe40003f26270 */
[----:B------:R-:W-:Y:S02]  /*1330*/  FSEL R45, R45, -INF , !P2 ;  /* 0xff8000002d2d7808 */ /* 0x000fe40005000000 */
[----:B------:R-:W-:Y:S02]  /*1340*/  FSEL R47, R47, -INF , !P2 ;  /* 0xff8000002f2f7808 */ /* 0x000fe40005000000 */
[----:B------:R-:W-:Y:S02]  /*1350*/  IADD3 R6, R0, 0x48, RZ ;  /* 0x0000004800067810 */ /* 0x000fe40007ffe0ff */
[----:B------:R-:W-:Y:S01]  /*1360*/  ISETP.GE.AND P2, PT, R4, R7, PT ;  /* 0x000000070400720c */ /* 0x000fe20003f46270 */
[----:B------:R-:W-:Y:S01]  /*1370*/  VIADD R4, R0, 0x49 ;  /* 0x0000004900047836 */ /* 0x000fe20000000000 */
[----:B------:R-:W-:-:S02]  /*1380*/  FMNMX R3, R24, R25, !PT ;  /* 0x0000001918037209 */ /* 0x000fc40007800000 */
[----:B------:R-:W-:Y:S02]  /*1390*/  FSEL R48, R48, -INF , !P3 ;  /* 0xff80000030307808 */ /* 0x000fe40005800000 */
[----:B------:R-:W-:Y:S02]  /*13a0*/  FSEL R50, R50, -INF , !P3 ;  /* 0xff80000032327808 */ /* 0x000fe40005800000 */
[----:B------:R-:W-:Y:S02]  /*13b0*/  ISETP.GE.AND P3, PT, R6, R7, PT ;  /* 0x000000070600720c */ /* 0x000fe40003f66270 */
[----:B------:R-:W-:Y:S02]  /*13c0*/  FSEL R49, R49, -INF , !P4 ;  /* 0xff80000031317808 */ /* 0x000fe40006000000 */
[----:B------:R-:W-:Y:S02]  /*13d0*/  FSEL R51, R51, -INF , !P4 ;  /* 0xff80000033337808 */ /* 0x000fe40006000000 */
[----:B------:R-:W-:-:S02]  /*13e0*/  FMNMX R6, R28, R3, !PT ;  /* 0x000000031c067209 */ /* 0x000fc40007800000 */
[-C--:B------:R-:W-:Y:S02]  /*13f0*/  ISETP.GE.AND P4, PT, R4, R7.reuse, PT ;  /* 0x000000070400720c */ /* 0x080fe40003f86270 */
[----:B------:R-:W-:Y:S02]  /*1400*/  IADD3 R4, R0, 0x50, RZ ;  /* 0x0000005000047810 */ /* 0x000fe40007ffe0ff */
[----:B------:R-:W-:Y:S02]  /*1410*/  FMNMX R3, R29, R6, !PT ;  /* 0x000000061d037209 */ /* 0x000fe40007800000 */
[----:B------:R-:W-:Y:S02]  /*1420*/  FSEL R52, R52, -INF , !P6 ;  /* 0xff80000034347808 */ /* 0x000fe40007000000 */
[----:B------:R-:W-:Y:S02]  /*1430*/  FSEL R54, R54, -INF , !P6 ;  /* 0xff80000036367808 */ /* 0x000fe40007000000 */
[----:B------:R-:W-:Y:S01]  /*1440*/  ISETP.GE.AND P6, PT, R4, R7, PT ;  /* 0x000000070400720c */ /* 0x000fe20003fc6270 */
[----:B------:R-:W-:Y:S01]  /*1450*/  VIADD R4, R0, 0x51 ;  /* 0x0000005100047836 */ /* 0x000fe20000000000 */
[----:B------:R-:W-:-:S02]  /*1460*/  FMNMX R6, R32, R3, !PT ;  /* 0x0000000320067209 */ /* 0x000fc40007800000 */
[----:B------:R-:W-:Y:S02]  /*1470*/  FSEL R53, R53, -INF , !P5 ;  /* 0xff80000035357808 */ /* 0x000fe40006800000 */
[----:B------:R-:W-:Y:S02]  /*1480*/  FSEL R55, R55, -INF , !P5 ;  /* 0xff80000037377808 */ /* 0x000fe40006800000 */
[----:B------:R-:W-:Y:S02]  /*1490*/  ISETP.GE.AND P5, PT, R4, R7, PT ;  /* 0x000000070400720c */ /* 0x000fe40003fa6270 */
[----:B------:R-:W-:Y:S02]  /*14a0*/  FMNMX R3, R33, R6, !PT ;  /* 0x0000000621037209 */ /* 0x000fe40007800000 */
[----:B------:R-:W-:Y:S02]  /*14b0*/  IADD3 R4, R0, 0x58, RZ ;  /* 0x0000005800047810 */ /* 0x000fe40007ffe0ff */
[----:B------:R-:W-:-:S02]  /*14c0*/  FSEL R56, R56, -INF , !P1 ;  /* 0xff80000038387808 */ /* 0x000fc40004800000 */
[----:B------:R-:W-:Y:S02]  /*14d0*/  FSEL R58, R58, -INF , !P1 ;  /* 0xff8000003a3a7808 */ /* 0x000fe40004800000 */
[----:B------:R-:W-:Y:S02]  /*14e0*/  FMNMX R6, R36, R3, !PT ;  /* 0x0000000324067209 */ /* 0x000fe40007800000 */
[----:B------:R-:W-:Y:S01]  /*14f0*/  ISETP.GE.AND P1, PT, R4, R7, PT ;  /* 0x000000070400720c */ /* 0x000fe20003f26270 */
[----:B------:R-:W-:Y:S01]  /*1500*/  VIADD R4, R0, 0x59 ;  /* 0x0000005900047836 */ /* 0x000fe20000000000 */
[----:B------:R-:W-:Y:S02]  /*1510*/  FMNMX R3, R37, R6, !PT ;  /* 0x0000000625037209 */ /* 0x000fe40007800000 */
[----:B------:R-:W-:Y:S02]  /*1520*/  FSEL R57, R57, -INF , !P2 ;  /* 0xff80000039397808 */ /* 0x000fe40005000000 */
[----:B------:R-:W-:-:S02]  /*1530*/  FSEL R59, R59, -INF , !P2 ;  /* 0xff8000003b3b7808 */ /* 0x000fc40005000000 */
[----:B------:R-:W-:Y:S02]  /*1540*/  ISETP.GE.AND P2, PT, R4, R7, PT ;  /* 0x000000070400720c */ /* 0x000fe40003f46270 */
        /* <DEDUP_REMOVED lines=8> */
[----:B------:R-:W-:Y:S02]  /*15d0*/  FMNMX R6, R44, R3, !PT ;  /* 0x000000032c067209 */ /* 0x000fe40007800000 */
[----:B------:R-:W-:Y:S02]  /*15e0*/  FSEL R63, R63, -INF , !P4 ;  /* 0xff8000003f3f7808 */ /* 0x000fe40006000000 */
[----:B------:R-:W-:Y:S02]  /*15f0*/  ISETP.GE.AND P4, PT, R4, R7, PT ;  /* 0x000000070400720c */ /* 0x000fe40003f86270 */
[----:B------:R-:W-:Y:S02]  /*1600*/  IADD3 R4, R0, 0x68, RZ ;  /* 0x0000006800047810 */ /* 0x000fe40007ffe0ff */
[----:B------:R-:W-:-:S02]  /*1610*/  FMNMX R3, R45, R6, !PT ;  /* 0x000000062d037209 */ /* 0x000fc40007800000 */
[----:B------:R-:W-:Y:S02]  /*1620*/  FSEL R64, R64, -INF , !P6 ;  /* 0xff80000040407808 */ /* 0x000fe40007000000 */
[----:B------:R-:W-:Y:S02]  /*1630*/  FSEL R66, R66, -INF , !P6 ;  /* 0xff80000042427808 */ /* 0x000fe40007000000 */
[----:B------:R-:W-:Y:S01]  /*1640*/  ISETP.GE.AND P6, PT, R4, R7, PT ;  /* 0x000000070400720c */ /* 0x000fe20003fc6270 */
[----:B------:R-:W-:Y:S01]  /*1650*/  VIADD R4, R0, 0x69 ;  /* 0x0000006900047836 */ /* 0x000fe20000000000 */
[----:B------:R-:W-:Y:S02]  /*1660*/  FMNMX R6, R48, R3, !PT ;  /* 0x0000000330067209 */ /* 0x000fe40007800000 */
[----:B------:R-:W-:Y:S02]  /*1670*/  FSEL R65, R65, -INF , !P5 ;  /* 0xff80000041417808 */ /* 0x000fe40006800000 */
[----:B------:R-:W-:-:S02]  /*1680*/  FSEL R67, R67, -INF , !P5 ;  /* 0xff80000043437808 */ /* 0x000fc40006800000 */
[----:B------:R-:W-:Y:S02]  /*1690*/  FMNMX R5, R49, R6, !PT ;  /* 0x0000000631057209 */ /* 0x000fe40007800000 */
[----:B------:R-:W-:Y:S02]  /*16a0*/  ISETP.GE.AND P5, PT, R4, R7, PT ;  /* 0x000000070400720c */ /* 0x000fe40003fa6270 */
[----:B------:R-:W-:Y:S02]  /*16b0*/  IADD3 R4, R0, 0x70, RZ ;  /* 0x0000007000047810 */ /* 0x000fe40007ffe0ff */
[----:B------:R-:W-:Y:S02]  /*16c0*/  FMNMX R6, R52, R5, !PT ;  /* 0x0000000534067209 */ /* 0x000fe40007800000 */
[----:B------:R-:W-:Y:S02]  /*16d0*/  FSEL R68, R68, -INF , !P1 ;  /* 0xff80000044447808 */ /* 0x000fe40004800000 */
[----:B------:R-:W-:-:S02]  /*16e0*/  FSEL R70, R70, -INF , !P1 ;  /* 0xff80000046467808 */ /* 0x000fc40004800000 */
[-C--:B------:R-:W-:Y:S01]  /*16f0*/  ISETP.GE.AND P1, PT, R4, R7.reuse, PT ;  /* 0x000000070400720c */ /* 0x080fe20003f26270 */
[----:B------:R-:W-:Y:S01]  /*1700*/  VIADD R4, R0, 0x71 ;  /* 0x0000007100047836 */ /* 0x000fe20000000000 */
[----:B------:R-:W-:Y:S02]  /*1710*/  FMNMX R5, R53, R6, !PT ;  /* 0x0000000635057209 */ /* 0x000fe40007800000 */
[----:B------:R-:W-:Y:S02]  /*1720*/  FSEL R3, R69, -INF , !P2 ;  /* 0xff80000045037808 */ /* 0x000fe40005000000 */
[----:B------:R-:W-:Y:S02]  /*1730*/  FSEL R71, R71, -INF , !P2 ;  /* 0xff80000047477808 */ /* 0x000fe40005000000 */
[----:B------:R-:W-:Y:S02]  /*1740*/  ISETP.GE.AND P2, PT, R4, R7, PT ;  /* 0x000000070400720c */ /* 0x000fe40003f46270 */
[----:B------:R-:W-:-:S02]  /*1750*/  FMNMX R6, R56, R5, !PT ;  /* 0x0000000538067209 */ /* 0x000fc40007800000 */
[----:B------:R-:W-:Y:S02]  /*1760*/  IADD3 R4, R0, 0x78, RZ ;  /* 0x0000007800047810 */ /* 0x000fe40007ffe0ff */
[----:B------:R-:W-:Y:S02]  /*1770*/  FSEL R72, R72, -INF , !P3 ;  /* 0xff80000048487808 */ /* 0x000fe40005800000 */
[----:B------:R-:W-:Y:S02]  /*1780*/  FSEL R74, R74, -INF , !P3 ;  /* 0xff8000004a4a7808 */ /* 0x000fe40005800000 */
[----:B------:R-:W-:Y:S02]  /*1790*/  FMNMX R5, R57, R6, !PT ;  /* 0x0000000639057209 */ /* 0x000fe40007800000 */
[----:B------:R-:W-:Y:S01]  /*17a0*/  ISETP.GE.AND P3, PT, R4, R7, PT ;  /* 0x000000070400720c */ /* 0x000fe20003f66270 */
[----:B------:R-:W-:Y:S01]  /*17b0*/  VIADD R4, R0, 0x79 ;  /* 0x0000007900047836 */ /* 0x000fe20000000000 */
[----:B------:R-:W-:-:S02]  /*17c0*/  FMNMX R6, R60, R5, !PT ;  /* 0x000000053c067209 */ /* 0x000fc40007800000 */
[----:B------:R-:W-:Y:S02]  /*17d0*/  FSEL R73, R73, -INF , !P4 ;  /* 0xff80000049497808 */ /* 0x000fe40006000000 */
[----:B------:R-:W-:Y:S02]  /*17e0*/  FSEL R75, R75, -INF , !P4 ;  /* 0xff8000004b4b7808 */ /* 0x000fe40006000000 */
[----:B------:R-:W-:Y:S02]  /*17f0*/  ISETP.GE.AND P4, PT, R4, R7, PT ;  /* 0x000000070400720c */ /* 0x000fe40003f86270 */
[----:B------:R-:W-:Y:S02]  /*1800*/  IADD3 R4, R0, 0x80, RZ ;  /* 0x0000008000047810 */ /* 0x000fe40007ffe0ff */
[----:B------:R-:W-:Y:S02]  /*1810*/  FMNMX R5, R61, R6, !PT ;  /* 0x000000063d057209 */ /* 0x000fe40007800000 */
[----:B------:R-:W-:-:S02]  /*1820*/  FSEL R76, R76, -INF , !P6 ;  /* 0xff8000004c4c7808 */ /* 0x000fc40007000000 */
[----:B------:R-:W-:Y:S02]  /*1830*/  FSEL R78, R78, -INF , !P6 ;  /* 0xff8000004e4e7808 */ /* 0x000fe40007000000 */
[----:B------:R-:W-:Y:S01]  /*1840*/  ISETP.GE.AND P6, PT, R4, R7, PT ;  /* 0x000000070400720c */ /* 0x000fe20003fc6270 */
[----:B------:R-:W-:Y:S01]  /*1850*/  VIADD R4, R0, 0x81 ;  /* 0x0000008100047836 */ /* 0x000fe20000000000 */
[----:B------:R-:W-:Y:S02]  /*1860*/  FMNMX R10, R64, R5, !PT ;  /* 0x00000005400a7209 */ /* 0x000fe40007800000 */
[----:B------:R-:W-:Y:S02]  /*1870*/  IADD3 R6, R0, 0x88, RZ ;  /* 0x0000008800067810 */ /* 0x000fe40007ffe0ff */
[----:B------:R-:W-:Y:S02]  /*1880*/  FMNMX R5, R65, R10, !PT ;  /* 0x0000000a41057209 */ /* 0x000fe40007800000 */
[----:B------:R-:W-:-:S02]  /*1890*/  FSEL R77, R77, -INF , !P5 ;  /* 0xff8000004d4d7808 */ /* 0x000fc40006800000 */
[----:B------:R-:W-:Y:S02]  /*18a0*/  FSEL R79, R79, -INF , !P5 ;  /* 0xff8000004f4f7808 */ /* 0x000fe40006800000 */
[-C--:B------:R-:W-:Y:S02]  /*18b0*/  ISETP.GE.AND P5, PT, R4, R7.reuse, PT ;  /* 0x000000070400720c */ /* 0x080fe40003fa6270 */
        /* <DEDUP_REMOVED lines=24> */
[----:B------:R-:W-:Y:S01]  /*1a40*/  ISETP.GE.AND P6, PT, R6, R7, PT ;  /* 0x000000070600720c */ /* 0x000fe20003fc6270 */
        /* <DEDUP_REMOVED lines=23> */
[----:B------:R-:W-:Y:S02]  /*1bc0*/  FSEL R97, R97, -INF , !P4 ;  /* 0xff80000061617808 */ /* 0x000fe40006000000 */
[----:B------:R-:W-:Y:S02]  /*1bd0*/  FMNMX R10, R92, R5, !PT ;  /* 0x000000055c0a7209 */ /* 0x000fe40007800000 */
[----:B------:R-:W-:-:S02]  /*1be0*/  FSEL R99, R99, -INF , !P4 ;  /* 0xff80000063637808 */ /* 0x000fc40006000000 */
        /* <DEDUP_REMOVED lines=10> */
[----:B------:R-:W-:Y:S02]  /*1c90*/  FMNMX R5, R97, R10, !PT ;  /* 0x0000000a61057209 */ /* 0x000fe40007800000 */
        /* <DEDUP_REMOVED lines=10> */
[----:B------:R-:W-:Y:S02]  /*1d40*/  ISETP.GE.AND P2, PT, R6, R7, PT ;  /* 0x000000070600720c */ /* 0x000fe40003f46270 */
[----:B------:R-:W-:Y:S02]  /*1d50*/  FMNMX R10, R104, R5, !PT ;  /* 0x00000005680a7209 */ /* 0x000fe40007800000 */
[----:B------:R-:W-:Y:S02]  /*1d60*/  IADD3 R6, R0, 0xc0, RZ ;  /* 0x000000c000067810 */ /* 0x000fe40007ffe0ff */
[----:B------:R-:W-:Y:S02]  /*1d70*/  FSEL R108, R108, -INF , !P3 ;  /* 0xff8000006c6c7808 */ /* 0x000fe40005800000 */
[----:B------:R-:W-:Y:S02]  /*1d80*/  FSEL R110, R110, -INF , !P3 ;  /* 0xff8000006e6e7808 */ /* 0x000fe40005800000 */
[----:B------:R-:W-:-:S02]  /*1d90*/  FMNMX R5, R105, R10, !PT ;  /* 0x0000000a69057209 */ /* 0x000fc40007800000 */
[----:B------:R-:W-:Y:S01]  /*1da0*/  ISETP.GE.AND P3, PT, R6, R7, PT ;  /* 0x000000070600720c */ /* 0x000fe20003f66270 */
[----:B------:R-:W-:Y:S01]  /*1db0*/  VIADD R6, R0, 0xc1 ;  /* 0x000000c100067836 */ /* 0x000fe20000000000 */
[----:B------:R-:W-:Y:S02]  /*1dc0*/  FSEL R109, R109, -INF , !P4 ;  /* 0xff8000006d6d7808 */ /* 0x000fe40006000000 */
[----:B------:R-:W-:Y:S02]  /*1dd0*/  FMNMX R12, R108, R5, !PT ;  /* 0x000000056c0c7209 */ /* 0x000fe40007800000 */
[----:B------:R-:W-:Y:S02]  /*1de0*/  FSEL R111, R111, -INF , !P4 ;  /* 0xff8000006f6f7808 */ /* 0x000fe40006000000 */
[----:B------:R-:W-:Y:S02]  /*1df0*/  ISETP.GE.AND P4, PT, R6, R7, PT ;  /* 0x000000070600720c */ /* 0x000fe40003f86270 */
[----:B------:R-:W-:-:S02]  /*1e00*/  FSEL R6, R112, -INF , !P6 ;  /* 0xff80000070067808 */ /* 0x000fc40007000000 */
[----:B------:R-:W-:Y:S02]  /*1e10*/  FMNMX R5, R109, R12, !PT ;  /* 0x0000000c6d057209 */ /* 0x000fe40007800000 */
[----:B------:R-:W-:Y:S02]  /*1e20*/  FSEL R113, R113, -INF , !P5 ;  /* 0xff80000071717808 */ /* 0x000fe40006800000 */
[----:B------:R-:W-:Y:S02]  /*1e30*/  FMNMX R12, R6, R5, !PT ;  /* 0x00000005060c7209 */ /* 0x000fe40007800000 */
[----:B------:R-:W-:Y:S02]  /*1e40*/  IADD3 R10, R0, 0xc8, RZ ;  /* 0x000000c8000a7810 */ /* 0x000fe40007ffe0ff */
[----:B------:R-:W-:Y:S02]  /*1e50*/  FSEL R116, R116, -INF , !P1 ;  /* 0xff80000074747808 */ /* 0x000fe40004800000 */
[----:B------:R-:W-:-:S02]  /*1e60*/  FMNMX R5, R113, R12, !PT ;  /* 0x0000000c71057209 */ /* 0x000fc40007800000 */
[----:B------:R-:W-:Y:S02]  /*1e70*/  FSEL R114, R114, -INF , !P6 ;  /* 0xff80000072727808 */ /* 0x000fe40007000000 */
[----:B------:R-:W-:Y:S01]  /*1e80*/  ISETP.GE.AND P6, PT, R10, R7, PT ;  /* 0x000000070a00720c */ /* 0x000fe20003fc6270 */
[----:B------:R-:W-:Y:S01]  /*1e90*/  VIADD R10, R0, 0xc9 ;  /* 0x000000c9000a7836 */ /* 0x000fe20000000000 */
[----:B------:R-:W-:Y:S02]  /*1ea0*/  FSEL R117, R117, -INF , !P2 ;  /* 0xff80000075757808 */ /* 0x000fe40005000000 */
[----:B------:R-:W-:Y:S02]  /*1eb0*/  FMNMX R12, R116, R5, !PT ;  /* 0x00000005740c7209 */ /* 0x000fe40007800000 */
[----:B------:R-:W-:Y:S02]  /*1ec0*/  FSEL R115, R115, -INF , !P5 ;  /* 0xff80000073737808 */ /* 0x000fe40006800000 */
[----:B------:R-:W-:-:S02]  /*1ed0*/  FSEL R120, R120, -INF , !P3 ;  /* 0xff80000078787808 */ /* 0x000fc40005800000 */
[----:B------:R-:W-:Y:S02]  /*1ee0*/  FMNMX R5, R117, R12, !PT ;  /* 0x0000000c75057209 */ /* 0x000fe40007800000 */
[----:B------:R-:W-:Y:S02]  /*1ef0*/  ISETP.GE.AND P5, PT, R10, R7, PT ;  /* 0x000000070a00720c */ /* 0x000fe40003fa6270 */
[----:B------:R-:W-:Y:S02]  /*1f00*/  IADD3 R10, R0, 0xd0, RZ ;  /* 0x000000d0000a7810 */ /* 0x000fe40007ffe0ff */
[----:B------:R-:W-:Y:S02]  /*1f10*/  FSEL R121, R121, -INF , !P4 ;  /* 0xff80000079797808 */ /* 0x000fe40006000000 */
[----:B------:R-:W-:Y:S02]  /*1f20*/  FMNMX R12, R120, R5, !PT ;  /* 0x00000005780c7209 */ /* 0x000fe40007800000 */
[----:B------:R-:W-:-:S02]  /*1f30*/  FSEL R118, R118, -INF , !P1 ;  /* 0xff80000076767808 */ /* 0x000fc40004800000 */
[-C--:B------:R-:W-:Y:S01]  /*1f40*/  ISETP.GE.AND P1, PT, R10, R7.reuse, PT ;  /* 0x000000070a00720c */ /* 0x080fe20003f26270 */
[----:B------:R-:W-:Y:S01]  /*1f50*/  VIADD R10, R0, 0xd1 ;  /* 0x000000d1000a7836 */ /* 0x000fe20000000000 */
[----:B------:R-:W-:Y:S02]  /*1f60*/  FSEL R124, R124, -INF , !P6 ;  /* 0xff8000007c7c7808 */ /* 0x000fe40007000000 */
[----:B------:R-:W-:Y:S02]  /*1f70*/  FMNMX R5, R121, R12, !PT ;  /* 0x0000000c79057209 */ /* 0x000fe40007800000 */
[----:B------:R-:W-:Y:S02]  /*1f80*/  FSEL R119, R119, -INF , !P2 ;  /* 0xff80000077777808 */ /* 0x000fe40005000000 */
[----:B------:R-:W-:Y:S02]  /*1f90*/  ISETP.GE.AND P2, PT, R10, R7, PT ;  /* 0x000000070a00720c */ /* 0x000fe40003f46270 */
[----:B------:R-:W-:-:S02]  /*1fa0*/  FSEL R125, R125, -INF , !P5 ;  /* 0xff8000007d7d7808 */ /* 0x000fc40006800000 */
[----:B------:R-:W-:Y:S02]  /*1fb0*/  FMNMX R12, R124, R5, !PT ;  /* 0x000000057c0c7209 */ /* 0x000fe40007800000 */
[----:B------:R-:W-:Y:S02]  /*1fc0*/  IADD3 R10, R0, 0xd8, RZ ;  /* 0x000000d8000a7810 */ /* 0x000fe40007ffe0ff */
[----:B------:R-:W-:Y:S02]  /*1fd0*/  FSEL R122, R122, -INF , !P3 ;  /* 0xff8000007a7a7808 */ /* 0x000fe40005800000 */
[----:B------:R-:W-:Y:S02]  /*1fe0*/  FSEL R128, R128, -INF , !P1 ;  /* 0xff80000080807808 */ /* 0x000fe40004800000 */
[----:B------:R-:W-:Y:S01]  /*1ff0*/  FMNMX R5, R125, R12, !PT ;  /* 0x0000000c7d057209 */ /* 0x000fe20007800000 */
[----:B------:R-:W-:Y:S01]  /*2000*/  VIADD R12, R0, 0xe1 ;  /* 0x000000e1000c7836 */ /* 0x000fe20000000000 */
[----:B------:R-:W-:Y:S01]  /*2010*/  ISETP.GE.AND P3, PT, R10, R7, PT ;  /* 0x000000070a00720c */ /* 0x000fe20003f66270 */
[----:B------:R-:W-:Y:S01]  /*2020*/  VIADD R10, R0, 0xd9 ;  /* 0x000000d9000a7836 */ /* 0x000fe20000000000 */
[----:B------:R-:W-:-:S02]  /*2030*/  FSEL R129, R129, -INF , !P2 ;  /* 0xff80000081817808 */ /* 0x000fc40005000000 */
[----:B------:R-:W-:Y:S02]  /*2040*/  FMNMX R14, R128, R5, !PT ;  /* 0x00000005800e7209 */ /* 0x000fe40007800000 */
[----:B------:R-:W-:Y:S02]  /*2050*/  FSEL R123, R123, -INF , !P4 ;  /* 0xff8000007b7b7808 */ /* 0x000fe40006000000 */
[----:B------:R-:W-:Y:S02]  /*2060*/  ISETP.GE.AND P4, PT, R10, R7, PT ;  /* 0x000000070a00720c */ /* 0x000fe40003f86270 */
[----:B------:R-:W-:Y:S02]  /*2070*/  IADD3 R10, R0, 0xe0, RZ ;  /* 0x000000e0000a7810 */ /* 0x000fe40007ffe0ff */
[----:B------:R-:W-:Y:S02]  /*2080*/  FSEL R132, R132, -INF , !P3 ;  /* 0xff80000084847808 */ /* 0x000fe40005800000 */
[----:B------:R-:W-:-:S02]  /*2090*/  FMNMX R5, R129, R14, !PT ;  /* 0x0000000e81057209 */ /* 0x000fc40007800000 */
[-C--:B------:R-:W-:Y:S02]  /*20a0*/  ISETP.GE.AND P0, PT, R12, R7.reuse, PT ;  /* 0x000000070c00720c */ /* 0x080fe40003f06270 */
[----:B------:R-:W-:Y:S02]  /*20b0*/  IADD3 R12, R0, 0xe8, RZ ;  /* 0x000000e8000c7810 */ /* 0x000fe40007ffe0ff */
[----:B------:R-:W-:Y:S02]  /*20c0*/  FSEL R126, R126, -INF , !P6 ;  /* 0xff8000007e7e7808 */ /* 0x000fe40007000000 */
[----:B------:R-:W-:Y:S02]  /*20d0*/  ISETP.GE.AND P6, PT, R10, R7, PT ;  /* 0x000000070a00720c */ /* 0x000fe40003fc6270 */
[----:B------:R-:W-:Y:S02]  /*20e0*/  FSEL R133, R133, -INF , !P4 ;  /* 0xff80000085857808 */ /* 0x000fe40006000000 */
[----:B------:R-:W-:-:S02]  /*20f0*/  FMNMX R14, R132, R5, !PT ;  /* 0x00000005840e7209 */ /* 0x000fc40007800000 */
[----:B------:R-:W-:Y:S02]  /*2100*/  FSEL R130, R130, -INF , !P1 ;  /* 0xff80000082827808 */ /* 0x000fe40004800000 */
[-C--:B------:R-:W-:Y:S01]  /*2110*/  ISETP.GE.AND P1, PT, R12, R7.reuse, PT ;  /* 0x000000070c00720c */ /* 0x080fe20003f26270 */
[----:B------:R-:W-:Y:S01]  /*2120*/  VIADD R12, R0, 0xe9 ;  /* 0x000000e9000c7836 */ /* 0x000fe20000000000 */
[----:B------:R-:W-:Y:S02]  /*2130*/  FSEL R136, R136, -INF , !P6 ;  /* 0xff80000088887808 */ /* 0x000fe40007000000 */
[----:B------:R-:W-:Y:S02]  /*2140*/  FMNMX R5, R133, R14, !PT ;  /* 0x0000000e85057209 */ /* 0x000fe40007800000 */
[----:B------:R-:W-:Y:S02]  /*2150*/  FSEL R131, R131, -INF , !P2 ;  /* 0xff80000083837808 */ /* 0x000fe40005000000 */
[----:B------:R-:W-:-:S02]  /*2160*/  ISETP.GE.AND P2, PT, R12, R7, PT ;  /* 0x000000070c00720c */ /* 0x000fc40003f46270 */
[----:B------:R-:W-:Y:S02]  /*2170*/  FSEL R137, R137, -INF , !P0 ;  /* 0xff80000089897808 */ /* 0x000fe40004000000 */
        /* <DEDUP_REMOVED lines=12> */
[----:B------:R-:W-:Y:S01]  /*2240*/  FMNMX R5, R141, R14, !PT ;  /* 0x0000000e8d057209 */ /* 0x000fe20007800000 */
[C---:B------:R-:W-:Y:S01]  /*2250*/  VIADD R14, R0.reuse, 0xf9 ;  /* 0x000000f9000e7836 */ /* 0x040fe20000000000 */
[----:B------:R-:W-:Y:S02]  /*2260*/  IADD3 R12, R0, 0xf8, RZ ;  /* 0x000000f8000c7810 */ /* 0x000fe40007ffe0ff */
[----:B------:R-:W-:Y:S02]  /*2270*/  FSEL R127, R127, -INF , !P5 ;  /* 0xff8000007f7f7808 */ /* 0x000fe40006800000 */
[----:B------:R-:W-:Y:S02]  /*2280*/  FSEL R145, R145, -INF , !P4 ;  /* 0xff80000091917808 */ /* 0x000fe40006000000 */
[----:B------:R-:W-:Y:S02]  /*2290*/  FMNMX R16, R144, R5, !PT ;  /* 0x0000000590107209 */ /* 0x000fe40007800000 */
[----:B------:R-:W-:-:S02]  /*22a0*/  ISETP.GE.AND P5, PT, R12, R7, PT ;  /* 0x000000070c00720c */ /* 0x000fc40003fa6270 */
[----:B------:R-:W-:Y:S02]  /*22b0*/  FMNMX R5, R145, R16, !PT ;  /* 0x0000001091057209 */ /* 0x000fe40007800000 */
[----:B------:R-:W-:Y:S02]  /*22c0*/  FSEL R148, R148, -INF , !P5 ;  /* 0xff80000094947808 */ /* 0x000fe40006800000 */
[----:B------:R-:W-:Y:S02]  /*22d0*/  ISETP.GE.AND P6, PT, R14, R7, PT ;  /* 0x000000070e00720c */ /* 0x000fe40003fc6270 */
[----:B------:R-:W-:Y:S02]  /*22e0*/  FMNMX R12, R148, R5, !PT ;  /* 0x00000005940c7209 */ /* 0x000fe40007800000 */
[----:B------:R-:W-:Y:S02]  /*22f0*/  FSEL R149, R149, -INF , !P6 ;  /* 0xff80000095957808 */ /* 0x000fe40007000000 */
[----:B------:R-:W-:-:S02]  /*2300*/  P2R R11, PR, RZ, 0x2 ;  /* 0x00000002ff0b7803 */ /* 0x000fc40000000000 */
[----:B------:R-:W-:Y:S02]  /*2310*/  FMNMX R12, R149, R12, !PT ;  /* 0x0000000c950c7209 */ /* 0x000fe40007800000 */
[----:B------:R-:W-:Y:S02]  /*2320*/  FSEL R143, R143, -INF , !P2 ;  /* 0xff8000008f8f7808 */ /* 0x000fe40005000000 */
[----:B------:R-:W-:Y:S01]  /*2330*/  P2R R13, PR, RZ, 0x1 ;  /* 0x00000001ff0d7803 */ /* 0x000fe20000000000 */
[----:B------:R-:W2:Y:S01]  /*2340*/  SHFL.BFLY PT, R5, R12, 0x1, 0x1f ;  /* 0x0c201f000c057f89 */ /* 0x000ea200000e0000 */
[----:B------:R-:W-:Y:S02]  /*2350*/  ISETP.GE.AND P0, PT, R10, R7, PT ;  /* 0x000000070a00720c */ /* 0x000fe40003f06270 */
[----:B------:R-:W-:Y:S02]  /*2360*/  FSEL R146, R146, -INF , !P3 ;  /* 0xff80000092927808 */ /* 0x000fe40005800000 */
[----:B------:R-:W-:-:S02]  /*2370*/  FSEL R138, R138, -INF , !P0 ;  /* 0xff8000008a8a7808 */ /* 0x000fc40004000000 */
[----:B------:R-:W-:Y:S02]  /*2380*/  ISETP.NE.AND P0, PT, R13, RZ, PT ;  /* 0x000000ff0d00720c */ /* 0x000fe40003f05270 */
[----:B------:R-:W-:Y:S02]  /*2390*/  FSEL R147, R147, -INF , !P4 ;  /* 0xff80000093937808 */ /* 0x000fe40006000000 */
[----:B------:R-:W-:Y:S02]  /*23a0*/  FSEL R139, R139, -INF , !P0 ;  /* 0xff8000008b8b7808 */ /* 0x000fe40004000000 */
[----:B------:R-:W-:Y:S02]  /*23b0*/  ISETP.NE.AND P0, PT, R8, RZ, PT ;  /* 0x000000ff0800720c */ /* 0x000fe40003f05270 */
[----:B------:R-:W-:Y:S02]  /*23c0*/  FSEL R151, R151, -INF , !P6 ;  /* 0xff80000097977808 */ /* 0x000fe40007000000 */
[----:B------:R-:W-:-:S02]  /*23d0*/  FSEL R150, R150, -INF , !P5 ;  /* 0xff80000096967808 */ /* 0x000fc40006800000 */
[----:B--2---:R-:W-:-:S05]  /*23e0*/  FMNMX R9, R12, R5, !PT ;  /* 0x000000050c097209 */ /* 0x004fca0007800000 */
[----:B------:R-:W2:Y:S02]  /*23f0*/  SHFL.BFLY PT, R14, R9, 0x2, 0x1f ;  /* 0x0c401f00090e7f89 */ /* 0x000ea400000e0000 */
[----:B--2---:R-:W-:-:S04]  /*2400*/  FMNMX R5, R9, R14, !PT ;  /* 0x0000000e09057209 */ /* 0x004fc80007800000 */
[----:B------:R-:W-:-:S04]  /*2410*/  FSETP.NEU.AND P1, PT, R5, -INF , PT ;  /* 0xff8000000500780b */ /* 0x000fc80003f2d000 */
[----:B------:R-:W-:Y:S02]  /*2420*/  FSEL R152, R5, RZ, P1 ;  /* 0x000000ff05987208 */ /* 0x000fe40000800000 */
[----:B------:R-:W-:Y:S02]  /*2430*/  ISETP.NE.AND P1, PT, R11, RZ, PT ;  /* 0x000000ff0b00720c */ /* 0x000fe40003f25270 */
[----:B------:R-:W-:Y:S01]  /*2440*/  FMNMX R11, R26, R27, !PT ;  /* 0x0000001b1a0b7209 */ /* 0x000fe20007800000 */
[----:B------:R-:W-:Y:S01]  /*2450*/  FMUL R152, R152, UR6 ;  /* 0x0000000698987c20 */ /* 0x000fe20008400000 */
[----:B------:R-:W-:-:S03]  /*2460*/  FSEL R142, R142, -INF , !P1 ;  /* 0xff8000008e8e7808 */ /* 0x000fc60004800000 */
[--C-:B------:R-:W-:Y:S01]  /*2470*/  FFMA R9, R25, UR6, -R152.reuse ;  /* 0x0000000619097c23 */ /* 0x100fe20008000898 */
[--C-:B------:R-:W-:Y:S01]  /*2480*/  FFMA R24, R24, UR6, -R152.reuse ;  /* 0x0000000618187c23 */ /* 0x100fe20008000898 */
[--C-:B------:R-:W-:Y:S01]  /*2490*/  FFMA R25, R28, UR6, -R152.reuse ;  /* 0x000000061c197c23 */ /* 0x100fe20008000898 */
[--C-:B------:R-:W-:Y:S01]  /*24a0*/  FFMA R8, R29, UR6, -R152.reuse ;  /* 0x000000061d087c23 */ /* 0x100fe20008000898 */
[--C-:B------:R-:W-:Y:S01]  /*24b0*/  FFMA R33, R33, UR6, -R152.reuse ;  /* 0x0000000621217c23 */ /* 0x100fe20008000898 */
[----:B------:R-:W-:Y:S01]  /*24c0*/  FSETP.GEU.AND P2, PT, R9, -126, PT ;  /* 0xc2fc00000900780b */ /* 0x000fe20003f4e000 */
        /* <DEDUP_REMOVED lines=11> */
[--C-:B------:R-:W-:Y:S01]  /*2580*/  FFMA R44, R44, UR6, -R152.reuse ;  /* 0x000000062c2c7c23 */ /* 0x100fe20008000898 */
[----:B------:R-:W-:Y:S01]  /*2590*/  @!P2 FMUL R9, R9, 0.5 ;  /* 0x3f0000000909a820 */ /* 0x000fe20000400000 */
[--C-:B------:R-:W-:Y:S01]  /*25a0*/  FFMA R20, R52, UR6, -R152.reuse ;  /* 0x0000000634147c23 */ /* 0x100fe20008000898 */
[----:B------:R-:W-:Y:S01]  /*25b0*/  @!P1 FMUL R24, R24, 0.5 ;  /* 0x3f00000018189820 */ /* 0x000fe20000400000 */
[--C-:B------:R-:W-:Y:S01]  /*25c0*/  FFMA R80, R3, UR6, -R152.reuse ;  /* 0x0000000603507c23 */ /* 0x100fe20008000898 */
[----:B------:R-:W-:Y:S01]  /*25d0*/  @!P3 FMUL R25, R25, 0.5 ;  /* 0x3f0000001919b820 */ /* 0x000fe20000400000 */
[--C-:B------:R-:W-:Y:S01]  /*25e0*/  FFMA R41, R56, UR6, -R152.reuse ;  /* 0x0000000638297c23 */ /* 0x100fe20008000898 */
[----:B------:R-:W2:Y:S01]  /*25f0*/  MUFU.EX2 R9, R9 ;  /* 0x0000000900097308 */ /* 0x000ea20000000800 */
[----:B------:R-:W-:Y:S01]  /*2600*/  @!P4 FMUL R8, R8, 0.5 ;  /* 0x3f0000000808c820 */ /* 0x000fe20000400000 */
[----:B------:R-:W-:Y:S01]  /*2610*/  @!P6 FMUL R33, R33, 0.5 ;  /* 0x3f0000002121e820 */ /* 0x000fe20000400000 */
[--C-:B------:R-:W-:Y:S01]  /*2620*/  FFMA R52, R61, UR6, -R152.reuse ;  /* 0x000000063d347c23 */ /* 0x100fe20008000898 */
[----:B------:R-:W-:Y:S01]  /*2630*/  @!P5 FMUL R29, R29, 0.5 ;  /* 0x3f0000001d1dd820 */ /* 0x000fe20000400000 */
[--C-:B------:R-:W-:Y:S01]  /*2640*/  FFMA R23, R60, UR6, -R152.reuse ;  /* 0x000000063c177c23 */ /* 0x100fe20008000898 */
[--C-:B------:R-:W-:Y:S01]  /*2650*/  FFMA R21, R64, UR6, -R152.reuse ;  /* 0x0000000640157c23 */ /* 0x100fe20008000898 */
[--C-:B------:R-:W-:Y:S01]  /*2660*/  FFMA R17, R4, UR6, -R152.reuse ;  /* 0x0000000604117c23 */ /* 0x100fe20008000898 */
[----:B------:R-:W3:Y:S01]  /*2670*/  MUFU.EX2 R28, R24 ;  /* 0x00000018001c7308 */ /* 0x000ee20000000800 */
[--C-:B------:R-:W-:Y:S01]  /*2680*/  FFMA R56, R65, UR6, -R152.reuse ;  /* 0x0000000641387c23 */ /* 0x100fe20008000898 */
[--C-:B------:R-:W-:Y:S01]  /*2690*/  FFMA R19, R68, UR6, -R152.reuse ;  /* 0x0000000644137c23 */ /* 0x100fe20008000898 */
[--C-:B------:R-:W-:Y:S01]  /*26a0*/  FFMA R18, R76, UR6, -R152.reuse ;  /* 0x000000064c127c23 */ /* 0x100fe20008000898 */
[--C-:B------:R-:W-:Y:S01]  /*26b0*/  FFMA R81, R81, UR6, -R152.reuse ;  /* 0x0000000651517c23 */ /* 0x100fe20008000898 */
[--C-:B------:R-:W-:Y:S01]  /*26c0*/  FFMA R61, R85, UR6, -R152.reuse ;  /* 0x00000006553d7c23 */ /* 0x100fe20008000898 */
[--C-:B------:R-:W-:Y:S01]  /*26d0*/  FFMA R16, R84, UR6, -R152.reuse ;  /* 0x0000000654107c23 */ /* 0x100fe20008000898 */
[--C-:B------:R-:W-:Y:S01]  /*26e0*/  FFMA R15, R88, UR6, -R152.reuse ;  /* 0x00000006580f7c23 */ /* 0x100fe20008000898 */
[----:B------:R-:W4:Y:S01]  /*26f0*/  MUFU.EX2 R25, R25 ;  /* 0x0000001900197308 */ /* 0x000f220000000800 */
[----:B--2---:R-:W-:Y:S01]  /*2700*/  @!P2 FMUL R9, R9, R9 ;  /* 0x000000090909a220 */ /* 0x004fe20000400000 */
[----:B------:R-:W-:Y:S01]  /*2710*/  FSETP.GEU.AND P2, PT, R37, -126, PT ;  /* 0xc2fc00002500780b */ /* 0x000fe20003f4e000 */
[--C-:B------:R-:W-:Y:S01]  /*2720*/  FFMA R88, R89, UR6, -R152.reuse ;  /* 0x0000000659587c23 */ /* 0x100fe20008000898 */
[--C-:B------:R-:W-:Y:S01]  /*2730*/  FFMA R65, R93, UR6, -R152.reuse ;  /* 0x000000065d417c23 */ /* 0x100fe20008000898 */
[--C-:B------:R-:W-:Y:S01]  /*2740*/  FFMA R14, R92, UR6, -R152.reuse ;  /* 0x000000065c0e7c23 */ /* 0x100fe20008000898 */
[--C-:B------:R-:W-:Y:S01]  /*2750*/  FFMA R60, R96, UR6, -R152.reuse ;  /* 0x00000006603c7c23 */ /* 0x100fe20008000898 */
[--C-:B------:R-:W-:Y:S01]  /*2760*/  FFMA R13, R100, UR6, -R152.reuse ;  /* 0x00000006640d7c23 */ /* 0x100fe20008000898 */
[----:B------:R2:W5:Y:S01]  /*2770*/  MUFU.EX2 R24, R8 ;  /* 0x0000000800187308 */ /* 0x0005620000000800 */
[----:B---3--:R-:W-:Y:S01]  /*2780*/  @!P1 FMUL R28, R28, R28 ;  /* 0x0000001c1c1c9220 */ /* 0x008fe20000400000 */
[----:B------:R-:W-:Y:S01]  /*2790*/  FSETP.GEU.AND P1, PT, R22, -126, PT ;  /* 0xc2fc00001600780b */ /* 0x000fe20003f2e000 */
[--C-:B------:R-:W-:Y:S01]  /*27a0*/  FFMA R92, R101, UR6, -R152.reuse ;  /* 0x00000006655c7c23 */ /* 0x100fe20008000898 */
[--C-:B------:R-:W-:Y:S01]  /*27b0*/  FFMA R64, R104, UR6, -R152.reuse ;  /* 0x0000000668407c23 */ /* 0x100fe20008000898 */
[--C-:B------:R-:W-:Y:S01]  /*27c0*/  FFMA R12, R108, UR6, -R152.reuse ;  /* 0x000000066c0c7c23 */ /* 0x100fe20008000898 */
[--C-:B------:R-:W-:Y:S01]  /*27d0*/  FFMA R6, R6, UR6, -R152.reuse ;  /* 0x0000000606067c23 */ /* 0x100fe20008000898 */
[----:B------:R-:W-:Y:S01]  /*27e0*/  @!P2 FMUL R37, R37, 0.5 ;  /* 0x3f0000002525a820 */ /* 0x000fe20000400000 */
[----:B------:R-:W3:Y:S01]  /*27f0*/  MUFU.EX2 R112, R33 ;  /* 0x0000002100707308 */ /* 0x000ee20000000800 */
[----:B----4-:R-:W-:Y:S01]  /*2800*/  @!P3 FMUL R25, R25, R25 ;  /* 0x000000191919b220 */ /* 0x010fe20000400000 */
[----:B------:R-:W-:Y:S01]  /*2810*/  FSETP.GEU.AND P3, PT, R40, -126, PT ;  /* 0xc2fc00002800780b */ /* 0x000fe20003f6e000 */
[--C-:B------:R-:W-:Y:S01]  /*2820*/  FFMA R85, R113, UR6, -R152.reuse ;  /* 0x0000000671557c23 */ /* 0x100fe20008000898 */
[----:B--2---:R-:W-:Y:S01]  /*2830*/  FMNMX R8, R30, R11, !PT ;  /* 0x0000000b1e087209 */ /* 0x004fe20007800000 */
[--C-:B------:R-:W-:Y:S01]  /*2840*/  FFMA R96, R117, UR6, -R152.reuse ;  /* 0x0000000675607c23 */ /* 0x100fe20008000898 */
[--C-:B------:R-:W-:Y:S01]  /*2850*/  FFMA R89, R121, UR6, -R152.reuse ;  /* 0x0000000679597c23 */ /* 0x100fe20008000898 */
[----:B------:R-:W-:Y:S01]  /*2860*/  @!P1 FMUL R22, R22, 0.5 ;  /* 0x3f00000016169820 */ /* 0x000fe20000400000 */
[----:B------:R-:W2:Y:S01]  /*2870*/  MUFU.EX2 R29, R29 ;  /* 0x0000001d001d7308 */ /* 0x000ea20000000800 */
[----:B-----5:R-:W-:Y:S01]  /*2880*/  @!P4 FMUL R24, R24, R24 ;  /* 0x000000181818c220 */ /* 0x020fe20000400000 */
[----:B------:R-:W-:Y:S01]  /*2890*/  FSETP.GEU.AND P4, PT, R32, -126, PT ;  /* 0xc2fc00002000780b */ /* 0x000fe20003f8e000 */
[--C-:B------:R-:W-:Y:S01]  /*28a0*/  FFMA R10, R124, UR6, -R152.reuse ;  /* 0x000000067c0a7c23 */ /* 0x100fe20008000898 */
[----:B------:R-:W-:Y:S01]  /*28b0*/  FMNMX R11, R31, R8, !PT ;  /* 0x000000081f0b7209 */ /* 0x000fe20007800000 */
[--C-:B------:R-:W-:Y:S01]  /*28c0*/  FFMA R93, R125, UR6, -R152.reuse ;  /* 0x000000067d5d7c23 */ /* 0x100fe20008000898 */
[--C-:B------:R-:W-:Y:S01]  /*28d0*/  FFMA R76, R128, UR6, -R152.reuse ;  /* 0x00000006804c7c23 */ /* 0x100fe20008000898 */
[----:B------:R-:W-:Y:S01]  /*28e0*/  @!P3 FMUL R40, R40, 0.5 ;  /* 0x3f0000002828b820 */ /* 0x000fe20000400000 */
[----:B------:R4:W5:Y:S01]  /*28f0*/  MUFU.EX2 R69, R37 ;  /* 0x0000002500457308 */ /* 0x0009620000000800 */
[----:B---3--:R-:W-:Y:S01]  /*2900*/  @!P6 FMUL R112, R112, R112 ;  /* 0x000000707070e220 */ /* 0x008fe20000400000 */
[----:B------:R-:W-:Y:S01]  /*2910*/  FSETP.GEU.AND P6, PT, R36, -126, PT ;  /* 0xc2fc00002400780b */ /* 0x000fe20003fce000 */
[--C-:B------:R-:W-:Y:S01]  /*2920*/  FFMA R101, R136, UR6, -R152.reuse ;  /* 0x0000000688657c23 */ /* 0x100fe20008000898 */
[----:B------:R-:W-:Y:S01]  /*2930*/  FMNMX R8, R34, R11, !PT ;  /* 0x0000000b22087209 */ /* 0x000fe20007800000 */
[--C-:B------:R-:W-:Y:S01]  /*2940*/  FFMA R11, R116, UR6, -R152.reuse ;  /* 0x00000006740b7c23 */ /* 0x100fe20008000898 */
[--C-:B------:R-:W-:Y:S01]  /*2950*/  FFMA R108, R132, UR6, -R152.reuse ;  /* 0x00000006846c7c23 */ /* 0x100fe20008000898 */
[----:B------:R-:W-:Y:S01]  /*2960*/  @!P4 FMUL R32, R32, 0.5 ;  /* 0x3f0000002020c820 */ /* 0x000fe20000400000 */
[----:B------:R-:W3:Y:S01]  /*2970*/  MUFU.EX2 R22, R22 ;  /* 0x0000001600167308 */ /* 0x000ee20000000800 */
[----:B--2---:R-:W-:Y:S01]  /*2980*/  @!P5 FMUL R29, R29, R29 ;  /* 0x0000001d1d1dd220 */ /* 0x004fe20000400000 */
[----:B------:R-:W-:Y:S01]  /*2990*/  FSETP.GEU.AND P5, PT, R44, -126, PT ;  /* 0xc2fc00002c00780b */ /* 0x000fe20003fae000 */
[--C-:B----4-:R-:W-:Y:S01]  /*29a0*/  FFMA R37, R48, UR6, -R152.reuse ;  /* 0x0000000630257c23 */ /* 0x110fe20008000898 */
[----:B------:R-:W-:Y:S01]  /*29b0*/  FMNMX R3, R35, R8, !PT ;  /* 0x0000000823037209 */ /* 0x000fe20007800000 */
[--C-:B------:R-:W-:Y:S01]  /*29c0*/  FFMA R48, R72, UR6, -R152.reuse ;  /* 0x0000000648307c23 */ /* 0x100fe20008000898 */
[--C-:B------:R-:W-:Y:S01]  /*29d0*/  FFMA R72, R120, UR6, -R152.reuse ;  /* 0x0000000678487c23 */ /* 0x100fe20008000898 */
[----:B------:R-:W-:Y:S01]  /*29e0*/  @!P6 FMUL R36, R36, 0.5 ;  /* 0x3f0000002424e820 */ /* 0x000fe20000400000 */
[----:B------:R2:W4:Y:S01]  /*29f0*/  MUFU.EX2 R33, R40 ;  /* 0x0000002800217308 */ /* 0x0005220000000800 */
[----:B-----5:R-:W-:Y:S01]  /*2a00*/  @!P2 FMUL R69, R69, R69 ;  /* 0x000000454545a220 */ /* 0x020fe20000400000 */
[----:B------:R-:W-:Y:S01]  /*2a10*/  FMNMX R8, R38, R3, !PT ;  /* 0x0000000326087209 */ /* 0x000fe20007800000 */
[--C-:B------:R-:W-:Y:S01]  /*2a20*/  FFMA R100, R137, UR6, -R152.reuse ;  /* 0x0000000689647c23 */ /* 0x100fe20008000898 */
[--C-:B------:R-:W-:Y:S01]  /*2a30*/  FFMA R104, R141, UR6, -R152.reuse ;  /* 0x000000068d687c23 */ /* 0x100fe20008000898 */
[--C-:B------:R-:W-:Y:S01]  /*2a40*/  FFMA R113, R145, UR6, -R152.reuse ;  /* 0x0000000691717c23 */ /* 0x100fe20008000898 */
[----:B------:R-:W-:Y:S01]  /*2a50*/  FMNMX R3, R39, R8, !PT ;  /* 0x0000000827037209 */ /* 0x000fe20007800000 */
[----:B------:R-:W-:Y:S01]  /*2a60*/  @!P5 FMUL R44, R44, 0.5 ;  /* 0x3f0000002c2cd820 */ /* 0x000fe20000400000 */
[----:B------:R-:W5:Y:S01]  /*2a70*/  MUFU.EX2 R32, R32 ;  /* 0x0000002000207308 */ /* 0x000f620000000800 */
[--C-:B--2---:R-:W-:Y:S01]  /*2a80*/  FFMA R40, R49, UR6, -R152.reuse ;  /* 0x0000000631287c23 */ /* 0x104fe20008000898 */
[----:B---3--:R-:W-:Y:S01]  /*2a90*/  @!P1 FMUL R22, R22, R22 ;  /* 0x0000001616169220 */ /* 0x008fe20000400000 */
[----:B------:R-:W-:Y:S01]  /*2aa0*/  FSETP.GEU.AND P1, PT, R37, -126, PT ;  /* 0xc2fc00002500780b */ /* 0x000fe20003f2e000 */
[--C-:B------:R-:W-:Y:S01]  /*2ab0*/  FFMA R49, R53, UR6, -R152.reuse ;  /* 0x0000000635317c23 */ /* 0x100fe20008000898 */
[----:B------:R-:W-:Y:S01]  /*2ac0*/  FMNMX R8, R42, R3, !PT ;  /* 0x000000032a087209 */ /* 0x000fe20007800000 */
[--C-:B------:R-:W-:Y:S01]  /*2ad0*/  FFMA R53, R73, UR6, -R152.reuse ;  /* 0x0000000649357c23 */ /* 0x100fe20008000898 */
[----:B------:R-:W-:Y:S01]  /*2ae0*/  FSETP.GEU.AND P2, PT, R40, -126, PT ;  /* 0xc2fc00002800780b */ /* 0x000fe20003f4e000 */
[----:B------:R-:W2:Y:S01]  /*2af0*/  MUFU.EX2 R36, R36 ;  /* 0x0000002400247308 */ /* 0x000ea20000000800 */
[----:B----4-:R-:W-:Y:S01]  /*2b00*/  @!P3 FMUL R33, R33, R33 ;  /* 0x000000212121b220 */ /* 0x010fe20000400000 */
[----:B------:R-:W-:Y:S01]  /*2b10*/  FSETP.GEU.AND P3, PT, R20, -126, PT ;  /* 0xc2fc00001400780b */ /* 0x000fe20003f6e000 */
[--C-:B------:R-:W-:Y:S01]  /*2b20*/  FFMA R73, R97, UR6, -R152.reuse ;  /* 0x0000000661497c23 */ /* 0x100fe20008000898 */
[----:B------:R-:W-:Y:S01]  /*2b30*/  FMNMX R3, R43, R8, !PT ;  /* 0x000000082b037209 */ /* 0x000fe20007800000 */
[--C-:B------:R-:W-:Y:S01]  /*2b40*/  FFMA R97, R140, UR6, -R152.reuse ;  /* 0x000000068c617c23 */ /* 0x100fe20008000898 */
[--C-:B------:R-:W-:Y:S01]  /*2b50*/  FFMA R117, R148, UR6, -R152.reuse ;  /* 0x0000000694757c23 */ /* 0x100fe20008000898 */
[----:B------:R-:W-:Y:S01]  /*2b60*/  FFMA R116, R149, UR6, -R152 ;  /* 0x0000000695747c23 */ /* 0x000fe20008000898 */
[----:B------:R3:W4:Y:S01]  /*2b70*/  MUFU.EX2 R45, R44 ;  /* 0x0000002c002d7308 */ /* 0x0007220000000800 */
[----:B------:R-:W-:Y:S01]  /*2b80*/  @!P1 FMUL R37, R37, 0.5 ;  /* 0x3f00000025259820 */ /* 0x000fe20000400000 */
[----:B-----5:R-:W-:Y:S01]  /*2b90*/  @!P4 FMUL R32, R32, R32 ;  /* 0x000000202020c220 */ /* 0x020fe20000400000 */
[----:B------:R-:W-:Y:S01]  /*2ba0*/  FSETP.GEU.AND P4, PT, R49, -126, PT ;  /* 0xc2fc00003100780b */ /* 0x000fe20003f8e000 */
[----:B------:R-:W-:Y:S01]  /*2bb0*/  @!P2 FMUL R40, R40, 0.5 ;  /* 0x3f0000002828a820 */ /* 0x000fe20000400000 */
[----:B------:R-:W-:-:S02]  /*2bc0*/  FMNMX R8, R46, R3, !PT ;  /* 0x000000032e087209 */ /* 0x000fc40007800000 */
[----:B------:R-:W-:Y:S01]  /*2bd0*/  @!P3 FMUL R20, R20, 0.5 ;  /* 0x3f0000001414b820 */ /* 0x000fe20000400000 */
[----:B------:R-:W5:Y:S01]  /*2be0*/  MUFU.EX2 R37, R37 ;  /* 0x0000002500257308 */ /* 0x000f620000000800 */
[--C-:B---3--:R-:W-:Y:S01]  /*2bf0*/  FFMA R44, R57, UR6, -R152.reuse ;  /* 0x00000006392c7c23 */ /* 0x108fe20008000898 */
[----:B--2---:R-:W-:Y:S01]  /*2c00*/  @!P6 FMUL R36, R36, R36 ;  /* 0x000000242424e220 */ /* 0x004fe20000400000 */
[----:B------:R-:W-:Y:S01]  /*2c10*/  FMNMX R3, R47, R8, !PT ;  /* 0x000000082f037209 */ /* 0x000fe20007800000 */
[--C-:B------:R-:W-:Y:S01]  /*2c20*/  FFMA R57, R77, UR6, -R152.reuse ;  /* 0x000000064d397c23 */ /* 0x100fe20008000898 */
[--C-:B------:R-:W-:Y:S01]  /*2c30*/  FFMA R77, R105, UR6, -R152.reuse ;  /* 0x00000006694d7c23 */ /* 0x100fe20008000898 */
[----:B------:R-:W-:Y:S01]  /*2c40*/  FSETP.GEU.AND P6, PT, R44, -126, PT ;  /* 0xc2fc00002c00780b */ /* 0x000fe20003fce000 */
[----:B------:R-:W-:Y:S01]  /*2c50*/  FFMA R105, R129, UR6, -R152 ;  /* 0x0000000681697c23 */ /* 0x000fe20008000898 */
[----:B------:R-:W2:Y:S01]  /*2c60*/  MUFU.EX2 R40, R40 ;  /* 0x0000002800287308 */ /* 0x000ea20000000800 */
[----:B----4-:R-:W-:Y:S01]  /*2c70*/  @!P5 FMUL R45, R45, R45 ;  /* 0x0000002d2d2dd220 */ /* 0x010fe20000400000 */
[----:B------:R-:W-:Y:S01]  /*2c80*/  FSETP.GEU.AND P5, PT, R41, -126, PT ;  /* 0xc2fc00002900780b */ /* 0x000fe20003fae000 */
[----:B------:R-:W-:Y:S01]  /*2c90*/  @!P4 FMUL R49, R49, 0.5 ;  /* 0x3f0000003131c820 */ /* 0x000fe20000400000 */
[----:B------:R-:W-:-:S04]  /*2ca0*/  FMNMX R8, R50, R3, !PT ;  /* 0x0000000332087209 */ /* 0x000fc80007800000 */
[----:B------:R-:W3:Y:S01]  /*2cb0*/  MUFU.EX2 R20, R20 ;  /* 0x0000001400147308 */ /* 0x000ee20000000800 */
[----:B------:R-:W-:Y:S01]  /*2cc0*/  FMNMX R3, R51, R8, !PT ;  /* 0x0000000833037209 */ /* 0x000fe20007800000 */
[----:B-----5:R-:W-:Y:S01]  /*2cd0*/  @!P1 FMUL R37, R37, R37 ;  /* 0x0000002525259220 */ /* 0x020fe20000400000 */
[----:B------:R-:W-:Y:S01]  /*2ce0*/  FSETP.GEU.AND P1, PT, R23, -126, PT ;  /* 0xc2fc00001700780b */ /* 0x000fe20003f2e000 */
[----:B------:R-:W-:Y:S01]  /*2cf0*/  @!P6 FMUL R44, R44, 0.5 ;  /* 0x3f0000002c2ce820 */ /* 0x000fe20000400000 */
[----:B------:R-:W-:Y:S02]  /*2d00*/  FMNMX R8, R54, R3, !PT ;  /* 0x0000000336087209 */ /* 0x000fe40007800000 */
[----:B------:R-:W-:Y:S01]  /*2d10*/  @!P5 FMUL R41, R41, 0.5 ;  /* 0x3f0000002929d820 */ /* 0x000fe20000400000 */
[----:B------:R-:W4:Y:S01]  /*2d20*/  MUFU.EX2 R49, R49 ;  /* 0x0000003100317308 */ /* 0x000f220000000800 */
[----:B--2---:R-:W-:Y:S01]  /*2d30*/  @!P2 FMUL R40, R40, R40 ;  /* 0x000000282828a220 */ /* 0x004fe20000400000 */
[----:B------:R-:W-:-:S02]  /*2d40*/  FSETP.GEU.AND P2, PT, R52, -126, PT ;  /* 0xc2fc00003400780b */ /* 0x000fc40003f4e000 */
[----:B------:R-:W-:-:S04]  /*2d50*/  FMNMX R3, R55, R8, !PT ;  /* 0x0000000837037209 */ /* 0x000fc80007800000 */
[----:B------:R-:W2:Y:S01]  /*2d60*/  MUFU.EX2 R44, R44 ;  /* 0x0000002c002c7308 */ /* 0x000ea20000000800 */
[----:B---3--:R-:W-:Y:S01]  /*2d70*/  @!P3 FMUL R20, R20, R20 ;  /* 0x000000141414b220 */ /* 0x008fe20000400000 */
[----:B------:R-:W-:Y:S01]  /*2d80*/  FSETP.GEU.AND P3, PT, R21, -126, PT ;  /* 0xc2fc00001500780b */ /* 0x000fe20003f6e000 */
[----:B------:R-:W-:Y:S01]  /*2d90*/  @!P1 FMUL R23, R23, 0.5 ;  /* 0x3f00000017179820 */ /* 0x000fe20000400000 */
[----:B------:R-:W-:-:S03]  /*2da0*/  FMNMX R4, R58, R3, !PT ;  /* 0x000000033a047209 */ /* 0x000fc60007800000 */
[----:B------:R-:W-:Y:S01]  /*2db0*/  @!P2 FMUL R52, R52, 0.5 ;  /* 0x3f0000003434a820 */ /* 0x000fe20000400000 */
[----:B------:R-:W3:Y:S01]  /*2dc0*/  MUFU.EX2 R41, R41 ;  /* 0x0000002900297308 */ /* 0x000ee20000000800 */
[----:B------:R-:W-:Y:S01]  /*2dd0*/  FMNMX R3, R59, R4, !PT ;  /* 0x000000043b037209 */ /* 0x000fe20007800000 */
[----:B----4-:R-:W-:Y:S01]  /*2de0*/  @!P4 FMUL R49, R49, R49 ;  /* 0x000000313131c220 */ /* 0x010fe20000400000 */
[----:B------:R-:W-:Y:S02]  /*2df0*/  FSETP.GEU.AND P4, PT, R56, -126, PT ;  /* 0xc2fc00003800780b */ /* 0x000fe40003f8e000 */
[----:B------:R-:W-:Y:S02]  /*2e00*/  FMNMX R4, R62, R3, !PT ;  /* 0x000000033e047209 */ /* 0x000fe40007800000 */
[----:B------:R-:W-:Y:S01]  /*2e10*/  @!P3 FMUL R21, R21, 0.5 ;  /* 0x3f0000001515b820 */ /* 0x000fe20000400000 */
[----:B------:R-:W4:Y:S01]  /*2e20*/  MUFU.EX2 R52, R52 ;  /* 0x0000003400347308 */ /* 0x000f220000000800 */
[----:B------:R-:W-:Y:S01]  /*2e30*/  FMNMX R3, R63, R4, !PT ;  /* 0x000000043f037209 */ /* 0x000fe20007800000 */
[----:B--2---:R-:W-:Y:S01]  /*2e40*/  @!P6 FMUL R44, R44, R44 ;  /* 0x0000002c2c2ce220 */ /* 0x004fe20000400000 */
[----:B------:R-:W-:-:S02]  /*2e50*/  FSETP.GEU.AND P6, PT, R80, -126, PT ;  /* 0xc2fc00005000780b */ /* 0x000fc40003fce000 */
[----:B------:R-:W-:-:S03]  /*2e60*/  FMNMX R4, R66, R3, !PT ;  /* 0x0000000342047209 */ /* 0x000fc60007800000 */
[----:B------:R-:W2:Y:S01]  /*2e70*/  MUFU.EX2 R23, R23 ;  /* 0x0000001700177308 */ /* 0x000ea20000000800 */
[----:B---3--:R-:W-:Y:S01]  /*2e80*/  @!P5 FMUL R41, R41, R41 ;  /* 0x000000292929d220 */ /* 0x008fe20000400000 */
[----:B------:R-:W-:Y:S01]  /*2e90*/  FSETP.GEU.AND P5, PT, R19, -126, PT ;  /* 0xc2fc00001300780b */ /* 0x000fe20003fae000 */
[----:B------:R-:W-:Y:S01]  /*2ea0*/  @!P4 FMUL R56, R56, 0.5 ;  /* 0x3f0000003838c820 */ /* 0x000fe20000400000 */
[----:B------:R-:W-:-:S04]  /*2eb0*/  FMNMX R3, R67, R4, !PT ;  /* 0x0000000443037209 */ /* 0x000fc80007800000 */
[----:B------:R-:W3:Y:S01]  /*2ec0*/  MUFU.EX2 R21, R21 ;  /* 0x0000001500157308 */ /* 0x000ee20000000800 */
[----:B----4-:R-:W-:Y:S01]  /*2ed0*/  @!P2 FMUL R52, R52, R52 ;  /* 0x000000343434a220 */ /* 0x010fe20000400000 */
[----:B------:R-:W-:Y:S01]  /*2ee0*/  FSETP.GEU.AND P2, PT, R53, -126, PT ;  /* 0xc2fc00003500780b */ /* 0x000fe20003f4e000 */
[----:B------:R-:W-:Y:S01]  /*2ef0*/  @!P6 FMUL R80, R80, 0.5 ;  /* 0x3f0000005050e820 */ /* 0x000fe20000400000 */
[----:B------:R-:W-:-:S03]  /*2f00*/  FMNMX R4, R70, R3, !PT ;  /* 0x0000000346047209 */ /* 0x000fc60007800000 */
[----:B------:R-:W-:Y:S01]  /*2f10*/  @!P5 FMUL R19, R19, 0.5 ;  /* 0x3f0000001313d820 */ /* 0x000fe20000400000 */
[----:B------:R-:W4:Y:S01]  /*2f20*/  MUFU.EX2 R56, R56 ;  /* 0x0000003800387308 */ /* 0x000f220000000800 */
[----:B--2---:R-:W-:Y:S01]  /*2f30*/  @!P1 FMUL R23, R23, R23 ;  /* 0x0000001717179220 */ /* 0x004fe20000400000 */
[----:B------:R-:W-:Y:S02]  /*2f40*/  FMNMX R3, R71, R4, !PT ;  /* 0x0000000447037209 */ /* 0x000fe40007800000 */
[----:B------:R-:W-:Y:S02]  /*2f50*/  FSETP.GEU.AND P1, PT, R48, -126, PT ;  /* 0xc2fc00003000780b */ /* 0x000fe40003f2e000 */
[----:B------:R-:W-:Y:S01]  /*2f60*/  FMNMX R4, R74, R3, !PT ;  /* 0x000000034a047209 */ /* 0x000fe20007800000 */
[----:B------:R-:W-:Y:S01]  /*2f70*/  @!P2 FMUL R53, R53, 0.5 ;  /* 0x3f0000003535a820 */ /* 0x000fe20000400000 */
[----:B------:R-:W2:Y:S01]  /*2f80*/  MUFU.EX2 R80, R80 ;  /* 0x0000005000507308 */ /* 0x000ea20000000800 */
[----:B---3--:R-:W-:Y:S01]  /*2f90*/  @!P3 FMUL R21, R21, R21 ;  /* 0x000000151515b220 */ /* 0x008fe20000400000 */
[----:B------:R-:W-:-:S02]  /*2fa0*/  FSETP.GEU.AND P3, PT, R18, -126, PT ;  /* 0xc2fc00001200780b */ /* 0x000fc40003f6e000 */
[----:B------:R-:W-:-:S04]  /*2fb0*/  FMNMX R3, R75, R4, !PT ;  /* 0x000000044b037209 */ /* 0x000fc80007800000 */
[----:B------:R-:W3:Y:S01]  /*2fc0*/  MUFU.EX2 R19, R19 ;  /* 0x0000001300137308 */ /* 0x000ee20000000800 */
[----:B------:R-:W-:Y:S01]  /*2fd0*/  FMNMX R4, R78, R3, !PT ;  /* 0x000000034e047209 */ /* 0x000fe20007800000 */
[----:B------:R-:W-:Y:S01]  /*2fe0*/  @!P1 FMUL R48, R48, 0.5 ;  /* 0x3f00000030309820 */ /* 0x000fe20000400000 */
[----:B----4-:R-:W-:Y:S01]  /*2ff0*/  @!P4 FMUL R56, R56, R56 ;  /* 0x000000383838c220 */ /* 0x010fe20000400000 */
[----:B------:R-:W-:Y:S02]  /*3000*/  FSETP.GEU.AND P4, PT, R57, -126, PT ;  /* 0xc2fc00003900780b */ /* 0x000fe40003f8e000 */
[----:B------:R-:W-:Y:S01]  /*3010*/  FMNMX R3, R79, R4, !PT ;  /* 0x000000044f037209 */ /* 0x000fe20007800000 */
[----:B------:R-:W-:Y:S01]  /*3020*/  @!P3 FMUL R18, R18, 0.5 ;  /* 0x3f0000001212b820 */ /* 0x000fe20000400000 */
[----:B------:R-:W4:Y:S01]  /*3030*/  MUFU.EX2 R53, R53 ;  /* 0x0000003500357308 */ /* 0x000f220000000800 */
[----:B--2---:R-:W-:Y:S01]  /*3040*/  @!P6 FMUL R80, R80, R80 ;  /* 0x000000505050e220 */ /* 0x004fe20000400000 */
[----:B------:R-:W-:-:S02]  /*3050*/  FMNMX R4, R82, R3, !PT ;  /* 0x0000000352047209 */ /* 0x000fc40007800000 */
[----:B------:R-:W-:Y:S02]  /*3060*/  FSETP.GEU.AND P6, PT, R81, -126, PT ;  /* 0xc2fc00005100780b */ /* 0x000fe40003fce000 */
[----:B------:R-:W-:Y:S02]  /*3070*/  FMNMX R3, R83, R4, !PT ;  /* 0x0000000453037209 */ /* 0x000fe40007800000 */
        /* <DEDUP_REMOVED lines=12> */
[----:B------:R-:W-:Y:S01]  /*3140*/  FMNMX R4, R90, R3, !PT ;  /* 0x000000035a047209 */ /* 0x000fe20007800000 */
[----:B--2---:R-:W-:Y:S01]  /*3150*/  @!P1 FMUL R48, R48, R48 ;  /* 0x0000003030309220 */ /* 0x004fe20000400000 */
[----:B------:R-:W-:Y:S02]  /*3160*/  FSETP.GEU.AND P1, PT, R16, -126, PT ;  /* 0xc2fc00001000780b */ /* 0x000fe40003f2e000 */
[----:B------:R-:W-:Y:S02]  /*3170*/  FMNMX R3, R91, R4, !PT ;  /* 0x000000045b037209 */ /* 0x000fe40007800000 */
[----:B------:R-:W-:Y:S01]  /*3180*/  @!P2 FMUL R61, R61, 0.5 ;  /* 0x3f0000003d3da820 */ /* 0x000fe20000400000 */
[----:B------:R2:W5:Y:S01]  /*3190*/  MUFU.EX2 R84, R81 ;  /* 0x0000005100547308 */ /* 0x0005620000000800 */
[----:B---3--:R-:W-:Y:S01]  /*31a0*/  @!P3 FMUL R18, R18, R18 ;  /* 0x000000121212b220 */ /* 0x008fe20000400000 */
[----:B------:R-:W-:-:S02]  /*31b0*/  FSETP.GEU.AND P3, PT, R15, -126, PT ;  /* 0xc2fc00000f00780b */ /* 0x000fc40003f6e000 */
[----:B------:R-:W-:-:S04]  /*31c0*/  FMNMX R4, R94, R3, !PT ;  /* 0x000000035e047209 */ /* 0x000fc80007800000 */
[----:B------:R-:W3:Y:S01]  /*31d0*/  MUFU.EX2 R17, R17 ;  /* 0x0000001100117308 */ /* 0x000ee20000000800 */
[----:B------:R-:W-:Y:S01]  /*31e0*/  FMNMX R3, R95, R4, !PT ;  /* 0x000000045f037209 */ /* 0x000fe20007800000 */
[----:B------:R-:W-:Y:S01]  /*31f0*/  @!P1 FMUL R16, R16, 0.5 ;  /* 0x3f00000010109820 */ /* 0x000fe20000400000 */
[----:B----4-:R-:W-:Y:S01]  /*3200*/  @!P4 FMUL R57, R57, R57 ;  /* 0x000000393939c220 */ /* 0x010fe20000400000 */
[----:B------:R-:W-:Y:S01]  /*3210*/  FSETP.GEU.AND P4, PT, R88, -126, PT ;  /* 0xc2fc00005800780b */ /* 0x000fe20003f8e000 */
[--C-:B--2---:R-:W-:Y:S01]  /*3220*/  FFMA R81, R109, UR6, -R152.reuse ;  /* 0x000000066d517c23 */ /* 0x104fe20008000898 */
[----:B------:R-:W-:Y:S01]  /*3230*/  FMNMX R4, R98, R3, !PT ;  /* 0x0000000362047209 */ /* 0x000fe20007800000 */
[----:B------:R-:W-:Y:S01]  /*3240*/  @!P3 FMUL R15, R15, 0.5 ;  /* 0x3f0000000f0fb820 */ /* 0x000fe20000400000 */
[----:B------:R-:W2:Y:S01]  /*3250*/  MUFU.EX2 R61, R61 ;  /* 0x0000003d003d7308 */ /* 0x000ea20000000800 */
[----:B-----5:R-:W-:Y:S01]  /*3260*/  @!P6 FMUL R84, R84, R84 ;  /* 0x000000545454e220 */ /* 0x020fe20000400000 */
[----:B------:R-:W-:Y:S01]  /*3270*/  FMNMX R3, R99, R4, !PT ;  /* 0x0000000463037209 */ /* 0x000fe20007800000 */
[----:B------:R-:W-:Y:S01]  /*3280*/  FFMA R109, R133, UR6, -R152 ;  /* 0x00000006856d7c23 */ /* 0x000fe20008000898 */
[----:B------:R-:W-:-:S02]  /*3290*/  FSETP.GEU.AND P6, PT, R65, -126, PT ;  /* 0xc2fc00004100780b */ /* 0x000fc40003fce000 */
[----:B------:R-:W-:Y:S02]  /*32a0*/  FMNMX R4, R102, R3, !PT ;  /* 0x0000000366047209 */ /* 0x000fe40007800000 */
[----:B------:R-:W4:Y:S01]  /*32b0*/  MUFU.EX2 R16, R16 ;  /* 0x0000001000107308 */ /* 0x000f220000000800 */
[----:B---3--:R-:W-:Y:S01]  /*32c0*/  @!P5 FMUL R17, R17, R17 ;  /* 0x000000111111d220 */ /* 0x008fe20000400000 */
[----:B------:R-:W-:Y:S01]  /*32d0*/  FMNMX R3, R103, R4, !PT ;  /* 0x0000000467037209 */ /* 0x000fe20007800000 */
[----:B------:R-:W-:Y:S01]  /*32e0*/  @!P4 FMUL R88, R88, 0.5 ;  /* 0x3f0000005858c820 */ /* 0x000fe20000400000 */
[----:B------:R-:W-:Y:S02]  /*32f0*/  FSETP.GEU.AND P5, PT, R14, -126, PT ;  /* 0xc2fc00000e00780b */ /* 0x000fe40003fae000 */
[----:B------:R-:W-:Y:S02]  /*3300*/  FMNMX R4, R106, R3, !PT ;  /* 0x000000036a047209 */ /* 0x000fe40007800000 */
[----:B------:R-:W3:Y:S01]  /*3310*/  MUFU.EX2 R15, R15 ;  /* 0x0000000f000f7308 */ /* 0x000ee20000000800 */
[----:B--2---:R-:W-:Y:S01]  /*3320*/  @!P2 FMUL R61, R61, R61 ;  /* 0x0000003d3d3da220 */ /* 0x004fe20000400000 */
[----:B------:R-:W-:Y:S01]  /*3330*/  FSETP.GEU.AND P2, PT, R73, -126, PT ;  /* 0xc2fc00004900780b */ /* 0x000fe20003f4e000 */
[----:B------:R-:W-:Y:S01]  /*3340*/  @!P6 FMUL R65, R65, 0.5 ;  /* 0x3f0000004141e820 */ /* 0x000fe20000400000 */
[----:B------:R-:W-:-:S04]  /*3350*/  FMNMX R3, R107, R4, !PT ;  /* 0x000000046b037209 */ /* 0x000fc80007800000 */
[----:B------:R-:W2:Y:S01]  /*3360*/  MUFU.EX2 R88, R88 ;  /* 0x0000005800587308 */ /* 0x000ea20000000800 */
[----:B----4-:R-:W-:Y:S01]  /*3370*/  @!P1 FMUL R16, R16, R16 ;  /* 0x0000001010109220 */ /* 0x010fe20000400000 */
[----:B------:R-:W-:Y:S01]  /*3380*/  FSETP.GEU.AND P1, PT, R60, -126, PT ;  /* 0xc2fc00003c00780b */ /* 0x000fe20003f2e000 */
[----:B------:R-:W-:Y:S01]  /*3390*/  @!P5 FMUL R14, R14, 0.5 ;  /* 0x3f0000000e0ed820 */ /* 0x000fe20000400000 */
[----:B------:R-:W-:-:S03]  /*33a0*/  FMNMX R4, R110, R3, !PT ;  /* 0x000000036e047209 */ /* 0x000fc60007800000 */
[----:B------:R-:W-:Y:S01]  /*33b0*/  @!P2 FMUL R73, R73, 0.5 ;  /* 0x3f0000004949a820 */ /* 0x000fe20000400000 */
[----:B------:R-:W4:Y:S01]  /*33c0*/  MUFU.EX2 R65, R65 ;  /* 0x0000004100417308 */ /* 0x000f220000000800 */
[----:B---3--:R-:W-:Y:S01]  /*33d0*/  @!P3 FMUL R15, R15, R15 ;  /* 0x0000000f0f0fb220 */ /* 0x008fe20000400000 */
[----:B------:R-:W-:Y:S02]  /*33e0*/  FSETP.GEU.AND P3, PT, R13, -126, PT ;  /* 0xc2fc00000d00780b */ /* 0x000fe40003f6e000 */
[----:B------:R-:W-:-:S03]  /*33f0*/  FMNMX R3, R111, R4, !PT ;  /* 0x000000046f037209 */ /* 0x000fc60007800000 */
[----:B------:R-:W-:Y:S01]  /*3400*/  @!P1 FMUL R60, R60, 0.5 ;  /* 0x3f0000003c3c9820 */ /* 0x000fe20000400000 */
[----:B------:R-:W3:Y:S01]  /*3410*/  MUFU.EX2 R14, R14 ;  /* 0x0000000e000e7308 */ /* 0x000ee20000000800 */
[----:B------:R-:W-:Y:S01]  /*3420*/  FMNMX R4, R114, R3, !PT ;  /* 0x0000000372047209 */ /* 0x000fe20007800000 */
[----:B--2---:R-:W-:Y:S01]  /*3430*/  @!P4 FMUL R88, R88, R88 ;  /* 0x000000585858c220 */ /* 0x004fe20000400000 */
[----:B------:R-:W-:Y:S02]  /*3440*/  FSETP.GEU.AND P4, PT, R92, -126, PT ;  /* 0xc2fc00005c00780b */ /* 0x000fe40003f8e000 */
[----:B------:R-:W-:Y:S02]  /*3450*/  FMNMX R3, R115, R4, !PT ;  /* 0x0000000473037209 */ /* 0x000fe40007800000 */
[----:B------:R-:W-:Y:S01]  /*3460*/  @!P3 FMUL R13, R13, 0.5 ;  /* 0x3f0000000d0db820 */ /* 0x000fe20000400000 */
[----:B------:R-:W2:Y:S01]  /*3470*/  MUFU.EX2 R73, R73 ;  /* 0x0000004900497308 */ /* 0x000ea20000000800 */
[----:B------:R-:W-:Y:S01]  /*3480*/  FMNMX R4, R118, R3, !PT ;  /* 0x0000000376047209 */ /* 0x000fe20007800000 */
[----:B----4-:R-:W-:Y:S01]  /*3490*/  @!P6 FMUL R65, R65, R65 ;  /* 0x000000414141e220 */ /* 0x010fe20000400000 */
[----:B------:R-:W-:-:S02]  /*34a0*/  FSETP.GEU.AND P6, PT, R77, -126, PT ;  /* 0xc2fc00004d00780b */ /* 0x000fc40003fce000 */
[----:B------:R-:W-:-:S03]  /*34b0*/  FMNMX R3, R119, R4, !PT ;  /* 0x0000000477037209 */ /* 0x000fc60007800000 */
[----:B------:R-:W4:Y:S01]  /*34c0*/  MUFU.EX2 R60, R60 ;  /* 0x0000003c003c7308 */ /* 0x000f220000000800 */
[----:B------:R-:W-:Y:S01]  /*34d0*/  FMNMX R4, R122, R3, !PT ;  /* 0x000000037a047209 */ /* 0x000fe20007800000 */
[----:B---3--:R-:W-:Y:S01]  /*34e0*/  @!P5 FMUL R14, R14, R14 ;  /* 0x0000000e0e0ed220 */ /* 0x008fe20000400000 */
[----:B------:R-:W-:Y:S01]  /*34f0*/  FSETP.GEU.AND P5, PT, R64, -126, PT ;  /* 0xc2fc00004000780b */ /* 0x000fe20003fae000 */
[----:B------:R-:W-:Y:S01]  /*3500*/  @!P4 FMUL R92, R92, 0.5 ;  /* 0x3f0000005c5cc820 */ /* 0x000fe20000400000 */
[----:B------:R-:W-:-:S03]  /*3510*/  FMNMX R3, R123, R4, !PT ;  /* 0x000000047b037209 */ /* 0x000fc60007800000 */
        /* <DEDUP_REMOVED lines=11> */
[----:B------:R-:W-:Y:S01]  /*35d0*/  FMNMX R4, R130, R3, !PT ;  /* 0x0000000382047209 */ /* 0x000fe20007800000 */
[----:B---3--:R-:W-:Y:S01]  /*35e0*/  @!P3 FMUL R13, R13, R13 ;  /* 0x0000000d0d0db220 */ /* 0x008fe20000400000 */
[----:B------:R-:W-:Y:S01]  /*35f0*/  FSETP.GEU.AND P3, PT, R6, -126, PT ;  /* 0xc2fc00000600780b */ /* 0x000fe20003f6e000 */
[----:B------:R-:W3:Y:S01]  /*3600*/  MUFU.EX2 R77, R77 ;  /* 0x0000004d004d7308 */ /* 0x000ee20000000800 */
[----:B------:R-:W-:-:S03]  /*3610*/  FMNMX R3, R131, R4, !PT ;  /* 0x0000000483037209 */ /* 0x000fc60007800000 */
[----:B------:R-:W-:Y:S01]  /*3620*/  @!P1 FMUL R12, R12, 0.5 ;  /* 0x3f0000000c0c9820 */ /* 0x000fe20000400000 */
[----:B------:R-:W-:Y:S01]  /*3630*/  FMNMX R4, R134, R3, !PT ;  /* 0x0000000386047209 */ /* 0x000fe20007800000 */
[----:B--2---:R-:W-:Y:S01]  /*3640*/  @!P4 FMUL R92, R92, R92 ;  /* 0x0000005c5c5cc220 */ /* 0x004fe20000400000 */
[----:B------:R-:W-:Y:S01]  /*3650*/  FSETP.GEU.AND P4, PT, R85, -126, PT ;  /* 0xc2fc00005500780b */ /* 0x000fe20003f8e000 */
[----:B------:R-:W2:Y:S01]  /*3660*/  MUFU.EX2 R64, R64 ;  /* 0x0000004000407308 */ /* 0x000ea20000000800 */
[----:B------:R-:W-:-:S03]  /*3670*/  FMNMX R3, R135, R4, !PT ;  /* 0x0000000487037209 */ /* 0x000fc60007800000 */
[----:B------:R-:W-:Y:S01]  /*3680*/  @!P3 FMUL R6, R6, 0.5 ;  /* 0x3f0000000606b820 */ /* 0x000fe20000400000 */
[----:B------:R-:W-:-:S03]  /*3690*/  FMNMX R4, R138, R3, !PT ;  /* 0x000000038a047209 */ /* 0x000fc60007800000 */
[----:B------:R-:W4:Y:S01]  /*36a0*/  MUFU.EX2 R81, R81 ;  /* 0x0000005100517308 */ /* 0x000f220000000800 */
[----:B---3--:R-:W-:Y:S01]  /*36b0*/  @!P6 FMUL R77, R77, R77 ;  /* 0x0000004d4d4de220 */ /* 0x008fe20000400000 */
[----:B------:R-:W-:Y:S02]  /*36c0*/  FSETP.GEU.AND P6, PT, R96, -126, PT ;  /* 0xc2fc00006000780b */ /* 0x000fe40003fce000 */
[----:B------:R-:W-:Y:S01]  /*36d0*/  FMNMX R3, R139, R4, !PT ;  /* 0x000000048b037209 */ /* 0x000fe20007800000 */
[----:B------:R-:W-:-:S03]  /*36e0*/  @!P4 FMUL R85, R85, 0.5 ;  /* 0x3f0000005555c820 */ /* 0x000fc60000400000 */
[----:B------:R3:W5:Y:S01]  /*36f0*/  MUFU.EX2 R68, R6 ;  /* 0x0000000600447308 */ /* 0x0007620000000800 */
[----:B--2---:R-:W-:Y:S01]  /*3700*/  @!P5 FMUL R64, R64, R64 ;  /* 0x000000404040d220 */ /* 0x004fe20000400000 */
[----:B------:R-:W-:Y:S02]  /*3710*/  FSETP.GEU.AND P5, PT, R11, -126, PT ;  /* 0xc2fc00000b00780b */ /* 0x000fe40003fae000 */
[----:B------:R-:W-:-:S03]  /*3720*/  FMNMX R4, R142, R3, !PT ;  /* 0x000000038e047209 */ /* 0x000fc60007800000 */
[----:B------:R-:W-:Y:S01]  /*3730*/  @!P6 FMUL R96, R96, 0.5 ;  /* 0x3f0000006060e820 */ /* 0x000fe20000400000 */
[----:B------:R-:W2:Y:S01]  /*3740*/  MUFU.EX2 R12, R12 ;  /* 0x0000000c000c7308 */ /* 0x000ea20000000800 */
[----:B----4-:R-:W-:Y:S01]  /*3750*/  @!P2 FMUL R81, R81, R81 ;  /* 0x000000515151a220 */ /* 0x010fe20000400000 */
[----:B------:R-:W-:Y:S01]  /*3760*/  FSETP.GEU.AND P2, PT, R89, -126, PT ;  /* 0xc2fc00005900780b */ /* 0x000fe20003f4e000 */
[----:B---3--:R-:W-:Y:S01]  /*3770*/  FFMA R6, R144, UR6, -R152 ;  /* 0x0000000690067c23 */ /* 0x008fe20008000898 */
[----:B------:R-:W-:-:S03]  /*3780*/  FMNMX R3, R143, R4, !PT ;  /* 0x000000048f037209 */ /* 0x000fc60007800000 */
[----:B------:R-:W-:Y:S01]  /*3790*/  @!P5 FMUL R11, R11, 0.5 ;  /* 0x3f0000000b0bd820 */ /* 0x000fe20000400000 */
[----:B------:R-:W3:Y:S01]  /*37a0*/  MUFU.EX2 R85, R85 ;  /* 0x0000005500557308 */ /* 0x000ee20000000800 */
[----:B-----5:R-:W-:Y:S01]  /*37b0*/  @!P3 FMUL R68, R68, R68 ;  /* 0x000000444444b220 */ /* 0x020fe20000400000 */
[----:B------:R-:W-:Y:S02]  /*37c0*/  FSETP.GEU.AND P3, PT, R10, -126, PT ;  /* 0xc2fc00000a00780b */ /* 0x000fe40003f6e000 */
        /* <DEDUP_REMOVED lines=8> */
[----:B------:R-:W-:Y:S01]  /*3850*/  FMNMX R4, R151, R4, !PT ;  /* 0x0000000497047209 */ /* 0x000fe20007800000 */
[----:B---3--:R-:W-:Y:S01]  /*3860*/  @!P4 FMUL R85, R85, R85 ;  /* 0x000000555555c220 */ /* 0x008fe20000400000 */
[----:B------:R-:W-:Y:S01]  /*3870*/  FSETP.GEU.AND P4, PT, R93, -126, PT ;  /* 0xc2fc00005d00780b */ /* 0x000fe20003f8e000 */
[----:B------:R-:W3:Y:S02]  /*3880*/  MUFU.EX2 R11, R11 ;  /* 0x0000000b000b7308 */ /* 0x000ee40000000800 */
[----:B------:R-:W4:Y:S02]  /*3890*/  SHFL.BFLY PT, R3, R4, 0x1, 0x1f ;  /* 0x0c201f0004037f89 */ /* 0x000f2400000e0000 */
[----:B------:R-:W-:-:S04]  /*38a0*/  @!P1 FMUL R72, R72, 0.5 ;  /* 0x3f00000048489820 */ /* 0x000fc80000400000 */
[----:B------:R-:W5:Y:S01]  /*38b0*/  MUFU.EX2 R89, R89 ;  /* 0x0000005900597308 */ /* 0x000f620000000800 */
[----:B--2---:R-:W-:Y:S01]  /*38c0*/  @!P6 FMUL R96, R96, R96 ;  /* 0x000000606060e220 */ /* 0x004fe20000400000 */
[----:B------:R-:W-:Y:S02]  /*38d0*/  FSETP.GEU.AND P6, PT, R105, -126, PT ;  /* 0xc2fc00006900780b */ /* 0x000fe40003fce000 */
[----:B------:R-:W-:-:S04]  /*38e0*/  @!P4 FMUL R93, R93, 0.5 ;  /* 0x3f0000005d5dc820 */ /* 0x000fc80000400000 */
[----:B------:R-:W2:Y:S01]  /*38f0*/  MUFU.EX2 R10, R10 ;  /* 0x0000000a000a7308 */ /* 0x000ea20000000800 */
[----:B---3--:R-:W-:Y:S01]  /*3900*/  @!P5 FMUL R11, R11, R11 ;  /* 0x0000000b0b0bd220 */ /* 0x008fe20000400000 */
[----:B------:R-:W-:-:S05]  /*3910*/  FSETP.GEU.AND P5, PT, R76, -126, PT ;  /* 0xc2fc00004c00780b */ /* 0x000fca0003fae000 */
[----:B------:R-:W-:Y:S01]  /*3920*/  @!P6 FMUL R105, R105, 0.5 ;  /* 0x3f0000006969e820 */ /* 0x000fe20000400000 */
[----:B------:R-:W3:Y:S01]  /*3930*/  MUFU.EX2 R72, R72 ;  /* 0x0000004800487308 */ /* 0x000ee20000000800 */
[----:B-----5:R-:W-:Y:S01]  /*3940*/  @!P2 FMUL R89, R89, R89 ;  /* 0x000000595959a220 */ /* 0x020fe20000400000 */
[----:B------:R-:W-:Y:S02]  /*3950*/  FSETP.GEU.AND P2, PT, R109, -126, PT ;  /* 0xc2fc00006d00780b */ /* 0x000fe40003f4e000 */
[----:B----4-:R-:W-:-:S03]  /*3960*/  FMNMX R3, R4, R3, !PT ;  /* 0x0000000304037209 */ /* 0x010fc60007800000 */
[----:B------:R-:W-:Y:S01]  /*3970*/  @!P5 FMUL R76, R76, 0.5 ;  /* 0x3f0000004c4cd820 */ /* 0x000fe20000400000 */
[----:B------:R-:W4:Y:S01]  /*3980*/  MUFU.EX2 R93, R93 ;  /* 0x0000005d005d7308 */ /* 0x000f220000000800 */
[----:B--2---:R-:W-:Y:S01]  /*3990*/  @!P3 FMUL R10, R10, R10 ;  /* 0x0000000a0a0ab220 */ /* 0x004fe20000400000 */
[----:B------:R-:W-:Y:S01]  /*39a0*/  FSETP.GEU.AND P3, PT, R101, -126, PT ;  /* 0xc2fc00006500780b */ /* 0x000fe20003f6e000 */
[----:B------:R-:W2:Y:S02]  /*39b0*/  SHFL.BFLY PT, R8, R3, 0x2, 0x1f ;  /* 0x0c401f0003087f89 */ /* 0x000ea400000e0000 */
[----:B------:R-:W-:Y:S02]  /*39c0*/  FADD R137, R23, R10 ;  /* 0x0000000a17897221 */ /* 0x000fe40000000000 */
[----:B------:R-:W-:Y:S01]  /*39d0*/  @!P2 FMUL R109, R109, 0.5 ;  /* 0x3f0000006d6da820 */ /* 0x000fe20000400000 */
[----:B------:R-:W5:Y:S01]  /*39e0*/  MUFU.EX2 R105, R105 ;  /* 0x0000006900697308 */ /* 0x000f620000000800 */
[----:B---3--:R-:W-:Y:S01]  /*39f0*/  @!P1 FMUL R72, R72, R72 ;  /* 0x0000004848489220 */ /* 0x008fe20000400000 */
[----:B------:R-:W-:-:S05]  /*3a00*/  FSETP.GEU.AND P1, PT, R108, -126, PT ;  /* 0xc2fc00006c00780b */ /* 0x000fca0003f2e000 */
[----:B------:R-:W-:Y:S01]  /*3a10*/  @!P3 FMUL R101, R101, 0.5 ;  /* 0x3f0000006565b820 */ /* 0x000fe20000400000 */
[----:B------:R-:W3:Y:S01]  /*3a20*/  MUFU.EX2 R76, R76 ;  /* 0x0000004c004c7308 */ /* 0x000ee20000000800 */
[----:B----4-:R-:W-:Y:S01]  /*3a30*/  @!P4 FMUL R93, R93, R93 ;  /* 0x0000005d5d5dc220 */ /* 0x010fe20000400000 */
[----:B------:R-:W-:-:S05]  /*3a40*/  FSETP.GEU.AND P4, PT, R100, -126, PT ;  /* 0xc2fc00006400780b */ /* 0x000fca0003f8e000 */
[----:B------:R-:W-:Y:S01]  /*3a50*/  @!P1 FMUL R108, R108, 0.5 ;  /* 0x3f0000006c6c9820 */ /* 0x000fe20000400000 */
[----:B------:R-:W4:Y:S01]  /*3a60*/  MUFU.EX2 R109, R109 ;  /* 0x0000006d006d7308 */ /* 0x000f220000000800 */
[----:B-----5:R-:W-:Y:S01]  /*3a70*/  @!P6 FMUL R105, R105, R105 ;  /* 0x000000696969e220 */ /* 0x020fe20000400000 */
[----:B------:R-:W-:Y:S02]  /*3a80*/  FSETP.GEU.AND P6, PT, R104, -126, PT ;  /* 0xc2fc00006800780b */ /* 0x000fe40003fce000 */
[----:B--2---:R-:W-:-:S03]  /*3a90*/  FMNMX R8, R3, R8, !PT ;  /* 0x0000000803087209 */ /* 0x004fc60007800000 */
[----:B------:R-:W-:Y:S01]  /*3aa0*/  @!P4 FMUL R100, R100, 0.5 ;  /* 0x3f0000006464c820 */ /* 0x000fe20000400000 */
[----:B------:R-:W2:Y:S01]  /*3ab0*/  MUFU.EX2 R101, R101 ;  /* 0x0000006500657308 */ /* 0x000ea20000000800 */
        /* <DEDUP_REMOVED lines=8> */
[----:B--2---:R-:W-:Y:S01]  /*3b40*/  @!P3 FMUL R101, R101, R101 ;  /* 0x000000656565b220 */ /* 0x004fe20000400000 */
[----:B------:R-:W-:-:S03]  /*3b50*/  FSETP.NEU.AND P3, PT, R8, -INF , PT ;  /* 0xff8000000800780b */ /* 0x000fc60003f6d000 */
[----:B------:R-:W-:Y:S01]  /*3b60*/  FADD R133, R48, R101 ;  /* 0x0000006530857221 */ /* 0x000fe20000000000 */
[----:B------:R-:W-:Y:S01]  /*3b70*/  FSEL R3, R8, RZ, P3 ;  /* 0x000000ff08037208 */ /* 0x000fe20001800000 */
[----:B------:R-:W-:Y:S01]  /*3b80*/  @!P2 FMUL R113, R113, 0.5 ;  /* 0x3f0000007171a820 */ /* 0x000fe20000400000 */
[----:B------:R-:W-:Y:S01]  /*3b90*/  FSETP.GEU.AND P3, PT, R117, -126, PT ;  /* 0xc2fc00007500780b */ /* 0x000fe20003f6e000 */
[----:B---3--:R-:W-:Y:S01]  /*3ba0*/  @!P1 FMUL R108, R108, R108 ;  /* 0x0000006c6c6c9220 */ /* 0x008fe20000400000 */
[----:B------:R-:W-:Y:S01]  /*3bb0*/  FSETP.GEU.AND P1, PT, R6, -126, PT ;  /* 0xc2fc00000600780b */ /* 0x000fe20003f2e000 */
[----:B------:R-:W2:Y:S01]  /*3bc0*/  MUFU.EX2 R104, R104 ;  /* 0x0000006800687308 */ /* 0x000ea20000000800 */
[----:B------:R-:W-:Y:S01]  /*3bd0*/  FMUL R3, R3, UR6 ;  /* 0x0000000603037c20 */ /* 0x000fe20008400000 */
[----:B------:R-:W-:-:S03]  /*3be0*/  F2FP.BF16.F32.PACK_AB R48, R53, R48 ;  /* 0x000000303530723e */ /* 0x000fc600000010ff */
[--C-:B------:R-:W-:Y:S01]  /*3bf0*/  FFMA R27, R27, UR6, -R3.reuse ;  /* 0x000000061b1b7c23 */ /* 0x100fe20008000803 */
[----:B----4-:R-:W-:Y:S01]  /*3c00*/  @!P4 FMUL R100, R100, R100 ;  /* 0x000000646464c220 */ /* 0x010fe20000400000 */
[----:B------:R-:W-:Y:S01]  /*3c10*/  FSETP.GEU.AND P4, PT, R116, -126, PT ;  /* 0xc2fc00007400780b */ /* 0x000fe20003f8e000 */
[----:B------:R-:W3:Y:S01]  /*3c20*/  MUFU.EX2 R97, R97 ;  /* 0x0000006100617308 */ /* 0x000ee20000000800 */
[--C-:B------:R-:W-:Y:S01]  /*3c30*/  FFMA R26, R26, UR6, -R3.reuse ;  /* 0x000000061a1a7c23 */ /* 0x100fe20008000803 */
[----:B------:R-:W-:Y:S01]  /*3c40*/  @!P3 FMUL R117, R117, 0.5 ;  /* 0x3f0000007575b820 */ /* 0x000fe20000400000 */
[--C-:B------:R-:W-:Y:S01]  /*3c50*/  FFMA R4, R31, UR6, -R3.reuse ;  /* 0x000000061f047c23 */ /* 0x100fe20008000803 */
[----:B------:R-:W-:Y:S01]  /*3c60*/  @!P1 FMUL R6, R6, 0.5 ;  /* 0x3f00000006069820 */ /* 0x000fe20000400000 */
[--C-:B------:R-:W-:Y:S01]  /*3c70*/  FFMA R30, R30, UR6, -R3.reuse ;  /* 0x000000061e1e7c23 */ /* 0x100fe20008000803 */
[--C-:B------:R-:W-:Y:S01]  /*3c80*/  FFMA R120, R34, UR6, -R3.reuse ;  /* 0x0000000622787c23 */ /* 0x100fe20008000803 */
[--C-:B------:R-:W-:Y:S01]  /*3c90*/  FFMA R121, R35, UR6, -R3.reuse ;  /* 0x0000000623797c23 */ /* 0x100fe20008000803 */
[----:B------:R-:W4:Y:S01]  /*3ca0*/  MUFU.EX2 R113, R113 ;  /* 0x0000007100717308 */ /* 0x000f220000000800 */
[----:B--2---:R-:W-:Y:S01]  /*3cb0*/  @!P6 FMUL R104, R104, R104 ;  /* 0x000000686868e220 */ /* 0x004fe20000400000 */
[----:B------:R-:W-:Y:S01]  /*3cc0*/  FSETP.GEU.AND P6, PT, R27, -126, PT ;  /* 0xc2fc00001b00780b */ /* 0x000fe20003fce000 */
[--C-:B------:R-:W-:Y:S01]  /*3cd0*/  FFMA R124, R38, UR6, -R3.reuse ;  /* 0x00000006267c7c23 */ /* 0x100fe20008000803 */
[----:B------:R-:W-:Y:S01]  /*3ce0*/  @!P4 FMUL R116, R116, 0.5 ;  /* 0x3f0000007474c820 */ /* 0x000fe20000400000 */
[--C-:B------:R-:W-:Y:S01]  /*3cf0*/  FFMA R95, R95, UR6, -R3.reuse ;  /* 0x000000065f5f7c23 */ /* 0x100fe20008000803 */
[--C-:B------:R-:W-:Y:S01]  /*3d00*/  FFMA R99, R99, UR6, -R3.reuse ;  /* 0x0000000663637c23 */ /* 0x100fe20008000803 */
[--C-:B------:R-:W-:Y:S01]  /*3d10*/  FFMA R103, R103, UR6, -R3.reuse ;  /* 0x0000000667677c23 */ /* 0x100fe20008000803 */
[----:B------:R-:W2:Y:S01]  /*3d20*/  MUFU.EX2 R6, R6 ;  /* 0x0000000600067308 */ /* 0x000ea20000000800 */
        /* <DEDUP_REMOVED lines=11> */
[--C-:B------:R-:W-:Y:S01]  /*3de0*/  FFMA R128, R138, UR6, -R3.reuse ;  /* 0x000000068a807c23 */ /* 0x100fe20008000803 */
[--C-:B------:R-:W-:Y:S01]  /*3df0*/  FFMA R139, R139, UR6, -R3.reuse ;  /* 0x000000068b8b7c23 */ /* 0x100fe20008000803 */
[--C-:B------:R-:W-:Y:S01]  /*3e00*/  FFMA R129, R143, UR6, -R3.reuse ;  /* 0x000000068f817c23 */ /* 0x100fe20008000803 */
[----:B------:R-:W-:Y:S01]  /*3e10*/  @!P5 FMUL R26, R26, 0.5 ;  /* 0x3f0000001a1ad820 */ /* 0x000fe20000400000 */
[----:B------:R-:W4:Y:S01]  /*3e20*/  MUFU.EX2 R116, R116 ;  /* 0x0000007400747308 */ /* 0x000f220000000800 */
[----:B--2---:R-:W-:Y:S01]  /*3e30*/  @!P1 FMUL R6, R6, R6 ;  /* 0x0000000606069220 */ /* 0x004fe20000400000 */
[----:B------:R-:W-:Y:S01]  /*3e40*/  FSETP.GEU.AND P1, PT, R30, -126, PT ;  /* 0xc2fc00001e00780b */ /* 0x000fe20003f2e000 */
[--C-:B------:R-:W-:Y:S01]  /*3e50*/  FFMA R132, R146, UR6, -R3.reuse ;  /* 0x0000000692847c23 */ /* 0x100fe20008000803 */
[----:B------:R-:W-:Y:S01]  /*3e60*/  FFMA R131, R147, UR6, -R3 ;  /* 0x0000000693837c23 */ /* 0x000fe20008000803 */
[----:B------:R-:W-:Y:S01]  /*3e70*/  FADD R141, R53, R100 ;  /* 0x00000064358d7221 */ /* 0x000fe20000000000 */
[----:B------:R-:W-:Y:S01]  /*3e80*/  FADD R136, R18, R97 ;  /* 0x0000006112887221 */ /* 0x000fe20000000000 */
[----:B------:R-:W-:Y:S01]  /*3e90*/  @!P2 FMUL R4, R4, 0.5 ;  /* 0x3f0000000404a820 */ /* 0x000fe20000400000 */
[----:B------:R-:W2:Y:S01]  /*3ea0*/  MUFU.EX2 R27, R27 ;  /* 0x0000001b001b7308 */ /* 0x000ea20000000800 */
[----:B---3--:R-:W-:Y:S01]  /*3eb0*/  @!P3 FMUL R117, R117, R117 ;  /* 0x000000757575b220 */ /* 0x008fe20000400000 */
[----:B------:R-:W-:Y:S01]  /*3ec0*/  FSETP.GEU.AND P3, PT, R120, -126, PT ;  /* 0xc2fc00007800780b */ /* 0x000fe20003f6e000 */
[--C-:B------:R-:W-:Y:S01]  /*3ed0*/  FFMA R134, R134, UR6, -R3.reuse ;  /* 0x0000000686867c23 */ /* 0x100fe20008000803 */
[--C-:B------:R-:W-:Y:S01]  /*3ee0*/  FFMA R135, R135, UR6, -R3.reuse ;  /* 0x0000000687877c23 */ /* 0x100fe20008000803 */
[----:B------:R-:W-:Y:S01]  /*3ef0*/  FFMA R150, R150, UR6, -R3 ;  /* 0x0000000696967c23 */ /* 0x000fe20008000803 */
[----:B------:R-:W-:Y:S01]  /*3f00*/  F2FP.BF16.F32.PACK_AB R100, R100, R101 ;  /* 0x000000656464723e */ /* 0x000fe200000010ff */
[----:B------:R-:W-:Y:S01]  /*3f10*/  @!P1 FMUL R30, R30, 0.5 ;  /* 0x3f0000001e1e9820 */ /* 0x000fe20000400000 */
[----:B------:R-:W3:Y:S01]  /*3f20*/  MUFU.EX2 R26, R26 ;  /* 0x0000001a001a7308 */ /* 0x000ee20000000800 */
[----:B----4-:R-:W-:Y:S01]  /*3f30*/  @!P4 FMUL R116, R116, R116 ;  /* 0x000000747474c220 */ /* 0x010fe20000400000 */
[----:B------:R-:W-:-:S05]  /*3f40*/  FSETP.GEU.AND P4, PT, R121, -126, PT ;  /* 0xc2fc00007900780b */ /* 0x000fca0003f8e000 */
[----:B------:R-:W-:Y:S01]  /*3f50*/  @!P3 FMUL R120, R120, 0.5 ;  /* 0x3f0000007878b820 */ /* 0x000fe20000400000 */
[----:B------:R4:W5:Y:S01]  /*3f60*/  MUFU.EX2 R34, R4 ;  /* 0x0000000400227308 */ /* 0x0009620000000800 */
[----:B--2---:R-:W-:-:S06]  /*3f70*/  @!P6 FMUL R27, R27, R27 ;  /* 0x0000001b1b1be220 */ /* 0x004fcc0000400000 */
[----:B------:R-:W-:Y:S01]  /*3f80*/  @!P4 FMUL R121, R121, 0.5 ;  /* 0x3f0000007979c820 */ /* 0x000fe20000400000 */
[----:B------:R2:W1:Y:S01]  /*3f90*/  MUFU.EX2 R31, R30 ;  /* 0x0000001e001f7308 */ /* 0x0004620000000800 */
[----:B---3--:R-:W-:Y:S01]  /*3fa0*/  @!P5 FMUL R26, R26, R26 ;  /* 0x0000001a1a1ad220 */ /* 0x008fe20000400000 */
[----:B------:R-:W-:Y:S01]  /*3fb0*/  FSETP.GEU.AND P5, PT, R124, -126, PT ;  /* 0xc2fc00007c00780b */ /* 0x000fe20003fae000 */
[----:B----4-:R-:W-:-:S05]  /*3fc0*/  FFMA R4, R42, UR6, -R3 ;  /* 0x000000062a047c23 */ /* 0x010fca0008000803 */
[----:B------:R3:W4:Y:S01]  /*3fd0*/  MUFU.EX2 R35, R120 ;  /* 0x0000007800237308 */ /* 0x0007220000000800 */
[----:B--2---:R-:W-:Y:S01]  /*3fe0*/  FFMA R30, R39, UR6, -R3 ;  /* 0x00000006271e7c23 */ /* 0x004fe20008000803 */
[----:B-----5:R-:W-:-:S04]  /*3ff0*/  @!P2 FMUL R34, R34, R34 ;  /* 0x000000222222a220 */ /* 0x020fc80000400000 */
[----:B------:R-:W-:Y:S01]  /*4000*/  FSETP.GEU.AND P6, PT, R30, -126, PT ;  /* 0xc2fc00001e00780b */ /* 0x000fe20003fce000 */
[----:B------:R-:W-:Y:S01]  /*4010*/  @!P5 FMUL R124, R124, 0.5 ;  /* 0x3f0000007c7cd820 */ /* 0x000fe20000400000 */
[----:B------:R2:W5:Y:S01]  /*4020*/  MUFU.EX2 R38, R121 ;  /* 0x0000007900267308 */ /* 0x0005620000000800 */
[----:B---3--:R-:W-:Y:S01]  /*4030*/  FFMA R120, R43, UR6, -R3 ;  /* 0x000000062b787c23 */ /* 0x008fe20008000803 */
[----:B-1----:R-:W-:Y:S01]  /*4040*/  @!P1 FMUL R31, R31, R31 ;  /* 0x0000001f1f1f9220 */ /* 0x002fe20000400000 */
[----:B------:R-:W-:-:S03]  /*4050*/  FSETP.GEU.AND P1, PT, R4, -126, PT ;  /* 0xc2fc00000400780b */ /* 0x000fc60003f2e000 */
[----:B------:R-:W-:Y:S02]  /*4060*/  FSETP.GEU.AND P2, PT, R120, -126, PT ;  /* 0xc2fc00007800780b */ /* 0x000fe40003f4e000 */
[----:B------:R1:W3:Y:S01]  /*4070*/  MUFU.EX2 R39, R124 ;  /* 0x0000007c00277308 */ /* 0x0002e20000000800 */
[----:B--2---:R-:W-:Y:S01]  /*4080*/  FFMA R121, R46, UR6, -R3 ;  /* 0x000000062e797c23 */ /* 0x004fe20008000803 */
[----:B----4-:R-:W-:Y:S01]  /*4090*/  @!P3 FMUL R35, R35, R35 ;  /* 0x000000232323b220 */ /* 0x010fe20000400000 */
[----:B------:R-:W-:-:S03]  /*40a0*/  @!P6 FMUL R30, R30, 0.5 ;  /* 0x3f0000001e1ee820 */ /* 0x000fc60000400000 */
[----:B------:R-:W-:Y:S02]  /*40b0*/  FSETP.GEU.AND P3, PT, R121, -126, PT ;  /* 0xc2fc00007900780b */ /* 0x000fe40003f6e000 */
[----:B------:R2:W4:Y:S01]  /*40c0*/  MUFU.EX2 R42, R30 ;  /* 0x0000001e002a7308 */ /* 0x0005220000000800 */
[--C-:B-1----:R-:W-:Y:S01]  /*40d0*/  FFMA R124, R47, UR6, -R3.reuse ;  /* 0x000000062f7c7c23 */ /* 0x102fe20008000803 */
[----:B------:R-:W-:Y:S01]  /*40e0*/  @!P1 FMUL R4, R4, 0.5 ;  /* 0x3f00000004049820 */ /* 0x000fe20000400000 */
[----:B------:R-:W-:Y:S01]  /*40f0*/  @!P2 FMUL R120, R120, 0.5 ;  /* 0x3f0000007878a820 */ /* 0x000fe20000400000 */
[----:B-----5:R-:W-:Y:S02]  /*4100*/  @!P4 FMUL R38, R38, R38 ;  /* 0x000000262626c220 */ /* 0x020fe40000400000 */
[----:B------:R-:W-:Y:S02]  /*4110*/  FSETP.GEU.AND P4, PT, R124, -126, PT ;  /* 0xc2fc00007c00780b */ /* 0x000fe40003f8e000 */
[----:B------:R1:W5:Y:S01]  /*4120*/  MUFU.EX2 R46, R120 ;  /* 0x00000078002e7308 */ /* 0x0003620000000800 */
[----:B--2---:R-:W-:Y:S01]  /*4130*/  FFMA R30, R50, UR6, -R3 ;  /* 0x00000006321e7c23 */ /* 0x004fe20008000803 */
[----:B---3--:R-:W-:Y:S01]  /*4140*/  @!P5 FMUL R39, R39, R39 ;  /* 0x000000272727d220 */ /* 0x008fe20000400000 */
[----:B------:R-:W-:-:S03]  /*4150*/  @!P3 FMUL R121, R121, 0.5 ;  /* 0x3f0000007979b820 */ /* 0x000fc60000400000 */
[----:B------:R-:W-:Y:S02]  /*4160*/  FSETP.GEU.AND P5, PT, R30, -126, PT ;  /* 0xc2fc00001e00780b */ /* 0x000fe40003fae000 */
[----:B------:R2:W3:Y:S01]  /*4170*/  MUFU.EX2 R43, R4 ;  /* 0x00000004002b7308 */ /* 0x0004e20000000800 */
[----:B----4-:R-:W-:Y:S01]  /*4180*/  @!P6 FMUL R42, R42, R42 ;  /* 0x0000002a2a2ae220 */ /* 0x010fe20000400000 */
[----:B-1----:R-:W-:Y:S01]  /*4190*/  FFMA R120, R54, UR6, -R3 ;  /* 0x0000000636787c23 */ /* 0x002fe20008000803 */
[----:B------:R-:W-:-:S05]  /*41a0*/  @!P4 FMUL R124, R124, 0.5 ;  /* 0x3f0000007c7cc820 */ /* 0x000fca0000400000 */
[----:B------:R1:W4:Y:S01]  /*41b0*/  MUFU.EX2 R47, R121 ;  /* 0x00000079002f7308 */ /* 0x0003220000000800 */
[----:B--2---:R-:W-:Y:S01]  /*41c0*/  FFMA R4, R51, UR6, -R3 ;  /* 0x0000000633047c23 */ /* 0x004fe20008000803 */
[----:B-----5:R-:W-:Y:S01]  /*41d0*/  @!P2 FMUL R46, R46, R46 ;  /* 0x0000002e2e2ea220 */ /* 0x020fe20000400000 */
[----:B------:R-:W-:-:S03]  /*41e0*/  @!P5 FMUL R30, R30, 0.5 ;  /* 0x3f0000001e1ed820 */ /* 0x000fc60000400000 */
[----:B------:R-:W-:Y:S02]  /*41f0*/  FSETP.GEU.AND P6, PT, R4, -126, PT ;  /* 0xc2fc00000400780b */ /* 0x000fe40003fce000 */
[----:B------:R2:W5:Y:S01]  /*4200*/  MUFU.EX2 R50, R124 ;  /* 0x0000007c00327308 */ /* 0x0005620000000800 */
[----:B-1----:R-:W-:Y:S01]  /*4210*/  FFMA R121, R55, UR6, -R3 ;  /* 0x0000000637797c23 */ /* 0x002fe20008000803 */
[----:B---3--:R-:W-:Y:S01]  /*4220*/  @!P1 FMUL R43, R43, R43 ;  /* 0x0000002b2b2b9220 */ /* 0x008fe20000400000 */
        /* <DEDUP_REMOVED lines=98> */
[----:B-----5:R-:W-:Y:S01]  /*4850*/  @!P4 FMUL R86, R86, R86 ;  /* 0x000000565656c220 */ /* 0x020fe20000400000 */
[----:B------:R-:W-:Y:S01]  /*4860*/  FSETP.GEU.AND P4, PT, R95, -126, PT ;  /* 0xc2fc00005f00780b */ /* 0x000fe20003f8e000 */
[----:B------:R-:W-:Y:S01]  /*4870*/  @!P2 FMUL R4, R4, 0.5 ;  /* 0x3f0000000404a820 */ /* 0x000fe20000400000 */
[--C-:B-1----:R-:W-:Y:S01]  /*4880*/  FFMA R121, R98, UR6, -R3.reuse ;  /* 0x0000000662797c23 */ /* 0x102fe20008000803 */
[----:B------:R-:W-:Y:S01]  /*4890*/  @!P1 FMUL R30, R30, 0.5 ;  /* 0x3f0000001e1e9820 */ /* 0x000fe20000400000 */
[----:B------:R-:W-:Y:S02]  /*48a0*/  F2FP.BF16.F32.PACK_AB R53, R86, R83 ;  /* 0x000000535635723e */ /* 0x000fe400000010ff */
[----:B------:R1:W5:Y:S01]  /*48b0*/  MUFU.EX2 R94, R4 ;  /* 0x00000004005e7308 */ /* 0x0003620000000800 */
[----:B---3--:R-:W-:Y:S01]  /*48c0*/  @!P5 FMUL R87, R87, R87 ;  /* 0x000000575757d220 */ /* 0x008fe20000400000 */
[----:B------:R-:W-:Y:S01]  /*48d0*/  FSETP.GEU.AND P5, PT, R121, -126, PT ;  /* 0xc2fc00007900780b */ /* 0x000fe20003fae000 */
[----:B------:R-:W-:Y:S01]  /*48e0*/  @!P3 FMUL R120, R120, 0.5 ;  /* 0x3f0000007878b820 */ /* 0x000fe20000400000 */
[--C-:B--2---:R-:W-:Y:S01]  /*48f0*/  FFMA R124, R126, UR6, -R3.reuse ;  /* 0x000000067e7c7c23 */ /* 0x104fe20008000803 */
[--C-:B------:R-:W-:Y:S01]  /*4900*/  FFMA R126, R130, UR6, -R3.reuse ;  /* 0x00000006827e7c23 */ /* 0x100fe20008000803 */
[--C-:B------:R-:W-:Y:S01]  /*4910*/  FFMA R130, R142, UR6, -R3.reuse ;  /* 0x000000068e827c23 */ /* 0x100fe20008000803 */
[----:B------:R-:W-:Y:S01]  /*4920*/  @!P4 FMUL R95, R95, 0.5 ;  /* 0x3f0000005f5fc820 */ /* 0x000fe20000400000 */
[----:B------:R2:W3:Y:S01]  /*4930*/  MUFU.EX2 R91, R30 ;  /* 0x0000001e005b7308 */ /* 0x0004e20000000800 */
[----:B----4-:R-:W-:Y:S01]  /*4940*/  @!P6 FMUL R90, R90, R90 ;  /* 0x0000005a5a5ae220 */ /* 0x010fe20000400000 */
[----:B------:R-:W-:Y:S01]  /*4950*/  FSETP.GEU.AND P6, PT, R99, -126, PT ;  /* 0xc2fc00006300780b */ /* 0x000fe20003fce000 */
[----:B-1----:R-:W-:-:S04]  /*4960*/  FFMA R4, R102, UR6, -R3 ;  /* 0x0000000666047c23 */ /* 0x002fc80008000803 */
[----:B------:R-:W-:Y:S01]  /*4970*/  @!P5 FMUL R121, R121, 0.5 ;  /* 0x3f0000007979d820 */ /* 0x000fe20000400000 */
[----:B------:R-:W1:Y:S01]  /*4980*/  MUFU.EX2 R95, R95 ;  /* 0x0000005f005f7308 */ /* 0x000e620000000800 */
[----:B-----5:R-:W-:Y:S01]  /*4990*/  @!P2 FMUL R94, R94, R94 ;  /* 0x0000005e5e5ea220 */ /* 0x020fe20000400000 */
[----:B------:R-:W-:Y:S01]  /*49a0*/  FSETP.GEU.AND P2, PT, R103, -126, PT ;  /* 0xc2fc00006700780b */ /* 0x000fe20003f4e000 */
[----:B--2---:R-:W-:-:S04]  /*49b0*/  FFMA R30, R106, UR6, -R3 ;  /* 0x000000066a1e7c23 */ /* 0x004fc80008000803 */
[----:B------:R-:W-:Y:S01]  /*49c0*/  @!P6 FMUL R99, R99, 0.5 ;  /* 0x3f0000006363e820 */ /* 0x000fe20000400000 */
[----:B------:R2:W4:Y:S01]  /*49d0*/  MUFU.EX2 R102, R121 ;  /* 0x0000007900667308 */ /* 0x0005220000000800 */
[----:B---3--:R-:W-:Y:S01]  /*49e0*/  @!P1 FMUL R91, R91, R91 ;  /* 0x0000005b5b5b9220 */ /* 0x008fe20000400000 */
[----:B------:R-:W-:-:S05]  /*49f0*/  FSETP.GEU.AND P1, PT, R4, -126, PT ;  /* 0xc2fc00000400780b */ /* 0x000fca0003f2e000 */
[----:B------:R-:W-:Y:S01]  /*4a00*/  @!P2 FMUL R103, R103, 0.5 ;  /* 0x3f0000006767a820 */ /* 0x000fe20000400000 */
[----:B------:R-:W3:Y:S01]  /*4a10*/  MUFU.EX2 R99, R99 ;  /* 0x0000006300637308 */ /* 0x000ee20000000800 */
[----:B-1----:R-:W-:Y:S01]  /*4a20*/  @!P4 FMUL R95, R95, R95 ;  /* 0x0000005f5f5fc220 */ /* 0x002fe20000400000 */
[----:B------:R-:W-:Y:S01]  /*4a30*/  FSETP.GEU.AND P4, PT, R107, -126, PT ;  /* 0xc2fc00006b00780b */ /* 0x000fe20003f8e000 */
[--C-:B--2---:R-:W-:Y:S01]  /*4a40*/  FFMA R121, R123, UR6, -R3.reuse ;  /* 0x000000067b797c23 */ /* 0x104fe20008000803 */
[----:B------:R-:W-:-:S03]  /*4a50*/  FFMA R123, R119, UR6, -R3 ;  /* 0x00000006777b7c23 */ /* 0x000fc60008000803 */
[----:B------:R-:W-:Y:S01]  /*4a60*/  @!P1 FMUL R4, R4, 0.5 ;  /* 0x3f00000004049820 */ /* 0x000fe20000400000 */
[----:B------:R-:W1:Y:S01]  /*4a70*/  MUFU.EX2 R103, R103 ;  /* 0x0000006700677308 */ /* 0x000e620000000800 */
[----:B----4-:R-:W-:-:S06]  /*4a80*/  @!P5 FMUL R102, R102, R102 ;  /* 0x000000666666d220 */ /* 0x010fcc0000400000 */
[----:B------:R-:W-:Y:S01]  /*4a90*/  @!P4 FMUL R107, R107, 0.5 ;  /* 0x3f0000006b6bc820 */ /* 0x000fe20000400000 */
[----:B------:R2:W4:Y:S01]  /*4aa0*/  MUFU.EX2 R98, R120 ;  /* 0x0000007800627308 */ /* 0x0005220000000800 */
[----:B---3--:R-:W-:Y:S01]  /*4ab0*/  @!P6 FMUL R99, R99, R99 ;  /* 0x000000636363e220 */ /* 0x008fe20000400000 */
[----:B------:R-:W-:-:S06]  /*4ac0*/  FSETP.GEU.AND P6, PT, R111, -126, PT ;  /* 0xc2fc00006f00780b */ /* 0x000fcc0003fce000 */
[----:B------:R-:W3:Y:S01]  /*4ad0*/  MUFU.EX2 R107, R107 ;  /* 0x0000006b006b7308 */ /* 0x000ee20000000800 */
[----:B--2---:R-:W-:Y:S01]  /*4ae0*/  FFMA R120, R110, UR6, -R3 ;  /* 0x000000066e787c23 */ /* 0x004fe20008000803 */
[----:B-1----:R-:W-:Y:S01]  /*4af0*/  @!P2 FMUL R103, R103, R103 ;  /* 0x000000676767a220 */ /* 0x002fe20000400000 */
[----:B------:R-:W-:-:S03]  /*4b00*/  FSETP.GEU.AND P2, PT, R115, -126, PT ;  /* 0xc2fc00007300780b */ /* 0x000fc60003f4e000 */
[----:B------:R-:W-:Y:S01]  /*4b10*/  FSETP.GEU.AND P5, PT, R120, -126, PT ;  /* 0xc2fc00007800780b */ /* 0x000fe20003fae000 */
[----:B------:R-:W-:Y:S01]  /*4b20*/  @!P6 FMUL R111, R111, 0.5 ;  /* 0x3f0000006f6fe820 */ /* 0x000fe20000400000 */
[----:B------:R1:W2:Y:S01]  /*4b30*/  MUFU.EX2 R106, R4 ;  /* 0x00000004006a7308 */ /* 0x0002a20000000800 */
[----:B----4-:R-:W-:Y:S01]  /*4b40*/  @!P3 FMUL R98, R98, R98 ;  /* 0x000000626262b220 */ /* 0x010fe20000400000 */
[----:B------:R-:W-:-:S06]  /*4b50*/  FSETP.GEU.AND P3, PT, R30, -126, PT ;  /* 0xc2fc00001e00780b */ /* 0x000fcc0003f6e000 */
[----:B------:R-:W-:Y:S01]  /*4b60*/  @!P2 FMUL R115, R115, 0.5 ;  /* 0x3f0000007373a820 */ /* 0x000fe20000400000 */
[----:B-1----:R-:W-:Y:S01]  /*4b70*/  FFMA R4, R114, UR6, -R3 ;  /* 0x0000000672047c23 */ /* 0x002fe20008000803 */
[----:B------:R-:W1:Y:S01]  /*4b80*/  MUFU.EX2 R111, R111 ;  /* 0x0000006f006f7308 */ /* 0x000e620000000800 */
[----:B------:R-:W-:Y:S01]  /*4b90*/  @!P5 FMUL R120, R120, 0.5 ;  /* 0x3f0000007878d820 */ /* 0x000fe20000400000 */
[----:B---3--:R-:W-:-:S03]  /*4ba0*/  @!P4 FMUL R107, R107, R107 ;  /* 0x0000006b6b6bc220 */ /* 0x008fc60000400000 */
[----:B------:R-:W-:Y:S01]  /*4bb0*/  @!P3 FMUL R30, R30, 0.5 ;  /* 0x3f0000001e1eb820 */ /* 0x000fe20000400000 */
[----:B--2---:R-:W-:Y:S02]  /*4bc0*/  @!P1 FMUL R106, R106, R106 ;  /* 0x0000006a6a6a9220 */ /* 0x004fe40000400000 */
[----:B------:R2:W3:Y:S01]  /*4bd0*/  MUFU.EX2 R114, R120 ;  /* 0x0000007800727308 */ /* 0x0004e20000000800 */
[----:B------:R-:W-:-:S07]  /*4be0*/  FSETP.GEU.AND P1, PT, R4, -126, PT ;  /* 0xc2fc00000400780b */ /* 0x000fce0003f2e000 */
[----:B------:R-:W4:Y:S01]  /*4bf0*/  MUFU.EX2 R115, R115 ;  /* 0x0000007300737308 */ /* 0x000f220000000800 */
[----:B--2---:R-:W-:Y:S01]  /*4c00*/  FFMA R120, R122, UR6, -R3 ;  /* 0x000000067a787c23 */ /* 0x004fe20008000803 */
[----:B-1----:R-:W-:Y:S01]  /*4c10*/  @!P6 FMUL R111, R111, R111 ;  /* 0x0000006f6f6fe220 */ /* 0x002fe20000400000 */
[----:B------:R-:W-:-:S03]  /*4c20*/  FSETP.GEU.AND P6, PT, R124, -126, PT ;  /* 0xc2fc00007c00780b */ /* 0x000fc60003fce000 */
[----:B------:R-:W-:Y:S01]  /*4c30*/  FSETP.GEU.AND P4, PT, R120, -126, PT ;  /* 0xc2fc00007800780b */ /* 0x000fe20003f8e000 */
[----:B------:R-:W-:Y:S01]  /*4c40*/  @!P1 FMUL R4, R4, 0.5 ;  /* 0x3f00000004049820 */ /* 0x000fe20000400000 */
[----:B------:R1:W2:Y:S01]  /*4c50*/  MUFU.EX2 R110, R30 ;  /* 0x0000001e006e7308 */ /* 0x0002a20000000800 */
[----:B---3--:R-:W-:Y:S01]  /*4c60*/  @!P5 FMUL R114, R114, R114 ;  /* 0x000000727272d220 */ /* 0x008fe20000400000 */
[----:B------:R-:W-:-:S06]  /*4c70*/  FSETP.GEU.AND P5, PT, R121, -126, PT ;  /* 0xc2fc00007900780b */ /* 0x000fcc0003fae000 */
[----:B------:R-:W-:Y:S01]  /*4c80*/  @!P6 FMUL R124, R124, 0.5 ;  /* 0x3f0000007c7ce820 */ /* 0x000fe20000400000 */
[----:B----4-:R-:W-:Y:S01]  /*4c90*/  @!P2 FMUL R115, R115, R115 ;  /* 0x000000737373a220 */ /* 0x010fe20000400000 */
[----:B------:R-:W-:Y:S01]  /*4ca0*/  FSETP.GEU.AND P2, PT, R127, -126, PT ;  /* 0xc2fc00007f00780b */ /* 0x000fe20003f4e000 */
[----:B------:R-:W-:Y:S01]  /*4cb0*/  @!P4 FMUL R120, R120, 0.5 ;  /* 0x3f0000007878c820 */ /* 0x000fe20000400000 */
[--C-:B-1----:R-:W-:Y:S01]  /*4cc0*/  FFMA R30, R118, UR6, -R3.reuse ;  /* 0x00000006761e7c23 */ /* 0x102fe20008000803 */
[----:B------:R-:W-:Y:S01]  /*4cd0*/  FFMA R3, R151, UR6, -R3 ;  /* 0x0000000697037c23 */ /* 0x000fe20008000803 */
[----:B------:R-:W1:Y:S01]  /*4ce0*/  MUFU.EX2 R124, R124 ;  /* 0x0000007c007c7308 */ /* 0x000e620000000800 */
[----:B------:R-:W-:Y:S01]  /*4cf0*/  @!P5 FMUL R121, R121, 0.5 ;  /* 0x3f0000007979d820 */ /* 0x000fe20000400000 */
[----:B--2---:R-:W-:Y:S01]  /*4d00*/  @!P3 FMUL R110, R110, R110 ;  /* 0x0000006e6e6eb220 */ /* 0x004fe20000400000 */
[----:B------:R-:W-:-:S05]  /*4d10*/  FSETP.GEU.AND P3, PT, R30, -126, PT ;  /* 0xc2fc00001e00780b */ /* 0x000fca0003f6e000 */
[----:B------:R-:W2:Y:S01]  /*4d20*/  MUFU.EX2 R120, R120 ;  /* 0x0000007800787308 */ /* 0x000ea20000000800 */
[----:B------:R-:W-:-:S07]  /*4d30*/  @!P2 FMUL R127, R127, 0.5 ;  /* 0x3f0000007f7fa820 */ /* 0x000fce0000400000 */
[----:B------:R-:W3:Y:S01]  /*4d40*/  MUFU.EX2 R119, R121 ;  /* 0x0000007900777308 */ /* 0x000ee20000000800 */
[----:B-1----:R-:W-:Y:S01]  /*4d50*/  @!P6 FMUL R124, R124, R124 ;  /* 0x0000007c7c7ce220 */ /* 0x002fe20000400000 */
[----:B------:R-:W-:Y:S01]  /*4d60*/  FSETP.GEU.AND P6, PT, R128, -126, PT ;  /* 0xc2fc00008000780b */ /* 0x000fe20003fce000 */
[----:B------:R-:W-:Y:S02]  /*4d70*/  @!P3 FMUL R30, R30, 0.5 ;  /* 0x3f0000001e1eb820 */ /* 0x000fe40000400000 */
[----:B------:R-:W-:-:S03]  /*4d80*/  FADD R155, R63, R124 ;  /* 0x0000007c3f9b7221 */ /* 0x000fc60000000000 */
[----:B------:R1:W4:Y:S01]  /*4d90*/  MUFU.EX2 R121, R127 ;  /* 0x0000007f00797308 */ /* 0x0003220000000800 */
[----:B--2---:R-:W-:Y:S01]  /*4da0*/  @!P4 FMUL R120, R120, R120 ;  /* 0x000000787878c220 */ /* 0x004fe20000400000 */
[----:B------:R-:W-:-:S03]  /*4db0*/  FSETP.GEU.AND P4, PT, R126, -126, PT ;  /* 0xc2fc00007e00780b */ /* 0x000fc60003f8e000 */
[----:B------:R-:W-:Y:S02]  /*4dc0*/  FADD R152, R59, R120 ;  /* 0x000000783b987221 */ /* 0x000fe40000000000 */
[----:B------:R-:W-:Y:S01]  /*4dd0*/  @!P6 FMUL R128, R128, 0.5 ;  /* 0x3f0000008080e820 */ /* 0x000fe20000400000 */
[----:B------:R2:W5:Y:S01]  /*4de0*/  MUFU.EX2 R118, R4 ;  /* 0x0000000400767308 */ /* 0x0005620000000800 */
[----:B---3--:R-:W-:Y:S01]  /*4df0*/  @!P5 FMUL R119, R119, R119 ;  /* 0x000000777777d220 */ /* 0x008fe20000400000 */
[----:B------:R-:W-:Y:S01]  /*4e00*/  FSETP.GEU.AND P5, PT, R125, -126, PT ;  /* 0xc2fc00007d00780b */ /* 0x000fe20003fae000 */
[----:B-1----:R-:W-:Y:S01]  /*4e10*/  FADD R127, R41, R72 ;  /* 0x00000048297f7221 */ /* 0x002fe20000000000 */
[----:B------:R-:W-:-:S03]  /*4e20*/  F2FP.BF16.F32.PACK_AB R72, R89, R72 ;  /* 0x000000485948723e */ /* 0x000fc600000010ff */
[----:B------:R-:W-:Y:S01]  /*4e30*/  @!P4 FMUL R126, R126, 0.5 ;  /* 0x3f0000007e7ec820 */ /* 0x000fe20000400000 */
[----:B------:R-:W1:Y:S01]  /*4e40*/  MUFU.EX2 R128, R128 ;  /* 0x0000008000807308 */ /* 0x000e620000000800 */
[----:B----4-:R-:W-:Y:S01]  /*4e50*/  @!P2 FMUL R121, R121, R121 ;  /* 0x000000797979a220 */ /* 0x010fe20000400000 */
[----:B------:R-:W-:Y:S01]  /*4e60*/  FSETP.GEU.AND P2, PT, R139, -126, PT ;  /* 0xc2fc00008b00780b */ /* 0x000fe20003f4e000 */
[----:B--2---:R-:W-:Y:S01]  /*4e70*/  FADD R4, R28, R15 ;  /* 0x0000000f1c047221 */ /* 0x004fe20000000000 */
[----:B------:R-:W-:-:S03]  /*4e80*/  F2FP.BF16.F32.PACK_AB R28, R9, R28 ;  /* 0x0000001c091c723e */ /* 0x000fc600000010ff */
[----:B------:R-:W-:Y:S01]  /*4e90*/  @!P5 FMUL R125, R125, 0.5 ;  /* 0x3f0000007d7dd820 */ /* 0x000fe20000400000 */
[----:B------:R-:W2:Y:S01]  /*4ea0*/  MUFU.EX2 R126, R126 ;  /* 0x0000007e007e7308 */ /* 0x000ea20000000800 */
[----:B------:R-:W-:Y:S01]  /*4eb0*/  FADD R138, R4, R127 ;  /* 0x0000007f048a7221 */ /* 0x000fe20000000000 */
[----:B------:R-:W-:Y:S01]  /*4ec0*/  FADD R127, R44, R89 ;  /* 0x000000592c7f7221 */ /* 0x000fe20000000000 */
[----:B------:R-:W-:Y:S01]  /*4ed0*/  FADD R4, R9, R88 ;  /* 0x0000005809047221 */ /* 0x000fe20000000000 */
[----:B-----5:R-:W-:Y:S01]  /*4ee0*/  @!P1 FMUL R118, R118, R118 ;  /* 0x0000007676769220 */ /* 0x020fe20000400000 */
[----:B------:R-:W-:Y:S02]  /*4ef0*/  FSETP.GEU.AND P1, PT, R123, -126, PT ;  /* 0xc2fc00007b00780b */ /* 0x000fe40003f2e000 */
[----:B------:R-:W-:Y:S01]  /*4f00*/  @!P2 FMUL R139, R139, 0.5 ;  /* 0x3f0000008b8ba820 */ /* 0x000fe20000400000 */
[----:B------:R-:W3:Y:S01]  /*4f10*/  MUFU.EX2 R125, R125 ;  /* 0x0000007d007d7308 */ /* 0x000ee20000000800 */
[----:B------:R-:W-:Y:S01]  /*4f20*/  FADD R140, R4, R127 ;  /* 0x0000007f048c7221 */ /* 0x000fe20000000000 */
[----:B-1----:R-:W-:Y:S01]  /*4f30*/  @!P6 FMUL R128, R128, R128 ;  /* 0x000000808080e220 */ /* 0x002fe20000400000 */
[----:B------:R-:W-:Y:S01]  /*4f40*/  FSETP.GEU.AND P6, PT, R132, -126, PT ;  /* 0xc2fc00008400780b */ /* 0x000fe20003fce000 */
[----:B------:R-:W-:-:S02]  /*4f50*/  FADD R4, R25, R14 ;  /* 0x0000000e19047221 */ /* 0x000fc40000000000 */
[----:B------:R-:W-:Y:S02]  /*4f60*/  FADD R154, R75, R128 ;  /* 0x000000804b9a7221 */ /* 0x000fe40000000000 */
[----:B------:R1:W4:Y:S01]  /*4f70*/  MUFU.EX2 R127, R139 ;  /* 0x0000008b007f7308 */ /* 0x0003220000000800 */
[----:B--2---:R-:W-:Y:S01]  /*4f80*/  @!P4 FMUL R126, R126, R126 ;  /* 0x0000007e7e7ec220 */ /* 0x004fe20000400000 */
[----:B------:R-:W-:Y:S01]  /*4f90*/  FSETP.GEU.AND P4, PT, R130, -126, PT ;  /* 0xc2fc00008200780b */ /* 0x000fe20003f8e000 */
[----:B------:R-:W-:-:S05]  /*4fa0*/  @!P1 FMUL R123, R123, 0.5 ;  /* 0x3f0000007b7b9820 */ /* 0x000fca0000400000 */
[----:B------:R2:W-:Y:S01]  /*4fb0*/  MUFU.EX2 R122, R30 ;  /* 0x0000001e007a7308 */ /* 0x0005e20000000800 */
[----:B---3--:R-:W-:Y:S01]  /*4fc0*/  @!P5 FMUL R125, R125, R125 ;  /* 0x0000007d7d7dd220 */ /* 0x008fe20000400000 */
[----:B------:R-:W-:Y:S01]  /*4fd0*/  FSETP.GEU.AND P5, PT, R129, -126, PT ;  /* 0xc2fc00008100780b */ /* 0x000fe20003fae000 */
[----:B------:R-:W-:Y:S01]  /*4fe0*/  @!P6 FMUL R132, R132, 0.5 ;  /* 0x3f0000008484e820 */ /* 0x000fe20000400000 */
[----:B-1----:R-:W-:-:S03]  /*4ff0*/  FADD R139, R56, R105 ;  /* 0x00000069388b7221 */ /* 0x002fc60000000000 */
[----:B------:R-:W-:Y:S01]  /*5000*/  @!P4 FMUL R130, R130, 0.5 ;  /* 0x3f0000008282c820 */ /* 0x000fe20000400000 */
[----:B------:R-:W-:Y:S01]  /*5010*/  MUFU.EX2 R123, R123 ;  /* 0x0000007b007b7308 */ /* 0x000fe20000000800 */
[----:B----4-:R-:W-:Y:S01]  /*5020*/  @!P2 FMUL R127, R127, R127 ;  /* 0x0000007f7f7fa220 */ /* 0x010fe20000400000 */
[----:B------:R-:W-:Y:S01]  /*5030*/  FSETP.GEU.AND P2, PT, R131, -126, PT ;  /* 0xc2fc00008300780b */ /* 0x000fe20003f4e000 */
[----:B--2---:R-:W-:Y:S01]  /*5040*/  FADD R30, R33, R64 ;  /* 0x00000040211e7221 */ /* 0x004fe20000000000 */
[----:B------:R-:W-:Y:S02]  /*5050*/  F2FP.BF16.F32.PACK_AB R64, R77, R64 ;  /* 0x000000404d40723e */ /* 0x000fe400000010ff */
[----:B------:R-:W-:Y:S01]  /*5060*/  F2FP.BF16.F32.PACK_AB R101, R127, R128 ;  /* 0x000000807f65723e */ /* 0x000fe200000010ff */
[----:B------:R-:W-:Y:S01]  /*5070*/  FADD R147, R30, R133 ;  /* 0x000000851e937221 */ /* 0x000fe20000000000 */
[----:B------:R-:W-:Y:S01]  /*5080*/  FADD R30, R32, R77 ;  /* 0x0000004d201e7221 */ /* 0x000fe20000000000 */
[----:B------:R-:W-:Y:S01]  /*5090*/  @!P5 FMUL R129, R129, 0.5 ;  /* 0x3f0000008181d820 */ /* 0x000fe20000400000 */
[----:B------:R-:W-:Y:S01]  /*50a0*/  FADD R133, R45, R12 ;  /* 0x0000000c2d857221 */ /* 0x000fe20000000000 */
[----:B------:R-:W1:Y:S01]  /*50b0*/  MUFU.EX2 R130, R130 ;  /* 0x0000008200827308 */ /* 0x000e620000000800 */
[----:B------:R-:W-:Y:S01]  /*50c0*/  FADD R149, R30, R141 ;  /* 0x0000008d1e957221 */ /* 0x000fe20000000000 */
[----:B------:R-:W-:Y:S01]  /*50d0*/  FADD R141, R4, R137 ;  /* 0x00000089048d7221 */ /* 0x000fe20000000000 */
[----:B------:R-:W-:Y:S01]  /*50e0*/  FADD R146, R133, R136 ;  /* 0x0000008885927221 */ /* 0x000fe20000000000 */
[----:B------:R-:W-:Y:S01]  /*50f0*/  @!P2 FMUL R131, R131, 0.5 ;  /* 0x3f0000008383a820 */ /* 0x000fe20000400000 */
[----:B------:R-:W-:Y:S01]  /*5100*/  FADD R4, R24, R65 ;  /* 0x0000004118047221 */ /* 0x000fe20000000000 */
[----:B------:R-:W-:Y:S01]  /*5110*/  FADD R133, R52, R93 ;  /* 0x0000005d34857221 */ /* 0x000fe20000000000 */
[----:B------:R-:W-:Y:S01]  /*5120*/  FADD R30, R36, R81 ;  /* 0x00000051241e7221 */ /* 0x000fe20000000000 */
[----:B------:R-:W-:Y:S01]  /*5130*/  FADD R137, R57, R104 ;  /* 0x0000006839897221 */ /* 0x000fe20000000000 */
[----:B------:R-:W2:Y:S01]  /*5140*/  MUFU.EX2 R129, R129 ;  /* 0x0000008100817308 */ /* 0x000ea20000000800 */
[----:B------:R-:W-:Y:S01]  /*5150*/  FADD R142, R4, R133 ;  /* 0x00000085048e7221 */ /* 0x000fe20000000000 */
[----:B------:R-:W-:Y:S01]  /*5160*/  FADD R4, R29, R60 ;  /* 0x0000003c1d047221 */ /* 0x000fe20000000000 */
[----:B------:R-:W-:Y:S01]  /*5170*/  FADD R151, R30, R137 ;  /* 0x000000891e977221 */ /* 0x000fe20000000000 */
[----:B------:R-:W-:Y:S01]  /*5180*/  FADD R137, R21, R76 ;  /* 0x0000004c15897221 */ /* 0x000fe20000000000 */
[----:B------:R-:W-:Y:S01]  /*5190*/  FADD R133, R37, R68 ;  /* 0x0000004425857221 */ /* 0x000fe20000000000 */
[----:B------:R-:W-:Y:S01]  /*51a0*/  FADD R136, R17, R6 ;  /* 0x0000000611887221 */ /* 0x000fe20000000000 */
[----:B------:R-:W-:Y:S01]  /*51b0*/  FADD R30, R112, R73 ;  /* 0x00000049701e7221 */ /* 0x000fe20000000000 */
[----:B------:R-:W3:Y:S01]  /*51c0*/  MUFU.EX2 R132, R132 ;  /* 0x0000008400847308 */ /* 0x000ee20000000800 */
[----:B------:R-:W-:Y:S01]  /*51d0*/  FADD R143, R4, R137 ;  /* 0x00000089048f7221 */ /* 0x000fe20000000000 */
[----:B------:R-:W-:Y:S01]  /*51e0*/  FADD R148, R133, R136 ;  /* 0x0000008885947221 */ /* 0x000fe20000000000 */
[----:B------:R-:W-:Y:S01]  /*51f0*/  FADD R144, R30, R139 ;  /* 0x0000008b1e907221 */ /* 0x000fe20000000000 */
[----:B------:R-:W-:Y:S01]  /*5200*/  FADD R30, R40, R85 ;  /* 0x00000055281e7221 */ /* 0x000fe20000000000 */
[----:B------:R-:W-:Y:S01]  /*5210*/  FADD R137, R84, R113 ;  /* 0x0000007154897221 */ /* 0x000fe20000000000 */
[----:B------:R-:W-:Y:S01]  /*5220*/  FADD R4, R22, R13 ;  /* 0x0000000d16047221 */ /* 0x000fe20000000000 */
[----:B------:R-:W-:Y:S01]  /*5230*/  FADD R133, R19, R108 ;  /* 0x0000006c13857221 */ /* 0x000fe20000000000 */
[----:B------:R-:W4:Y:S01]  /*5240*/  MUFU.EX2 R131, R131 ;  /* 0x0000008300837308 */ /* 0x000f220000000800 */
[----:B-1----:R-:W-:Y:S01]  /*5250*/  @!P4 FMUL R130, R130, R130 ;  /* 0x000000828282c220 */ /* 0x002fe20000400000 */
[----:B------:R-:W-:Y:S01]  /*5260*/  FSETP.GEU.AND P4, PT, R134, -126, PT ;  /* 0xc2fc00008600780b */ /* 0x000fe20003f8e000 */
[----:B------:R-:W-:Y:S01]  /*5270*/  FADD R153, R30, R137 ;  /* 0x000000891e997221 */ /* 0x000fe20000000000 */
[----:B------:R-:W-:Y:S01]  /*5280*/  FADD R145, R4, R133 ;  /* 0x0000008504917221 */ /* 0x000fe20000000000 */
[----:B------:R-:W-:Y:S01]  /*5290*/  FADD R4, R69, R92 ;  /* 0x0000005c45047221 */ /* 0x000fe20000000000 */
[----:B------:R-:W-:Y:S01]  /*52a0*/  FADD R137, R80, R109 ;  /* 0x0000006d50897221 */ /* 0x000fe20000000000 */
[----:B------:R-:W-:Y:S01]  /*52b0*/  FADD R133, R49, R96 ;  /* 0x0000006031857221 */ /* 0x000fe20000000000 */
[----:B------:R-:W-:Y:S01]  /*52c0*/  FADD R136, R61, R116 ;  /* 0x000000743d887221 */ /* 0x000fe20000000000 */
[----:B--2---:R-:W-:Y:S01]  /*52d0*/  @!P5 FMUL R129, R129, R129 ;  /* 0x000000818181d220 */ /* 0x004fe20000400000 */
[----:B------:R-:W-:Y:S01]  /*52e0*/  FADD R30, R20, R11 ;  /* 0x0000000b141e7221 */ /* 0x000fe20000000000 */
[----:B------:R-:W-:Y:S01]  /*52f0*/  FADD R139, R16, R117 ;  /* 0x00000075108b7221 */ /* 0x000fe20000000000 */
[----:B------:R-:W-:Y:S01]  /*5300*/  FSETP.GEU.AND P5, PT, R135, -126, PT ;  /* 0xc2fc00008700780b */ /* 0x000fe20003fae000 */
[----:B------:R-:W-:Y:S01]  /*5310*/  FADD R4, R4, R137 ;  /* 0x0000008904047221 */ /* 0x000fe20000000000 */
[----:B---3--:R-:W-:Y:S01]  /*5320*/  @!P6 FMUL R132, R132, R132 ;  /* 0x000000848484e220 */ /* 0x008fe20000400000 */
[----:B------:R-:W-:Y:S01]  /*5330*/  FADD R137, R133, R136 ;  /* 0x0000008885897221 */ /* 0x000fe20000000000 */
[----:B------:R-:W-:Y:S01]  /*5340*/  FSETP.GEU.AND P6, PT, R150, -126, PT ;  /* 0xc2fc00009600780b */ /* 0x000fe20003fce000 */
[----:B----4-:R-:W-:Y:S01]  /*5350*/  @!P2 FMUL R131, R131, R131 ;  /* 0x000000838383a220 */ /* 0x010fe20000400000 */
[----:B------:R-:W-:Y:S01]  /*5360*/  FSETP.GEU.AND P2, PT, R3, -126, PT ;  /* 0xc2fc00000300780b */ /* 0x000fe20003f4e000 */
        /* <DEDUP_REMOVED lines=8> */
[----:B------:R-:W-:Y:S01]  /*53f0*/  FADD R152, R62, R119 ;  /* 0x000000773e987221 */ /* 0x000fe20000000000 */
[----:B------:R-:W-:Y:S01]  /*5400*/  FADD R139, R46, R107 ;  /* 0x0000006b2e8b7221 */ /* 0x000fe20000000000 */
[----:B------:R-:W-:Y:S01]  /*5410*/  FADD R154, R78, R127 ;  /* 0x0000007f4e9a7221 */ /* 0x000fe20000000000 */
[----:B------:R1:W2:Y:S01]  /*5420*/  MUFU.EX2 R136, R134 ;  /* 0x0000008600887308 */ /* 0x0002a20000000800 */
[----:B------:R-:W-:Y:S01]  /*5430*/  FADD R160, R133, R152 ;  /* 0x0000009885a07221 */ /* 0x000fe20000000000 */
[----:B------:R-:W-:Y:S01]  /*5440*/  @!P5 FMUL R135, R135, 0.5 ;  /* 0x3f0000008787d820 */ /* 0x000fe20000400000 */
[----:B------:R-:W-:Y:S01]  /*5450*/  FADD R167, R139, R154 ;  /* 0x0000009a8ba77221 */ /* 0x000fe20000000000 */
[----:B------:R-:W-:Y:S01]  /*5460*/  FADD R133, R34, R95 ;  /* 0x0000005f22857221 */ /* 0x000fe20000000000 */
[----:B------:R-:W-:Y:S01]  /*5470*/  FADD R154, R66, R121 ;  /* 0x00000079429a7221 */ /* 0x000fe20000000000 */
[----:B------:R-:W-:Y:S01]  /*5480*/  @!P6 FMUL R150, R150, 0.5 ;  /* 0x3f0000009696e820 */ /* 0x000fe20000400000 */
[----:B------:R-:W-:Y:S01]  /*5490*/  @!P2 FMUL R3, R3, 0.5 ;  /* 0x3f0000000303a820 */ /* 0x000fe20000400000 */
[----:B------:R-:W3:Y:S01]  /*54a0*/  MUFU.EX2 R135, R135 ;  /* 0x0000008700877308 */ /* 0x000ee20000000800 */
[----:B-1----:R-:W-:Y:S01]  /*54b0*/  FADD R134, R31, R98 ;  /* 0x000000621f867221 */ /* 0x002fe20000000000 */
[----:B------:R-:W-:Y:S01]  /*54c0*/  FADD R162, R133, R154 ;  /* 0x0000009a85a27221 */ /* 0x000fe20000000000 */
[----:B------:R-:W-:Y:S01]  /*54d0*/  FADD R139, R47, R114 ;  /* 0x000000722f8b7221 */ /* 0x000fe20000000000 */
[----:B------:R-:W-:Y:S01]  /*54e0*/  FADD R152, R50, R111 ;  /* 0x0000006f32987221 */ /* 0x000fe20000000000 */
[----:B------:R-:W-:Y:S01]  /*54f0*/  FADD R161, R134, R155 ;  /* 0x0000009b86a17221 */ /* 0x000fe20000000000 */
[----:B------:R-:W-:Y:S01]  /*5500*/  FADD R155, R82, R129 ;  /* 0x00000081529b7221 */ /* 0x000fe20000000000 */
[----:B------:R-:W-:Y:S01]  /*5510*/  FADD R166, R139, R156 ;  /* 0x0000009c8ba67221 */ /* 0x000fe20000000000 */
[----:B------:R1:W4:Y:S01]  /*5520*/  MUFU.EX2 R134, R150 ;  /* 0x0000009600867308 */ /* 0x0003220000000800 */
[----:B------:R-:W-:Y:S01]  /*5530*/  FADD R139, R35, R102 ;  /* 0x00000066238b7221 */ /* 0x000fe20000000000 */
[----:B------:R-:W-:Y:S01]  /*5540*/  FADD R169, R152, R155 ;  /* 0x0000009b98a97221 */ /* 0x000fe20000000000 */
[----:B------:R-:W-:Y:S01]  /*5550*/  FADD R156, R67, R126 ;  /* 0x0000007e439c7221 */ /* 0x000fe20000000000 */
[----:B------:R-:W-:Y:S01]  /*5560*/  FADD R152, R51, R118 ;  /* 0x0000007633987221 */ /* 0x000fe20000000000 */
[----:B------:R-:W-:Y:S01]  /*5570*/  FADD R157, R83, R132 ;  /* 0x00000084539d7221 */ /* 0x000fe20000000000 */
[----:B------:R-:W-:Y:S01]  /*5580*/  FADD R155, R70, R125 ;  /* 0x0000007d469b7221 */ /* 0x000fe20000000000 */
[----:B------:R-:W-:Y:S01]  /*5590*/  FADD R154, R54, R115 ;  /* 0x00000073369a7221 */ /* 0x000fe20000000000 */
[----:B------:R5:W5:Y:S01]  /*55a0*/  MUFU.EX2 R133, R3 ;  /* 0x0000000300857308 */ /* 0x000b620000000800 */
[----:B-1----:R-:W-:Y:S01]  /*55b0*/  FADD R150, R38, R99 ;  /* 0x0000006326967221 */ /* 0x002fe20000000000 */
[----:B------:R-:W-:Y:S01]  /*55c0*/  FADD R159, R86, R131 ;  /* 0x00000083569f7221 */ /* 0x000fe20000000000 */
[----:B------:R-:W-:Y:S01]  /*55d0*/  @!P3 FMUL R122, R122, R122 ;  /* 0x0000007a7a7ab220 */ /* 0x000fe20000400000 */
[----:B------:R-:W-:Y:S01]  /*55e0*/  @!P1 FMUL R123, R123, R123 ;  /* 0x0000007b7b7b9220 */ /* 0x000fe20000400000 */
[----:B--2---:R-:W-:Y:S01]  /*55f0*/  @!P4 FMUL R136, R136, R136 ;  /* 0x000000888888c220 */ /* 0x004fe20000400000 */
[----:B---3--:R-:W-:Y:S01]  /*5600*/  @!P5 FMUL R135, R135, R135 ;  /* 0x000000878787d220 */ /* 0x008fe20000400000 */
[----:B------:R-:W-:Y:S01]  /*5610*/  FADD R163, R139, R156 ;  /* 0x0000009c8ba37221 */ /* 0x000fe20000000000 */
[----:B------:R-:W-:Y:S01]  /*5620*/  FADD R168, R152, R157 ;  /* 0x0000009d98a87221 */ /* 0x000fe20000000000 */
[----:B----4-:R-:W-:Y:S01]  /*5630*/  @!P6 FMUL R134, R134, R134 ;  /* 0x000000868686e220 */ /* 0x010fe20000400000 */
[----:B------:R-:W-:Y:S01]  /*5640*/  FADD R164, R150, R155 ;  /* 0x0000009b96a47221 */ /* 0x000fe20000000000 */
[----:B------:R-:W-:Y:S01]  /*5650*/  FADD R159, R154, R159 ;  /* 0x0000009f9a9f7221 */ /* 0x000fe20000000000 */
[----:B-----5:R-:W-:Y:S01]  /*5660*/  FADD R3, R39, R106 ;  /* 0x0000006a27037221 */ /* 0x020fe20000000000 */
[----:B------:R-:W-:Y:S01]  /*5670*/  FADD R154, R71, R136 ;  /* 0x00000088479a7221 */ /* 0x000fe20000000000 */
[----:B------:R-:W-:Y:S01]  /*5680*/  FADD R150, R55, R122 ;  /* 0x0000007a37967221 */ /* 0x000fe20000000000 */
[----:B------:R-:W-:Y:S01]  /*5690*/  FADD R155, R87, R134 ;  /* 0x00000086579b7221 */ /* 0x000fe20000000000 */
[----:B------:R-:W-:Y:S01]  /*56a0*/  FADD R139, R42, R103 ;  /* 0x000000672a8b7221 */ /* 0x000fe20000000000 */
[----:B------:R-:W-:Y:S01]  /*56b0*/  @!P2 FMUL R133, R133, R133 ;  /* 0x000000858585a220 */ /* 0x000fe20000400000 */
[----:B------:R-:W-:Y:S01]  /*56c0*/  FADD R156, R74, R135 ;  /* 0x000000874a9c7221 */ /* 0x000fe20000000000 */
        /* <DEDUP_REMOVED lines=30> */
[----:B------:R-:W-:Y:S01]  /*58b0*/  MOV R3, UR7 ;  /* 0x0000000700037c02 */ /* 0x000fe20008000f00 */
[----:B------:R-:W-:Y:S01]  /*58c0*/  FADD R138, R138, R141 ;  /* 0x0000008d8a8a7221 */ /* 0x000fe20000000000 */
[----:B------:R-:W-:Y:S01]  /*58d0*/  F2FP.BF16.F32.PACK_AB R30, R24, R25 ;  /* 0x00000019181e723e */ /* 0x000fe200000010ff */
[----:B------:R-:W-:Y:S01]  /*58e0*/  FADD R137, R140, R137 ;  /* 0x000000898c897221 */ /* 0x000fe20000000000 */
[----:B------:R-:W-:Y:S01]  /*58f0*/  F2FP.BF16.F32.PACK_AB R31, R34, R31 ;  /* 0x0000001f221f723e */ /* 0x000fe200000010ff */
[----:B------:R-:W-:Y:S01]  /*5900*/  FADD R158, R158, R161 ;  /* 0x000000a19e9e7221 */ /* 0x000fe20000000000 */
[----:B------:R-:W-:Y:S01]  /*5910*/  F2FP.BF16.F32.PACK_AB R24, R112, R29 ;  /* 0x0000001d7018723e */ /* 0x000fe200000010ff */
[----:B------:R-:W-:Y:S01]  /*5920*/  FADD R159, R159, R162 ;  /* 0x000000a29f9f7221 */ /* 0x000fe20000000000 */
[----:B------:R-:W-:Y:S01]  /*5930*/  F2FP.BF16.F32.PACK_AB R34, R36, R45 ;  /* 0x0000002d2422723e */ /* 0x000fe200000010ff */
[----:B------:R1:W-:Y:S01]  /*5940*/  SYNCS.ARRIVE.TRANS64.A1T0 RZ, [R3+UR9], RZ ;  /* 0x000000ff03ff79a7 */ /* 0x0003e20008100009 */
[----:B------:R-:W-:Y:S01]  /*5950*/  F2FP.BF16.F32.PACK_AB R29, R27, R26 ;  /* 0x0000001a1b1d723e */ /* 0x000fe200000010ff */
[----:B------:R-:W-:Y:S01]  /*5960*/  FADD R4, R138, R137 ;  /* 0x000000898a047221 */ /* 0x000fe20000000000 */
[----:B------:R-:W-:-:S02]  /*5970*/  F2FP.BF16.F32.PACK_AB R32, R32, R33 ;  /* 0x000000212020723e */ /* 0x000fc400000010ff */
[----:B------:R-:W-:Y:S02]  /*5980*/  F2FP.BF16.F32.PACK_AB R36, R40, R37 ;  /* 0x000000252824723e */ /* 0x000fe400000010ff */
[----:B------:R-:W-:Y:S01]  /*5990*/  F2FP.BF16.F32.PACK_AB R25, R38, R35 ;  /* 0x000000232619723e */ /* 0x000fe200000010ff */
[----:B-1----:R-:W-:Y:S01]  /*59a0*/  FADD R3, R158, R159 ;  /* 0x0000009f9e037221 */ /* 0x002fe20000000000 */
[----:B------:R-:W-:Y:S02]  /*59b0*/  F2FP.BF16.F32.PACK_AB R27, R42, R39 ;  /* 0x000000272a1b723e */ /* 0x000fe400000010ff */
[----:B------:R-:W-:Y:S02]  /*59c0*/  F2FP.BF16.F32.PACK_AB R33, R46, R43 ;  /* 0x0000002b2e21723e */ /* 0x000fe400000010ff */
[----:B------:R-:W-:Y:S02]  /*59d0*/  F2FP.BF16.F32.PACK_AB R37, R54, R51 ;  /* 0x000000333625723e */ /* 0x000fe400000010ff */
[----:B------:R-:W-:-:S02]  /*59e0*/  F2FP.BF16.F32.PACK_AB R35, R50, R47 ;  /* 0x0000002f3223723e */ /* 0x000fc400000010ff */
[----:B------:R-:W-:Y:S02]  /*59f0*/  F2FP.BF16.F32.PACK_AB R38, R49, R20 ;  /* 0x000000143126723e */ /* 0x000fe400000010ff */
[----:B------:R-:W-:Y:S02]  /*5a00*/  F2FP.BF16.F32.PACK_AB R39, R58, R55 ;  /* 0x000000373a27723e */ /* 0x000fe400000010ff */
        /* <DEDUP_REMOVED lines=41> */
[----:B------:R-:W-:Y:S01]  /*5ca0*/  F2FP.BF16.F32.PACK_AB R82, R116, R117 ;  /* 0x000000757452723e */ /* 0x000fe200000010ff */
[----:B------:R-:W-:Y:S06]  /*5cb0*/  @!P0 BRA `(.L_x_19) ;  /* 0x0000000000048947 */ /* 0x000fec0003800000 */
[----:B------:R-:W-:Y:S01]  /*5cc0*/  BPT.TRAP 0x1 ;  /* 0x000000040000795c */ /* 0x000fe20000300000 */
.L_x_19:
[----:B------:R-:W1:Y:S02]  /*5cd0*/  SYNCS.PHASECHK.TRANS64.TRYWAIT P1, [UR37+0xb008], R2 ;  /* 0x00b00802ff0075a7 */ /* 0x000e640008020165 */
[----:B-1----:R-:W-:Y:S05]  /*5ce0*/  @!P1 BRA `(.L_x_20) ;  /* 0x000000c400949947 */ /* 0x002fea0003800000 */
.L_x_102:
[----:B------:R-:W-:Y:S01]  /*5cf0*/  UIADD3 UR6, UR8, 0x200, URZ ;  /* 0x0000020008067890 */ /* 0x000fe2000fffe03f */
[----:B------:R-:W-:Y:S01]  /*5d00*/  WARPGROUP.ARRIVE ;  /* 0x00000000000079c5 */ /* 0x000fe20000000000 */
[----:B------:R-:W-:Y:S01]  /*5d10*/  UMOV UR7, 0xc0000010 ;  /* 0xc000001000077882 */ /* 0x000fe20000000000 */
[----:B------:R-:W-:-:S06]  /*5d20*/  F2FP.BF16.F32.PACK_AB R83, R133, R134 ;  /* 0x000000868553723e */ /* 0x000fcc00000010ff */
[----:B------:R-:W-:Y:S01]  /*5d30*/  HGMMA.64x16x16.F32.BF16 R152, R28, gdesc[UR4].tnspB, RZ, !UPT, gsb0 ;  /* 0x402000041c987df0 */ /* 0x000fe2000c0018ff */
[----:B------:R-:W-:Y:S01]  /*5d40*/  UIADD3 UR6, UR8, 0x220, URZ ;  /* 0x0000022008067890 */ /* 0x000fe2000fffe03f */
[----:B------:R-:W-:Y:S01]  /*5d50*/  UMOV UR7, 0xc0000010 ;  /* 0xc000001000077882 */ /* 0x000fe20000000000 */
[----:B------:R-:W-:Y:S02]  /*5d60*/  WARPGROUP.DEPBAR.LE gsb0, 0x0 ;  /* 0x00008000000079c5 */ /* 0x000fe40000010000 */
[----:B------:R-:W-:-:S06]  /*5d70*/  WARPGROUP.ARRIVE ;  /* 0x00000000000079c5 */ /* 0x000fcc0000000000 */
[----:B------:R-:W-:Y:S01]  /*5d80*/  HGMMA.64x16x16.F32.BF16 R152, R24, gdesc[UR4].tnspB, R152, gsb0 ;  /* 0x4020000418987df0 */ /* 0x000fe20008001898 */
        /* <DEDUP_REMOVED lines=69> */
[----:B------:R-:W-:Y:S03]  /*61e0*/  HGMMA.64x16x16.F32.BF16 R152, R80, gdesc[UR4].tnspB, R152, gsb0 ;  /* 0x4020000450987df0 */ /* 0x000fe60008001898 */
[----:B------:R-:W-:Y:S02]  /*61f0*/  WARPGROUP.DEPBAR.LE gsb0, 0x0 ;  /* 0x00008000000079c5 */ /* 0x000fe40000010000 */
[----:B------:R-:W-:Y:S05]  /*6200*/  @!P0 BRA `(.L_x_21) ;  /* 0x0000000000048947 */ /* 0x000fea0003800000 */
[----:B------:R-:W-:Y:S01]  /*6210*/  BPT.TRAP 0x1 ;  /* 0x000000040000795c */ /* 0x000fe20000300000 */
.L_x_21:
[----:B------:R-:W-:Y:S01]  /*6220*/  UISETP.EQ.AND UP0, UPT, UR36, URZ, !UP0 ;  /* 0x0000003f2400728c */ /* 0x000fe2000c702270 */
[----:B-1----:R-:W-:Y:S01]  /*6230*/  IMAD.MOV.U32 R2, RZ, RZ, RZ ;  /* 0x000000ffff027224 */ /* 0x002fe200078e00ff */
[----:B------:R-:W-:Y:S02]  /*6240*/  UIADD3 UR6, UR37, 0xb028, URZ ;  /* 0x0000b02825067890 */ /* 0x000fe4000fffe03f */
[----:B------:R-:W-:Y:S02]  /*6250*/  USEL UR7, URZ, 0x1, !UP0 ;  /* 0x000000013f077887 */ /* 0x000fe4000c000000 */
[----:B------:R-:W-:Y:S02]  /*6260*/  UPRMT UR6, URZ, 0x654, UR6 ;  /* 0x000006543f067896 */ /* 0x000fe40008000006 */
[----:B------:R-:W-:-:S04]  /*6270*/  USEL UR7, UR7, 0x2, UP1 ;  /* 0x0000000207077887 */ /* 0x000fc80008800000 */
[----:B------:R-:W-:-:S03]  /*6280*/  UISETP.GT.U32.AND UP0, UPT, UR7, 0x1, UPT ;  /* 0x000000010700788c */ /* 0x000fc6000bf04070 */
[----:B------:R-:W-:Y:S03]  /*6290*/  SYNCS.ARRIVE.TRANS64.RED.A1T0 RZ, [UR6], RZ ;  /* 0x000000ffffff79a7 */ /* 0x000fe60008100406 */
[----:B------:R-:W-:-:S13]  /*62a0*/  PLOP3.LUT P1, PT, PT, PT, UP0, 0x80, 0x0 ;  /* 0x000000000000781c */ /* 0x000fda0003f2f008 */
[----:B------:R-:W-:Y:S05]  /*62b0*/  @P1 BRA `(.L_x_22) ;  /* 0x0000000000041947 */ /* 0x000fea0003800000 */
[----:B------:R-:W-:Y:S01]  /*62c0*/  BPT.TRAP 0x1 ;  /* 0x000000040000795c */ /* 0x000fe20000300000 */
.L_x_22:
[C---:B------:R-:W-:Y:S01]  /*62d0*/  ISETP.GE.AND P2, PT, R7.reuse, 0x201, PT ;  /* 0x000002010700780c */ /* 0x040fe20003f46270 */
[----:B------:R-:W-:Y:S01]  /*62e0*/  UMOV UR9, 0x1 ;  /* 0x0000000100097882 */ /* 0x000fe20000000000 */
[----:B------:R-:W-:Y:S01]  /*62f0*/  IADD3 R6, R7, 0xff, RZ ;  /* 0x000000ff07067810 */ /* 0x000fe20007ffe0ff */
[----:B------:R-:W-:Y:S01]  /*6300*/  UMOV UR11, 0x2 ;  /* 0x00000002000b7882 */ /* 0x000fe20000000000 */
[----:B------:R-:W-:Y:S02]  /*6310*/  VIADD R0, R0, 0x100 ;  /* 0x0000010000007836 */ /* 0x000fe40000000000 */
[----:B------:R-:W-:-:S04]  /*6320*/  SHF.R.S32.HI R9, RZ, 0x1f, R6 ;  /* 0x0000001fff097819 */ /* 0x000fc80000011406 */
[----:B------:R-:W-:-:S04]  /*6330*/  LEA.HI R6, R9, R6, RZ, 0x8 ;  /* 0x0000000609067211 */ /* 0x000fc800078f40ff */
[----:B------:R-:W-:Y:S01]  /*6340*/  LEA.HI.SX32 R6, R6, 0xffffffff, 0x18 ;  /* 0xffffffff06067811 */ /* 0x000fe200078fc2ff */
[----:B------:R-:W-:Y:S06]  /*6350*/  @!P2 BRA `(.L_x_23) ;  /* 0x0000004400d8a947 */ /* 0x000fec0003800000 */
[----:B------:R-:W-:Y:S01]  /*6360*/  MOV R9, R5 ;  /* 0x0000000500097202 */ /* 0x000fe20000000f00 */
[----:B------:R-:W-:Y:S01]  /*6370*/  IMAD.MOV.U32 R7, RZ, RZ, R8 ;  /* 0x000000ffff077224 */ /* 0x000fe200078e0008 */
[----:B------:R-:W-:Y:S01]  /*6380*/  MOV R2, RZ ;  /* 0x000000ff00027202 */ /* 0x000fe20000000f00 */
[----:B------:R-:W-:Y:S01]  /*6390*/  UMOV UR11, 0x2 ;  /* 0x00000002000b7882 */ /* 0x000fe20000000000 */
[----:B------:R-:W-:Y:S01]  /*63a0*/  UMOV UR9, 0x1 ;  /* 0x0000000100097882 */ /* 0x000fe20000000000 */
[----:B------:R-:W-:-:S05]  /*63b0*/  ULDC UR13, c[0x0][0x604] ;  /* 0x00018100000d7ab9 */ /* 0x000fca0000000800 */
.L_x_34:
[----:B------:R-:W-:-:S13]  /*63c0*/  PLOP3.LUT P3, PT, PT, PT, UP1, 0x80, 0x0 ;  /* 0x000000000000781c */ /* 0x000fda0003f6f018 */
[----:B-1----:R-:W-:Y:S05]  /*63d0*/  @!P3 BRA `(.L_x_24) ;  /* 0x000000000004b947 */ /* 0x002fea0003800000 */
[----:B------:R-:W-:Y:S01]  /*63e0*/  BPT.TRAP 0x1 ;  /* 0x000000040000795c */ /* 0x000fe20000300000 */
.L_x_24:
[----:B------:R-:W-:Y:S01]  /*63f0*/  ULEA UR6, UR11, UR37, 0x3 ;  /* 0x000000250b067291 */ /* 0x000fe2000f8e183f */
[----:B------:R-:W-:-:S08]  /*6400*/  SHF.L.U32 R5, R2, 0x1f, RZ ;  /* 0x0000001f02057819 */ /* 0x000fd000000006ff */
[----:B------:R-:W1:Y:S02]  /*6410*/  SYNCS.PHASECHK.TRANS64.TRYWAIT P2, [UR6+0xb000], R5 ;  /* 0x00b00005ff0075a7 */ /* 0x000e640008040146 */
[----:B-1----:R-:W-:Y:S05]  /*6420*/  @!P2 BRA `(.L_x_25) ;  /* 0x000000bc00dca947 */ /* 0x002fea0003800000 */
.L_x_103:
[----:B------:R-:W-:Y:S01]  /*6430*/  ULEA UR6, UR11, UR10, 0x9 ;  /* 0x0000000a0b067291 */ /* 0x000fe2000f8e483f */
[----:B------:R-:W-:Y:S01]  /*6440*/  WARPGROUP.ARRIVE ;  /* 0x00000000000079c5 */ /* 0x000fe20000000000 */
[----:B------:R-:W-:-:S07]  /*6450*/  UMOV UR7, 0xc0000010 ;  /* 0xc000001000077882 */ /* 0x000fce0000000000 */
[----:B------:R-:W-:Y:S01]  /*6460*/  HGMMA.64x256x16.F32.BF16 R24, gdesc[UR4], RZ, !UPT, gsb0 ;  /* 0x03e00000041879f0 */ /* 0x000fe2000c0018ff */
[----:B------:R-:W-:-:S04]  /*6470*/  UIADD3 UR6, UR11, 0x1, URZ ;  /* 0x000000010b067890 */ /* 0x000fc8000fffe03f */
[----:B------:R-:W-:-:S04]  /*6480*/  UISETP.NE.AND UP0, UPT, UR6, 0x5, UPT ;  /* 0x000000050600788c */ /* 0x000fc8000bf05270 */
[----:B------:R-:W-:Y:S02]  /*6490*/  USEL UR7, URZ, 0x1, UP0 ;  /* 0x000000013f077887 */ /* 0x000fe40008000000 */
[----:B------:R-:W-:-:S04]  /*64a0*/  USEL UR6, UR6, URZ, UP0 ;  /* 0x0000003f06067287 */ /* 0x000fc80008000000 */
[----:B------:R-:W-:Y:S01]  /*64b0*/  LOP3.LUT R2, R2, UR7, RZ, 0x3c, !PT ;  /* 0x0000000702027c12 */ /* 0x000fe2000f8e3cff */
[----:B------:R-:W-:Y:S02]  /*64c0*/  WARPGROUP.DEPBAR.LE gsb0, 0x0 ;  /* 0x00008000000079c5 */ /* 0x000fe40000010000 */
[----:B------:R-:W-:Y:S05]  /*64d0*/  @!P3 BRA `(.L_x_26) ;  /* 0x000000000004b947 */ /* 0x000fea0003800000 */
[----:B------:R-:W-:Y:S01]  /*64e0*/  BPT.TRAP 0x1 ;  /* 0x000000040000795c */ /* 0x000fe20000300000 */
.L_x_26:
[----:B-1----:R-:W-:Y:S01]  /*64f0*/  FMNMX R8, R24, R9, !PT ;  /* 0x0000000918087209 */ /* 0x002fe20007800000 */
[----:B------:R-:W-:-:S03]  /*6500*/  ULEA UR7, UR6, UR37, 0x3 ;  /* 0x0000002506077291 */ /* 0x000fc6000f8e183f */
[----:B------:R-:W-:-:S04]  /*6510*/  FMNMX R5, R25, R8, !PT ;  /* 0x0000000819057209 */ /* 0x000fc80007800000 */
        /* <DEDUP_REMOVED lines=61> */
[----:B------:R-:W-:-:S05]  /*68f0*/  FMNMX R8, R149, R8, !PT ;  /* 0x0000000895087209 */ /* 0x000fca0007800000 */
[----:B------:R-:W1:Y:S02]  /*6900*/  SHFL.BFLY PT, R5, R8, 0x1, 0x1f ;  /* 0x0c201f0008057f89 */ /* 0x000e6400000e0000 */
[----:B-1----:R-:W-:Y:S02]  /*6910*/  FMNMX R11, R8, R5, !PT ;  /* 0x00000005080b7209 */ /* 0x002fe40007800000 */
[----:B------:R-:W-:-:S03]  /*6920*/  FMNMX R8, R26, R7, !PT ;  /* 0x000000071a087209 */ /* 0x000fc60007800000 */
[----:B------:R-:W1:Y:S02]  /*6930*/  SHFL.BFLY PT, R10, R11, 0x2, 0x1f ;  /* 0x0c401f000b0a7f89 */ /* 0x000e6400000e0000 */
[----:B-1----:R-:W-:Y:S02]  /*6940*/  FMNMX R5, R11, R10, !PT ;  /* 0x0000000a0b057209 */ /* 0x002fe40007800000 */
[----:B------:R-:W-:Y:S02]  /*6950*/  FMNMX R11, R27, R8, !PT ;  /* 0x000000081b0b7209 */ /* 0x000fe40007800000 */
[C---:B------:R-:W-:Y:S02]  /*6960*/  FSETP.NEU.AND P2, PT, R5.reuse, -INF , PT ;  /* 0xff8000000500780b */ /* 0x040fe40003f4d000 */
[----:B------:R-:W-:Y:S02]  /*6970*/  FMNMX R8, R30, R11, !PT ;  /* 0x0000000b1e087209 */ /* 0x000fe40007800000 */
[----:B------:R-:W-:-:S02]  /*6980*/  FSEL R10, R5, RZ, P2 ;  /* 0x000000ff050a7208 */ /* 0x000fc40001000000 */
[----:B------:R-:W-:-:S03]  /*6990*/  FMNMX R11, R31, R8, !PT ;  /* 0x000000081f0b7209 */ /* 0x000fc60007800000 */
[----:B------:R-:W-:Y:S01]  /*69a0*/  FMUL R167, R10, UR13 ;  /* 0x0000000d0aa77c20 */ /* 0x000fe20008400000 */
[----:B------:R-:W-:-:S03]  /*69b0*/  FMNMX R8, R34, R11, !PT ;  /* 0x0000000b22087209 */ /* 0x000fc60007800000 */
        /* <DEDUP_REMOVED lines=16> */
[--C-:B------:R-:W-:Y:S01]  /*6ac0*/  FFMA R14, R45, UR13, -R167.reuse ;  /* 0x0000000d2d0e7c23 */ /* 0x100fe200080008a7 */
[--C-:B------:R-:W-:Y:S01]  /*6ad0*/  FFMA R37, R48, UR13, -R167.reuse ;  /* 0x0000000d30257c23 */ /* 0x100fe200080008a7 */
[----:B------:R-:W-:Y:S01]  /*6ae0*/  @!P5 FMUL R24, R24, 0.5 ;  /* 0x3f0000001818d820 */ /* 0x000fe20000400000 */
[--C-:B------:R-:W-:Y:S01]  /*6af0*/  FFMA R15, R53, UR13, -R167.reuse ;  /* 0x0000000d350f7c23 */ /* 0x100fe200080008a7 */
[----:B------:R-:W-:Y:S01]  /*6b00*/  @!P3 FMUL R165, R165, 0.5 ;  /* 0x3f000000a5a5b820 */ /* 0x000fe20000400000 */
[--C-:B------:R-:W-:Y:S01]  /*6b10*/  FFMA R52, R52, UR13, -R167.reuse ;  /* 0x0000000d34347c23 */ /* 0x100fe200080008a7 */
[----:B------:R-:W1:Y:S01]  /*6b20*/  MUFU.EX2 R28, R24 ;  /* 0x00000018001c7308 */ /* 0x000e620000000800 */
[----:B------:R-:W-:Y:S01]  /*6b30*/  @!P2 FMUL R25, R25, 0.5 ;  /* 0x3f0000001919a820 */ /* 0x000fe20000400000 */
[----:B------:R-:W-:Y:S01]  /*6b40*/  @!P6 FMUL R168, R168, 0.5 ;  /* 0x3f000000a8a8e820 */ /* 0x000fe20000400000 */
[--C-:B------:R-:W-:Y:S01]  /*6b50*/  FFMA R60, R60, UR13, -R167.reuse ;  /* 0x0000000d3c3c7c23 */ /* 0x100fe200080008a7 */
[----:B------:R-:W-:Y:S01]  /*6b60*/  @!P4 FMUL R32, R32, 0.5 ;  /* 0x3f0000002020c820 */ /* 0x000fe20000400000 */
[--C-:B------:R-:W-:Y:S01]  /*6b70*/  FFMA R45, R64, UR13, -R167.reuse ;  /* 0x0000000d402d7c23 */ /* 0x100fe200080008a7 */
[--C-:B------:R-:W-:Y:S01]  /*6b80*/  FFMA R16, R61, UR13, -R167.reuse ;  /* 0x0000000d3d107c23 */ /* 0x100fe200080008a7 */
[--C-:B------:R-:W-:Y:S01]  /*6b90*/  FFMA R17, R69, UR13, -R167.reuse ;  /* 0x0000000d45117c23 */ /* 0x100fe200080008a7 */
[----:B------:R-:W2:Y:S01]  /*6ba0*/  MUFU.EX2 R29, R25 ;  /* 0x00000019001d7308 */ /* 0x000ea20000000800 */
[----:B------:R-:W-:Y:S01]  /*6bb0*/  FMNMX R11, R35, R8, !PT ;  /* 0x00000008230b7209 */ /* 0x000fe20007800000 */
[--C-:B------:R-:W-:Y:S01]  /*6bc0*/  FFMA R68, R68, UR13, -R167.reuse ;  /* 0x0000000d44447c23 */ /* 0x100fe200080008a7 */
[--C-:B------:R-:W-:Y:S01]  /*6bd0*/  FFMA R48, R73, UR13, -R167.reuse ;  /* 0x0000000d49307c23 */ /* 0x100fe200080008a7 */
[--C-:B------:R-:W-:Y:S01]  /*6be0*/  FFMA R53, R80, UR13, -R167.reuse ;  /* 0x0000000d50357c23 */ /* 0x100fe200080008a7 */
[----:B------:R-:W-:Y:S01]  /*6bf0*/  FMNMX R8, R38, R11, !PT ;  /* 0x0000000b26087209 */ /* 0x000fe20007800000 */
[--C-:B------:R-:W-:Y:S01]  /*6c00*/  FFMA R76, R76, UR13, -R167.reuse ;  /* 0x0000000d4c4c7c23 */ /* 0x100fe200080008a7 */
[--C-:B------:R-:W-:Y:S01]  /*6c10*/  FFMA R18, R77, UR13, -R167.reuse ;  /* 0x0000000d4d127c23 */ /* 0x100fe200080008a7 */
[----:B------:R-:W3:Y:S01]  /*6c20*/  MUFU.EX2 R165, R165 ;  /* 0x000000a500a57308 */ /* 0x000ee20000000800 */
[----:B-1----:R-:W-:Y:S01]  /*6c30*/  @!P5 FMUL R28, R28, R28 ;  /* 0x0000001c1c1cd220 */ /* 0x002fe20000400000 */
[----:B------:R-:W-:Y:S01]  /*6c40*/  FSETP.GEU.AND P5, PT, R33, -126, PT ;  /* 0xc2fc00002100780b */ /* 0x000fe20003fae000 */
[--C-:B------:R-:W-:Y:S01]  /*6c50*/  FFMA R84, R84, UR13, -R167.reuse ;  /* 0x0000000d54547c23 */ /* 0x100fe200080008a7 */
[----:B------:R-:W-:Y:S01]  /*6c60*/  FMNMX R11, R39, R8, !PT ;  /* 0x00000008270b7209 */ /* 0x000fe20007800000 */
[--C-:B------:R-:W-:Y:S01]  /*6c70*/  FFMA R19, R85, UR13, -R167.reuse ;  /* 0x0000000d55137c23 */ /* 0x100fe200080008a7 */
[--C-:B------:R-:W-:Y:S01]  /*6c80*/  FFMA R20, R93, UR13, -R167.reuse ;  /* 0x0000000d5d147c23 */ /* 0x100fe200080008a7 */
[--C-:B------:R-:W-:Y:S01]  /*6c90*/  FFMA R92, R92, UR13, -R167.reuse ;  /* 0x0000000d5c5c7c23 */ /* 0x100fe200080008a7 */
[----:B------:R-:W1:Y:S01]  /*6ca0*/  MUFU.EX2 R168, R168 ;  /* 0x000000a800a87308 */ /* 0x000e620000000800 */
[----:B--2---:R-:W-:Y:S01]  /*6cb0*/  @!P2 FMUL R29, R29, R29 ;  /* 0x0000001d1d1da220 */ /* 0x004fe20000400000 */
[----:B------:R-:W-:Y:S01]  /*6cc0*/  FSETP.GEU.AND P2, PT, R36, -126, PT ;  /* 0xc2fc00002400780b */ /* 0x000fe20003f4e000 */
[--C-:B------:R-:W-:Y:S01]  /*6cd0*/  FFMA R61, R96, UR13, -R167.reuse ;  /* 0x0000000d603d7c23 */ /* 0x100fe200080008a7 */
[----:B------:R-:W-:Y:S01]  /*6ce0*/  FMNMX R8, R42, R11, !PT ;  /* 0x0000000b2a087209 */ /* 0x000fe20007800000 */
[--C-:B------:R-:W-:Y:S01]  /*6cf0*/  FFMA R64, R104, UR13, -R167.reuse ;  /* 0x0000000d68407c23 */ /* 0x100fe200080008a7 */
[--C-:B------:R-:W-:Y:S01]  /*6d00*/  FFMA R22, R101, UR13, -R167.reuse ;  /* 0x0000000d65167c23 */ /* 0x100fe200080008a7 */
[----:B------:R-:W-:Y:S01]  /*6d10*/  @!P5 FMUL R33, R33, 0.5 ;  /* 0x3f0000002121d820 */ /* 0x000fe20000400000 */
[----:B------:R-:W2:Y:S01]  /*6d20*/  MUFU.EX2 R24, R32 ;  /* 0x0000002000187308 */ /* 0x000ea20000000800 */
        /* <DEDUP_REMOVED lines=8> */
[----:B-1----:R-:W-:Y:S01]  /*6db0*/  @!P6 FMUL R168, R168, R168 ;  /* 0x000000a8a8a8e220 */ /* 0x002fe20000400000 */
[----:B------:R-:W-:Y:S01]  /*6dc0*/  FSETP.GEU.AND P6, PT, R13, -126, PT ;  /* 0xc2fc00000d00780b */ /* 0x000fe20003fce000 */
[--C-:B------:R-:W-:Y:S01]  /*6dd0*/  FFMA R93, R116, UR13, -R167.reuse ;  /* 0x0000000d745d7c23 */ /* 0x100fe200080008a7 */
[----:B------:R-:W-:Y:S01]  /*6de0*/  FMNMX R8, R46, R11, !PT ;  /* 0x0000000b2e087209 */ /* 0x000fe20007800000 */
[--C-:B------:R-:W-:Y:S01]  /*6df0*/  FFMA R73, R120, UR13, -R167.reuse ;  /* 0x0000000d78497c23 */ /* 0x100fe200080008a7 */
[--C-:B------:R-:W-:Y:S01]  /*6e00*/  FFMA R77, R124, UR13, -R167.reuse ;  /* 0x0000000d7c4d7c23 */ /* 0x100fe200080008a7 */
[----:B------:R-:W-:Y:S01]  /*6e10*/  @!P3 FMUL R40, R40, 0.5 ;  /* 0x3f0000002828b820 */ /* 0x000fe20000400000 */
[----:B------:R1:W4:Y:S01]  /*6e20*/  MUFU.EX2 R166, R36 ;  /* 0x0000002400a67308 */ /* 0x0003220000000800 */
[----:B--2---:R-:W-:Y:S01]  /*6e30*/  @!P4 FMUL R24, R24, R24 ;  /* 0x000000181818c220 */ /* 0x004fe20000400000 */
        /* <DEDUP_REMOVED lines=9> */
[--C-:B-1----:R-:W-:Y:S01]  /*6ed0*/  FFMA R36, R49, UR13, -R167.reuse ;  /* 0x0000000d31247c23 */ /* 0x102fe200080008a7 */
[--C-:B------:R-:W-:Y:S01]  /*6ee0*/  FFMA R49, R72, UR13, -R167.reuse ;  /* 0x0000000d48317c23 */ /* 0x100fe200080008a7 */
[----:B------:R-:W-:Y:S01]  /*6ef0*/  FMNMX R8, R50, R11, !PT ;  /* 0x0000000b32087209 */ /* 0x000fe20007800000 */
[--C-:B------:R-:W-:Y:S01]  /*6f00*/  FFMA R72, R117, UR13, -R167.reuse ;  /* 0x0000000d75487c23 */ /* 0x100fe200080008a7 */
[----:B------:R-:W-:Y:S01]  /*6f10*/  @!P4 FMUL R41, R41, 0.5 ;  /* 0x3f0000002929c820 */ /* 0x000fe20000400000 */
[----:B------:R-:W1:Y:S01]  /*6f20*/  MUFU.EX2 R13, R13 ;  /* 0x0000000d000d7308 */ /* 0x000e620000000800 */
[----:B----4-:R-:W-:Y:S01]  /*6f30*/  @!P2 FMUL R166, R166, R166 ;  /* 0x000000a6a6a6a220 */ /* 0x010fe20000400000 */
[----:B------:R-:W-:Y:S01]  /*6f40*/  FSETP.GEU.AND P2, PT, R14, -126, PT ;  /* 0xc2fc00000e00780b */ /* 0x000fe20003f4e000 */
[--C-:B--2---:R-:W-:Y:S01]  /*6f50*/  FFMA R40, R57, UR13, -R167.reuse ;  /* 0x0000000d39287c23 */ /* 0x104fe200080008a7 */
[----:B------:R-:W-:Y:S01]  /*6f60*/  FMNMX R11, R51, R8, !PT ;  /* 0x00000008330b7209 */ /* 0x000fe20007800000 */
[--C-:B------:R-:W-:Y:S01]  /*6f70*/  FFMA R57, R88, UR13, -R167.reuse ;  /* 0x0000000d58397c23 */ /* 0x100fe200080008a7 */
[--C-:B------:R-:W-:Y:S01]  /*6f80*/  FFMA R12, R140, UR13, -R167.reuse ;  /* 0x0000000d8c0c7c23 */ /* 0x100fe200080008a7 */
[----:B------:R-:W-:Y:S01]  /*6f90*/  @!P5 FMUL R44, R44, 0.5 ;  /* 0x3f0000002c2cd820 */ /* 0x000fe20000400000 */
[----:B------:R2:W3:Y:S01]  /*6fa0*/  MUFU.EX2 R32, R41 ;  /* 0x0000002900207308 */ /* 0x0004e20000000800 */
[----:B-----5:R-:W-:Y:S01]  /*6fb0*/  @!P3 FMUL R33, R33, R33 ;  /* 0x000000212121b220 */ /* 0x020fe20000400000 */
[----:B------:R-:W-:Y:S01]  /*6fc0*/  FSETP.GEU.AND P3, PT, R36, -126, PT ;  /* 0xc2fc00002400780b */ /* 0x000fe20003f6e000 */
[--C-:B------:R-:W-:Y:S01]  /*6fd0*/  FFMA R85, R141, UR13, -R167.reuse ;  /* 0x0000000d8d557c23 */ /* 0x100fe200080008a7 */
[----:B------:R-:W-:Y:S01]  /*6fe0*/  FMNMX R8, R54, R11, !PT ;  /* 0x0000000b36087209 */ /* 0x000fe20007800000 */
[----:B------:R-:W-:-:S02]  /*6ff0*/  FFMA R104, R145, UR13, -R167 ;  /* 0x0000000d91687c23 */ /* 0x000fc400080008a7 */
[----:B------:R-:W-:Y:S01]  /*7000*/  @!P2 FMUL R14, R14, 0.5 ;  /* 0x3f0000000e0ea820 */ /* 0x000fe20000400000 */
[----:B------:R4:W5:Y:S01]  /*7010*/  MUFU.EX2 R163, R44 ;  /* 0x0000002c00a37308 */ /* 0x0009620000000800 */
[----:B-1----:R-:W-:Y:S01]  /*7020*/  @!P6 FMUL R13, R13, R13 ;  /* 0x0000000d0d0de220 */ /* 0x002fe20000400000 */
[----:B------:R-:W-:Y:S01]  /*7030*/  FSETP.GEU.AND P6, PT, R37, -126, PT ;  /* 0xc2fc00002500780b */ /* 0x000fe20003fce000 */
[--C-:B--2---:R-:W-:Y:S01]  /*7040*/  FFMA R41, R56, UR13, -R167.reuse ;  /* 0x0000000d38297c23 */ /* 0x104fe200080008a7 */
[----:B------:R-:W-:Y:S01]  /*7050*/  FMNMX R11, R55, R8, !PT ;  /* 0x00000008370b7209 */ /* 0x000fe20007800000 */
[--C-:B------:R-:W-:Y:S01]  /*7060*/  FFMA R56, R89, UR13, -R167.reuse ;  /* 0x0000000d59387c23 */ /* 0x100fe200080008a7 */
[--C-:B------:R-:W-:Y:S01]  /*7070*/  FFMA R89, R132, UR13, -R167.reuse ;  /* 0x0000000d84597c23 */ /* 0x100fe200080008a7 */
[----:B------:R-:W-:Y:S01]  /*7080*/  @!P3 FMUL R36, R36, 0.5 ;  /* 0x3f0000002424b820 */ /* 0x000fe20000400000 */
[----:B------:R-:W1:Y:S01]  /*7090*/  MUFU.EX2 R14, R14 ;  /* 0x0000000e000e7308 */ /* 0x000e620000000800 */
[----:B---3--:R-:W-:Y:S01]  /*70a0*/  @!P4 FMUL R32, R32, R32 ;  /* 0x000000202020c220 */ /* 0x008fe20000400000 */
[----:B------:R-:W-:Y:S01]  /*70b0*/  FSETP.GEU.AND P4, PT, R52, -126, PT ;  /* 0xc2fc00003400780b */ /* 0x000fe20003f8e000 */
[--C-:B----4-:R-:W-:Y:S01]  /*70c0*/  FFMA R44, R65, UR13, -R167.reuse ;  /* 0x0000000d412c7c23 */ /* 0x110fe200080008a7 */
[----:B------:R-:W-:Y:S01]  /*70d0*/  FMNMX R8, R58, R11, !PT ;  /* 0x0000000b3a087209 */ /* 0x000fe20007800000 */
[--C-:B------:R-:W-:Y:S01]  /*70e0*/  FFMA R65, R100, UR13, -R167.reuse ;  /* 0x0000000d64417c23 */ /* 0x100fe200080008a7 */
[----:B------:R-:W-:Y:S01]  /*70f0*/  FFMA R100, R136, UR13, -R167 ;  /* 0x0000000d88647c23 */ /* 0x000fe200080008a7 */
[----:B------:R-:W-:Y:S01]  /*7100*/  @!P6 FMUL R37, R37, 0.5 ;  /* 0x3f0000002525e820 */ /* 0x000fe20000400000 */
[----:B------:R-:W2:Y:S01]  /*7110*/  MUFU.EX2 R36, R36 ;  /* 0x0000002400247308 */ /* 0x000ea20000000800 */
[----:B-----5:R-:W-:Y:S01]  /*7120*/  @!P5 FMUL R163, R163, R163 ;  /* 0x000000a3a3a3d220 */ /* 0x020fe20000400000 */
[----:B------:R-:W-:-:S02]  /*7130*/  FSETP.GEU.AND P5, PT, R15, -126, PT ;  /* 0xc2fc00000f00780b */ /* 0x000fc40003fae000 */
[----:B------:R-:W-:-:S03]  /*7140*/  FMNMX R11, R59, R8, !PT ;  /* 0x000000083b0b7209 */ /* 0x000fc60007800000 */
[----:B------:R-:W-:Y:S01]  /*7150*/  @!P4 FMUL R52, R52, 0.5 ;  /* 0x3f0000003434c820 */ /* 0x000fe20000400000 */
[----:B------:R-:W3:Y:S01]  /*7160*/  MUFU.EX2 R37, R37 ;  /* 0x0000002500257308 */ /* 0x000ee20000000800 */
[----:B-1----:R-:W-:Y:S01]  /*7170*/  @!P2 FMUL R14, R14, R14 ;  /* 0x0000000e0e0ea220 */ /* 0x002fe20000400000 */
[----:B------:R-:W-:Y:S02]  /*7180*/  FSETP.GEU.AND P2, PT, R41, -126, PT ;  /* 0xc2fc00002900780b */ /* 0x000fe40003f4e000 */
[----:B------:R-:W-:-:S03]  /*7190*/  FMNMX R8, R62, R11, !PT ;  /* 0x0000000b3e087209 */ /* 0x000fc60007800000 */
[----:B------:R-:W-:Y:S01]  /*71a0*/  @!P5 FMUL R15, R15, 0.5 ;  /* 0x3f0000000f0fd820 */ /* 0x000fe20000400000 */
[----:B------:R1:W4:Y:S01]  /*71b0*/  MUFU.EX2 R164, R52 ;  /* 0x0000003400a47308 */ /* 0x0003220000000800 */
[----:B--2---:R-:W-:Y:S01]  /*71c0*/  @!P3 FMUL R36, R36, R36 ;  /* 0x000000242424b220 */ /* 0x004fe20000400000 */
[----:B------:R-:W-:Y:S02]  /*71d0*/  FSETP.GEU.AND P3, PT, R60, -126, PT ;  /* 0xc2fc00003c00780b */ /* 0x000fe40003f6e000 */
[----:B------:R-:W-:-:S03]  /*71e0*/  FMNMX R11, R63, R8, !PT ;  /* 0x000000083f0b7209 */ /* 0x000fc60007800000 */
[----:B------:R-:W-:Y:S01]  /*71f0*/  @!P2 FMUL R41, R41, 0.5 ;  /* 0x3f0000002929a820 */ /* 0x000fe20000400000 */
[----:B------:R-:W2:Y:S01]  /*7200*/  MUFU.EX2 R15, R15 ;  /* 0x0000000f000f7308 */ /* 0x000ea20000000800 */
[----:B---3--:R-:W-:Y:S01]  /*7210*/  @!P6 FMUL R37, R37, R37 ;  /* 0x000000252525e220 */ /* 0x008fe20000400000 */
[----:B------:R-:W-:Y:S01]  /*7220*/  FSETP.GEU.AND P6, PT, R40, -126, PT ;  /* 0xc2fc00002800780b */ /* 0x000fe20003fce000 */
[--C-:B-1----:R-:W-:Y:S01]  /*7230*/  FFMA R52, R81, UR13, -R167.reuse ;  /* 0x0000000d51347c23 */ /* 0x102fe200080008a7 */
[----:B------:R-:W-:Y:S01]  /*7240*/  FMNMX R8, R66, R11, !PT ;  /* 0x0000000b42087209 */ /* 0x000fe20007800000 */
[----:B------:R-:W-:Y:S02]  /*7250*/  FFMA R81, R137, UR13, -R167 ;  /* 0x0000000d89517c23 */ /* 0x000fe400080008a7 */
[----:B------:R-:W-:Y:S01]  /*7260*/  @!P3 FMUL R60, R60, 0.5 ;  /* 0x3f0000003c3cb820 */ /* 0x000fe20000400000 */
[----:B------:R-:W1:Y:S01]  /*7270*/  MUFU.EX2 R41, R41 ;  /* 0x0000002900297308 */ /* 0x000e620000000800 */
[----:B----4-:R-:W-:Y:S01]  /*7280*/  @!P4 FMUL R164, R164, R164 ;  /* 0x000000a4a4a4c220 */ /* 0x010fe20000400000 */
[----:B------:R-:W-:-:S02]  /*7290*/  FSETP.GEU.AND P4, PT, R16, -126, PT ;  /* 0xc2fc00001000780b */ /* 0x000fc40003f8e000 */
        /* <DEDUP_REMOVED lines=8> */
[----:B-1----:R-:W-:Y:S01]  /*7320*/  @!P2 FMUL R41, R41, R41 ;  /* 0x000000292929a220 */ /* 0x002fe20000400000 */
[----:B------:R-:W-:Y:S01]  /*7330*/  FSETP.GEU.AND P2, PT, R44, -126, PT ;  /* 0xc2fc00002c00780b */ /* 0x000fe20003f4e000 */
[----:B---3--:R-:W-:Y:S01]  /*7340*/  FFMA R60, R97, UR13, -R167 ;  /* 0x0000000d613c7c23 */ /* 0x008fe200080008a7 */
[----:B------:R-:W-:-:S03]  /*7350*/  FMNMX R11, R71, R8, !PT ;  /* 0x00000008470b7209 */ /* 0x000fc60007800000 */
[----:B------:R-:W-:Y:S01]  /*7360*/  @!P5 FMUL R45, R45, 0.5 ;  /* 0x3f0000002d2dd820 */ /* 0x000fe20000400000 */
[----:B------:R-:W1:Y:S01]  /*7370*/  MUFU.EX2 R16, R16 ;  /* 0x0000001000107308 */ /* 0x000e620000000800 */
[----:B----4-:R-:W-:Y:S01]  /*7380*/  @!P3 FMUL R162, R162, R162 ;  /* 0x000000a2a2a2b220 */ /* 0x010fe20000400000 */
[----:B------:R-:W-:Y:S02]  /*7390*/  FSETP.GEU.AND P3, PT, R17, -126, PT ;  /* 0xc2fc00001100780b */ /* 0x000fe40003f6e000 */
[----:B------:R-:W-:-:S03]  /*73a0*/  FMNMX R8, R74, R11, !PT ;  /* 0x0000000b4a087209 */ /* 0x000fc60007800000 */
[----:B------:R-:W-:Y:S01]  /*73b0*/  @!P2 FMUL R44, R44, 0.5 ;  /* 0x3f0000002c2ca820 */ /* 0x000fe20000400000 */
[----:B------:R-:W3:Y:S01]  /*73c0*/  MUFU.EX2 R45, R45 ;  /* 0x0000002d002d7308 */ /* 0x000ee20000000800 */
[----:B--2---:R-:W-:Y:S01]  /*73d0*/  @!P6 FMUL R40, R40, R40 ;  /* 0x000000282828e220 */ /* 0x004fe20000400000 */
[----:B------:R-:W-:Y:S02]  /*73e0*/  FSETP.GEU.AND P6, PT, R68, -126, PT ;  /* 0xc2fc00004400780b */ /* 0x000fe40003fce000 */
[----:B------:R-:W-:-:S03]  /*73f0*/  FMNMX R11, R75, R8, !PT ;  /* 0x000000084b0b7209 */ /* 0x000fc60007800000 */
[----:B------:R-:W-:Y:S01]  /*7400*/  @!P3 FMUL R17, R17, 0.5 ;  /* 0x3f0000001111b820 */ /* 0x000fe20000400000 */
[----:B------:R-:W2:Y:S01]  /*7410*/  MUFU.EX2 R44, R44 ;  /* 0x0000002c002c7308 */ /* 0x000ea20000000800 */
[----:B-1----:R-:W-:Y:S01]  /*7420*/  @!P4 FMUL R16, R16, R16 ;  /* 0x000000101010c220 */ /* 0x002fe20000400000 */
[----:B------:R-:W-:Y:S02]  /*7430*/  FSETP.GEU.AND P4, PT, R49, -126, PT ;  /* 0xc2fc00003100780b */ /* 0x000fe40003f8e000 */
[----:B------:R-:W-:-:S03]  /*7440*/  FMNMX R8, R78, R11, !PT ;  /* 0x0000000b4e087209 */ /* 0x000fc60007800000 */
[----:B------:R-:W-:Y:S01]  /*7450*/  @!P6 FMUL R68, R68, 0.5 ;  /* 0x3f0000004444e820 */ /* 0x000fe20000400000 */
[----:B------:R-:W1:Y:S01]  /*7460*/  MUFU.EX2 R17, R17 ;  /* 0x0000001100117308 */ /* 0x000e620000000800 */
[----:B---3--:R-:W-:Y:S01]  /*7470*/  @!P5 FMUL R45, R45, R45 ;  /* 0x0000002d2d2dd220 */ /* 0x008fe20000400000 */
        /* <DEDUP_REMOVED lines=40> */
[----:B------:R2:W4:Y:S01]  /*7700*/  MUFU.EX2 R88, R84 ;  /* 0x0000005400587308 */ /* 0x0005220000000800 */
[----:B-1----:R-:W-:Y:S01]  /*7710*/  @!P6 FMUL R18, R18, R18 ;  /* 0x000000121212e220 */ /* 0x002fe20000400000 */
[----:B------:R-:W-:Y:S02]  /*7720*/  FSETP.GEU.AND P6, PT, R57, -126, PT ;  /* 0xc2fc00003900780b */ /* 0x000fe40003fce000 */
[----:B------:R-:W-:-:S03]  /*7730*/  FMNMX R11, R95, R8, !PT ;  /* 0x000000085f0b7209 */ /* 0x000fc60007800000 */
[----:B------:R-:W-:Y:S01]  /*7740*/  @!P3 FMUL R56, R56, 0.5 ;  /* 0x3f0000003838b820 */ /* 0x000fe20000400000 */
[----:B------:R-:W1:Y:S01]  /*7750*/  MUFU.EX2 R19, R19 ;  /* 0x0000001300137308 */ /* 0x000e620000000800 */
[----:B---3--:R-:W-:Y:S01]  /*7760*/  @!P4 FMUL R52, R52, R52 ;  /* 0x000000343434c220 */ /* 0x008fe20000400000 */
[----:B------:R-:W-:Y:S01]  /*7770*/  FSETP.GEU.AND P4, PT, R92, -126, PT ;  /* 0xc2fc00005c00780b */ /* 0x000fe20003f8e000 */
[--C-:B--2---:R-:W-:Y:S01]  /*7780*/  FFMA R84, R108, UR13, -R167.reuse ;  /* 0x0000000d6c547c23 */ /* 0x104fe200080008a7 */
[----:B------:R-:W-:Y:S01]  /*7790*/  FMNMX R8, R98, R11, !PT ;  /* 0x0000000b62087209 */ /* 0x000fe20007800000 */
[----:B------:R-:W-:Y:S02]  /*77a0*/  FFMA R108, R149, UR13, -R167 ;  /* 0x0000000d956c7c23 */ /* 0x000fe400080008a7 */
[----:B------:R-:W-:Y:S01]  /*77b0*/  @!P6 FMUL R57, R57, 0.5 ;  /* 0x3f0000003939e820 */ /* 0x000fe20000400000 */
[----:B------:R-:W2:Y:S01]  /*77c0*/  MUFU.EX2 R56, R56 ;  /* 0x0000003800387308 */ /* 0x000ea20000000800 */
[----:B----4-:R-:W-:Y:S01]  /*77d0*/  @!P5 FMUL R88, R88, R88 ;  /* 0x000000585858d220 */ /* 0x010fe20000400000 */
        /* <DEDUP_REMOVED lines=16> */
[----:B-1----:R-:W-:Y:S01]  /*78e0*/  FFMA R92, R121, UR13, -R167 ;  /* 0x0000000d795c7c23 */ /* 0x002fe200080008a7 */
        /* <DEDUP_REMOVED lines=27> */
[----:B------:R-:W-:Y:S01]  /*7aa0*/  FMNMX R8, R118, R11, !PT ;  /* 0x0000000b76087209 */ /* 0x000fe20007800000 */
[----:B------:R-:W2:Y:S01]  /*7ab0*/  MUFU.EX2 R21, R21 ;  /* 0x0000001500157308 */ /* 0x000ea20000000800 */
[----:B-1----:R-:W-:Y:S01]  /*7ac0*/  @!P4 FMUL R22, R22, R22 ;  /* 0x000000161616c220 */ /* 0x002fe20000400000 */
[----:B------:R-:W-:Y:S02]  /*7ad0*/  FSETP.GEU.AND P4, PT, R68, -126, PT ;  /* 0xc2fc00004400780b */ /* 0x000fe40003f8e000 */
[----:B------:R-:W-:Y:S02]  /*7ae0*/  FMNMX R11, R119, R8, !PT ;  /* 0x00000008770b7209 */ /* 0x000fe40007800000 */
[----:B------:R-:W-:Y:S01]  /*7af0*/  @!P6 FMUL R84, R84, 0.5 ;  /* 0x3f0000005454e820 */ /* 0x000fe20000400000 */
[----:B---3--:R-:W-:Y:S01]  /*7b00*/  @!P5 FMUL R64, R64, R64 ;  /* 0x000000404040d220 */ /* 0x008fe20000400000 */
[----:B------:R-:W-:Y:S01]  /*7b10*/  FSETP.GEU.AND P5, PT, R69, -126, PT ;  /* 0xc2fc00004500780b */ /* 0x000fe20003fae000 */
[----:B------:R-:W1:Y:S01]  /*7b20*/  MUFU.EX2 R23, R23 ;  /* 0x0000001700177308 */ /* 0x000e620000000800 */
[----:B------:R-:W-:-:S04]  /*7b30*/  FMNMX R8, R122, R11, !PT ;  /* 0x0000000b7a087209 */ /* 0x000fc80007800000 */
[----:B------:R-:W-:Y:S01]  /*7b40*/  FMNMX R11, R123, R8, !PT ;  /* 0x000000087b0b7209 */ /* 0x000fe20007800000 */
[----:B------:R-:W-:Y:S01]  /*7b50*/  @!P4 FMUL R68, R68, 0.5 ;  /* 0x3f0000004444c820 */ /* 0x000fe20000400000 */
[----:B--2---:R-:W-:Y:S01]  /*7b60*/  @!P2 FMUL R21, R21, R21 ;  /* 0x000000151515a220 */ /* 0x004fe20000400000 */
[----:B------:R-:W2:Y:S01]  /*7b70*/  MUFU.EX2 R84, R84 ;  /* 0x0000005400547308 */ /* 0x000ea20000000800 */
[----:B------:R-:W-:Y:S02]  /*7b80*/  FMNMX R8, R126, R11, !PT ;  /* 0x0000000b7e087209 */ /* 0x000fe40007800000 */
[----:B------:R-:W-:Y:S01]  /*7b90*/  FSETP.GEU.AND P2, PT, R93, -126, PT ;  /* 0xc2fc00005d00780b */ /* 0x000fe20003f4e000 */
[----:B------:R-:W-:Y:S01]  /*7ba0*/  @!P5 FMUL R69, R69, 0.5 ;  /* 0x3f0000004545d820 */ /* 0x000fe20000400000 */
[----:B------:R-:W-:-:S03]  /*7bb0*/  FMNMX R11, R127, R8, !PT ;  /* 0x000000087f0b7209 */ /* 0x000fc60007800000 */
[----:B------:R-:W3:Y:S01]  /*7bc0*/  MUFU.EX2 R68, R68 ;  /* 0x0000004400447308 */ /* 0x000ee20000000800 */
[----:B-1----:R-:W-:Y:S01]  /*7bd0*/  @!P3 FMUL R23, R23, R23 ;  /* 0x000000171717b220 */ /* 0x002fe20000400000 */
[----:B------:R-:W-:Y:S02]  /*7be0*/  FSETP.GEU.AND P3, PT, R73, -126, PT ;  /* 0xc2fc00004900780b */ /* 0x000fe40003f6e000 */
[----:B------:R-:W-:-:S04]  /*7bf0*/  FMNMX R8, R130, R11, !PT ;  /* 0x0000000b82087209 */ /* 0x000fc80007800000 */
[----:B------:R-:W1:Y:S01]  /*7c00*/  MUFU.EX2 R69, R69 ;  /* 0x0000004500457308 */ /* 0x000e620000000800 */
[----:B--2---:R-:W-:Y:S01]  /*7c10*/  @!P6 FMUL R84, R84, R84 ;  /* 0x000000545454e220 */ /* 0x004fe20000400000 */
[----:B------:R-:W-:Y:S01]  /*7c20*/  FMNMX R11, R131, R8, !PT ;  /* 0x00000008830b7209 */ /* 0x000fe20007800000 */
[----:B------:R-:W-:Y:S01]  /*7c30*/  @!P2 FMUL R93, R93, 0.5 ;  /* 0x3f0000005d5da820 */ /* 0x000fe20000400000 */
[----:B------:R-:W-:Y:S02]  /*7c40*/  FSETP.GEU.AND P6, PT, R72, -126, PT ;  /* 0xc2fc00004800780b */ /* 0x000fe40003fce000 */
[----:B------:R-:W-:Y:S01]  /*7c50*/  FMNMX R8, R134, R11, !PT ;  /* 0x0000000b86087209 */ /* 0x000fe20007800000 */
[----:B------:R-:W-:Y:S02]  /*7c60*/  @!P3 FMUL R73, R73, 0.5 ;  /* 0x3f0000004949b820 */ /* 0x000fe40000400000 */
[----:B------:R-:W2:Y:S01]  /*7c70*/  MUFU.EX2 R93, R93 ;  /* 0x0000005d005d7308 */ /* 0x000ea20000000800 */
[----:B------:R-:W-:Y:S01]  /*7c80*/  FMNMX R11, R135, R8, !PT ;  /* 0x00000008870b7209 */ /* 0x000fe20007800000 */
[----:B---3--:R-:W-:Y:S01]  /*7c90*/  @!P4 FMUL R68, R68, R68 ;  /* 0x000000444444c220 */ /* 0x008fe20000400000 */
[----:B------:R-:W-:-:S02]  /*7ca0*/  FSETP.GEU.AND P4, PT, R92, -126, PT ;  /* 0xc2fc00005c00780b */ /* 0x000fc40003f8e000 */
[----:B------:R-:W-:Y:S01]  /*7cb0*/  FMNMX R8, R138, R11, !PT ;  /* 0x0000000b8a087209 */ /* 0x000fe20007800000 */
[----:B-1----:R-:W-:Y:S01]  /*7cc0*/  @!P5 FMUL R69, R69, R69 ;  /* 0x000000454545d220 */ /* 0x002fe20000400000 */
[----:B------:R-:W-:Y:S01]  /*7cd0*/  FSETP.GEU.AND P5, PT, R77, -126, PT ;  /* 0xc2fc00004d00780b */ /* 0x000fe20003fae000 */
[----:B------:R-:W1:Y:S01]  /*7ce0*/  MUFU.EX2 R73, R73 ;  /* 0x0000004900497308 */ /* 0x000e620000000800 */
[----:B------:R-:W-:Y:S01]  /*7cf0*/  @!P6 FMUL R72, R72, 0.5 ;  /* 0x3f0000004848e820 */ /* 0x000fe20000400000 */
[----:B------:R-:W-:-:S04]  /*7d00*/  FMNMX R11, R139, R8, !PT ;  /* 0x000000088b0b7209 */ /* 0x000fc80007800000 */
[----:B------:R-:W-:Y:S02]  /*7d10*/  FMNMX R8, R142, R11, !PT ;  /* 0x0000000b8e087209 */ /* 0x000fe40007800000 */
[----:B------:R-:W-:Y:S01]  /*7d20*/  @!P4 FMUL R92, R92, 0.5 ;  /* 0x3f0000005c5cc820 */ /* 0x000fe20000400000 */
[----:B------:R-:W3:Y:S01]  /*7d30*/  MUFU.EX2 R72, R72 ;  /* 0x0000004800487308 */ /* 0x000ee20000000800 */
[----:B--2---:R-:W-:Y:S01]  /*7d40*/  @!P2 FMUL R93, R93, R93 ;  /* 0x0000005d5d5da220 */ /* 0x004fe20000400000 */
[----:B------:R-:W-:Y:S01]  /*7d50*/  FMNMX R11, R143, R8, !PT ;  /* 0x000000088f0b7209 */ /* 0x000fe20007800000 */
[----:B------:R-:W-:Y:S01]  /*7d60*/  @!P5 FMUL R77, R77, 0.5 ;  /* 0x3f0000004d4dd820 */ /* 0x000fe20000400000 */
[----:B------:R-:W-:Y:S02]  /*7d70*/  FSETP.GEU.AND P2, PT, R96, -126, PT ;  /* 0xc2fc00006000780b */ /* 0x000fe40003f4e000 */
[----:B------:R-:W-:Y:S02]  /*7d80*/  FMNMX R8, R146, R11, !PT ;  /* 0x0000000b92087209 */ /* 0x000fe40007800000 */
[----:B------:R-:W2:Y:S01]  /*7d90*/  MUFU.EX2 R92, R92 ;  /* 0x0000005c005c7308 */ /* 0x000ea20000000800 */
[----:B-1----:R-:W-:Y:S01]  /*7da0*/  @!P3 FMUL R73, R73, R73 ;  /* 0x000000494949b220 */ /* 0x002fe20000400000 */
[----:B------:R-:W-:-:S02]  /*7db0*/  FSETP.GEU.AND P3, PT, R101, -126, PT ;  /* 0xc2fc00006500780b */ /* 0x000fc40003f6e000 */
[----:B------:R-:W-:-:S04]  /*7dc0*/  FMNMX R11, R147, R8, !PT ;  /* 0x00000008930b7209 */ /* 0x000fc80007800000 */
[----:B------:R-:W1:Y:S01]  /*7dd0*/  MUFU.EX2 R77, R77 ;  /* 0x0000004d004d7308 */ /* 0x000e620000000800 */
[----:B------:R-:W-:Y:S01]  /*7de0*/  FMNMX R8, R150, R11, !PT ;  /* 0x0000000b96087209 */ /* 0x000fe20007800000 */
[----:B---3--:R-:W-:Y:S01]  /*7df0*/  @!P6 FMUL R72, R72, R72 ;  /* 0x000000484848e220 */ /* 0x008fe20000400000 */
[----:B------:R-:W-:Y:S01]  /*7e00*/  FSETP.GEU.AND P6, PT, R76, -126, PT ;  /* 0xc2fc00004c00780b */ /* 0x000fe20003fce000 */
[----:B------:R-:W-:Y:S01]  /*7e10*/  @!P2 FMUL R96, R96, 0.5 ;  /* 0x3f0000006060a820 */ /* 0x000fe20000400000 */
[----:B------:R-:W-:Y:S02]  /*7e20*/  FMNMX R8, R151, R8, !PT ;  /* 0x0000000897087209 */ /* 0x000fe40007800000 */
[----:B------:R-:W-:Y:S01]  /*7e30*/  @!P3 FMUL R101, R101, 0.5 ;  /* 0x3f0000006565b820 */ /* 0x000fe20000400000 */
[----:B--2---:R-:W-:Y:S02]  /*7e40*/  @!P4 FMUL R92, R92, R92 ;  /* 0x0000005c5c5cc220 */ /* 0x004fe40000400000 */
[----:B------:R-:W2:Y:S01]  /*7e50*/  SHFL.BFLY PT, R11, R8, 0x1, 0x1f ;  /* 0x0c201f00080b7f89 */ /* 0x000ea200000e0000 */
[----:B------:R-:W3:Y:S01]  /*7e60*/  MUFU.EX2 R96, R96 ;  /* 0x0000006000607308 */ /* 0x000ee20000000800 */
[----:B------:R-:W-:-:S04]  /*7e70*/  FSETP.GEU.AND P4, PT, R89, -126, PT ;  /* 0xc2fc00005900780b */ /* 0x000fc80003f8e000 */
[----:B------:R-:W-:Y:S01]  /*7e80*/  @!P6 FMUL R76, R76, 0.5 ;  /* 0x3f0000004c4ce820 */ /* 0x000fe20000400000 */
[----:B-1----:R-:W-:Y:S01]  /*7e90*/  @!P5 FMUL R77, R77, R77 ;  /* 0x0000004d4d4dd220 */ /* 0x002fe20000400000 */
[----:B------:R-:W-:Y:S01]  /*7ea0*/  FSETP.GEU.AND P5, PT, R80, -126, PT ;  /* 0xc2fc00005000780b */ /* 0x000fe20003fae000 */
[----:B------:R-:W1:Y:S06]  /*7eb0*/  MUFU.EX2 R101, R101 ;  /* 0x0000006500657308 */ /* 0x000e6c0000000800 */
[----:B------:R-:W-:Y:S02]  /*7ec0*/  @!P4 FMUL R89, R89, 0.5 ;  /* 0x3f0000005959c820 */ /* 0x000fe40000400000 */
[----:B------:R-:W4:Y:S01]  /*7ed0*/  MUFU.EX2 R76, R76 ;  /* 0x0000004c004c7308 */ /* 0x000f220000000800 */
[----:B---3--:R-:W-:Y:S01]  /*7ee0*/  @!P2 FMUL R96, R96, R96 ;  /* 0x000000606060a220 */ /* 0x008fe20000400000 */
[----:B------:R-:W-:-:S02]  /*7ef0*/  FSETP.GEU.AND P2, PT, R100, -126, PT ;  /* 0xc2fc00006400780b */ /* 0x000fc40003f4e000 */
[----:B------:R-:W-:Y:S01]  /*7f00*/  @!P5 FMUL R80, R80, 0.5 ;  /* 0x3f0000005050d820 */ /* 0x000fe20000400000 */
[----:B--2---:R-:W-:-:S03]  /*7f10*/  FMNMX R8, R8, R11, !PT ;  /* 0x0000000b08087209 */ /* 0x004fc60007800000 */
[----:B------:R-:W2:Y:S01]  /*7f20*/  MUFU.EX2 R89, R89 ;  /* 0x0000005900597308 */ /* 0x000ea20000000800 */
[----:B-1----:R-:W-:Y:S01]  /*7f30*/  @!P3 FMUL R101, R101, R101 ;  /* 0x000000656565b220 */ /* 0x002fe20000400000 */
[----:B------:R-:W-:Y:S01]  /*7f40*/  FSETP.GEU.AND P3, PT, R12, -126, PT ;  /* 0xc2fc00000c00780b */ /* 0x000fe20003f6e000 */
[----:B------:R-:W-:Y:S01]  /*7f50*/  FFMA R11, R144, UR13, -R167 ;  /* 0x0000000d900b7c23 */ /* 0x000fe200080008a7 */
[----:B------:R-:W1:Y:S03]  /*7f60*/  SHFL.BFLY PT, R105, R8, 0x2, 0x1f ;  /* 0x0c401f0008697f89 */ /* 0x000e6600000e0000 */
[----:B------:R-:W-:Y:S01]  /*7f70*/  @!P2 FMUL R100, R100, 0.5 ;  /* 0x3f0000006464a820 */ /* 0x000fe20000400000 */
[----:B------:R-:W3:Y:S01]  /*7f80*/  MUFU.EX2 R80, R80 ;  /* 0x0000005000507308 */ /* 0x000ee20000000800 */
[----:B----4-:R-:W-:Y:S01]  /*7f90*/  @!P6 FMUL R76, R76, R76 ;  /* 0x0000004c4c4ce220 */ /* 0x010fe20000400000 */
[----:B------:R-:W-:-:S05]  /*7fa0*/  FSETP.GEU.AND P6, PT, R81, -126, PT ;  /* 0xc2fc00005100780b */ /* 0x000fca0003fce000 */
[----:B------:R-:W-:Y:S01]  /*7fb0*/  @!P3 FMUL R12, R12, 0.5 ;  /* 0x3f0000000c0cb820 */ /* 0x000fe20000400000 */
[----:B------:R-:W4:Y:S01]  /*7fc0*/  MUFU.EX2 R100, R100 ;  /* 0x0000006400647308 */ /* 0x000f220000000800 */
[----:B--2---:R-:W-:Y:S01]  /*7fd0*/  @!P4 FMUL R89, R89, R89 ;  /* 0x000000595959c220 */ /* 0x004fe20000400000 */
[----:B------:R-:W-:-:S05]  /*7fe0*/  FSETP.GEU.AND P4, PT, R85, -126, PT ;  /* 0xc2fc00005500780b */ /* 0x000fca0003f8e000 */
[----:B------:R-:W-:Y:S01]  /*7ff0*/  @!P6 FMUL R81, R81, 0.5 ;  /* 0x3f0000005151e820 */ /* 0x000fe20000400000 */
[----:B------:R-:W2:Y:S01]  /*8000*/  MUFU.EX2 R12, R12 ;  /* 0x0000000c000c7308 */ /* 0x000ea20000000800 */
[----:B---3--:R-:W-:Y:S01]  /*8010*/  @!P5 FMUL R80, R80, R80 ;  /* 0x000000505050d220 */ /* 0x008fe20000400000 */
[----:B------:R-:W-:Y:S02]  /*8020*/  FSETP.GEU.AND P5, PT, R11, -126, PT ;  /* 0xc2fc00000b00780b */ /* 0x000fe40003fae000 */
[----:B-1----:R-:W-:Y:S01]  /*8030*/  FMNMX R8, R8, R105, !PT ;  /* 0x0000006908087209 */ /* 0x002fe20007800000 */
[----:B------:R-:W-:Y:S02]  /*8040*/  FFMA R105, R148, UR13, -R167 ;  /* 0x0000000d94697c23 */ /* 0x000fe400080008a7 */
[----:B------:R-:W-:Y:S01]  /*8050*/  @!P4 FMUL R85, R85, 0.5 ;  /* 0x3f0000005555c820 */ /* 0x000fe20000400000 */
[----:B------:R-:W1:Y:S01]  /*8060*/  MUFU.EX2 R81, R81 ;  /* 0x0000005100517308 */ /* 0x000e620000000800 */
[----:B----4-:R-:W-:Y:S01]  /*8070*/  @!P2 FMUL R100, R100, R100 ;  /* 0x000000646464a220 */ /* 0x010fe20000400000 */
[----:B------:R-:W-:-:S04]  /*8080*/  FSETP.NEU.AND P2, PT, R8, -INF , PT ;  /* 0xff8000000800780b */ /* 0x000fc80003f4d000 */
[----:B------:R-:W-:Y:S01]  /*8090*/  FSEL R140, R8, RZ, P2 ;  /* 0x000000ff088c7208 */ /* 0x000fe20001000000 */
[----:B------:R-:W-:Y:S01]  /*80a0*/  @!P5 FMUL R11, R11, 0.5 ;  /* 0x3f0000000b0bd820 */ /* 0x000fe20000400000 */
[----:B------:R-:W3:Y:S01]  /*80b0*/  MUFU.EX2 R85, R85 ;  /* 0x0000005500557308 */ /* 0x000ee20000000800 */
[----:B--2---:R-:W-:Y:S01]  /*80c0*/  @!P3 FMUL R12, R12, R12 ;  /* 0x0000000c0c0cb220 */ /* 0x004fe20000400000 */
[----:B------:R-:W-:Y:S01]  /*80d0*/  FSETP.GEU.AND P3, PT, R108, -126, PT ;  /* 0xc2fc00006c00780b */ /* 0x000fe20003f6e000 */
[C---:B------:R-:W-:Y:S01]  /*80e0*/  FMUL R133, R140.reuse, UR13 ;  /* 0x0000000d8c857c20 */ /* 0x040fe20008400000 */
[----:B------:R-:W-:Y:S01]  /*80f0*/  FSETP.GEU.AND P2, PT, R105, -126, PT ;  /* 0xc2fc00006900780b */ /* 0x000fe20003f4e000 */
[----:B------:R-:W-:Y:S02]  /*8100*/  FADD R140, -R140, R7 ;  /* 0x000000078c8c7221 */ /* 0x000fe40000000100 */
[--C-:B------:R-:W-:Y:S01]  /*8110*/  FFMA R27, R27, UR13, -R133.reuse ;  /* 0x0000000d1b1b7c23 */ /* 0x100fe20008000885 */
[----:B------:R-:W2:Y:S01]  /*8120*/  MUFU.EX2 R11, R11 ;  /* 0x0000000b000b7308 */ /* 0x000ea20000000800 */
[----:B-1----:R-:W-:Y:S01]  /*8130*/  @!P6 FMUL R81, R81, R81 ;  /* 0x000000515151e220 */ /* 0x002fe20000400000 */
[----:B------:R-:W-:Y:S01]  /*8140*/  FSETP.GEU.AND P6, PT, R104, -126, PT ;  /* 0xc2fc00006800780b */ /* 0x000fe20003fce000 */
[--C-:B------:R-:W-:Y:S01]  /*8150*/  FFMA R26, R26, UR13, -R133.reuse ;  /* 0x0000000d1a1a7c23 */ /* 0x100fe20008000885 */
[--C-:B------:R-:W-:Y:S01]  /*8160*/  FFMA R117, R34, UR13, -R133.reuse ;  /* 0x0000000d22757c23 */ /* 0x100fe20008000885 */
[--C-:B------:R-:W-:Y:S01]  /*8170*/  FFMA R30, R30, UR13, -R133.reuse ;  /* 0x0000000d1e1e7c23 */ /* 0x100fe20008000885 */
[--C-:B------:R-:W-:Y:S01]  /*8180*/  FFMA R34, R38, UR13, -R133.reuse ;  /* 0x0000000d26227c23 */ /* 0x100fe20008000885 */
[----:B------:R-:W-:Y:S01]  /*8190*/  @!P3 FMUL R108, R108, 0.5 ;  /* 0x3f0000006c6cb820 */ /* 0x000fe20000400000 */
[--C-:B------:R-:W-:Y:S01]  /*81a0*/  FFMA R35, R35, UR13, -R133.reuse ;  /* 0x0000000d23237c23 */ /* 0x100fe20008000885 */
[----:B---3--:R-:W-:Y:S01]  /*81b0*/  @!P4 FMUL R85, R85, R85 ;  /* 0x000000555555c220 */ /* 0x008fe20000400000 */
[----:B------:R-:W-:Y:S01]  /*81c0*/  FSETP.GEU.AND P4, PT, R26, -126, PT ;  /* 0xc2fc00001a00780b */ /* 0x000fe20003f8e000 */
[----:B------:R-:W-:Y:S01]  /*81d0*/  @!P2 FMUL R105, R105, 0.5 ;  /* 0x3f0000006969a820 */ /* 0x000fe20000400000 */
[--C-:B------:R-:W-:Y:S01]  /*81e0*/  FFMA R39, R39, UR13, -R133.reuse ;  /* 0x0000000d27277c23 */ /* 0x100fe20008000885 */
[----:B------:R-:W1:Y:S01]  /*81f0*/  MUFU.EX2 R108, R108 ;  /* 0x0000006c006c7308 */ /* 0x000e620000000800 */
[--C-:B------:R-:W-:Y:S01]  /*8200*/  FFMA R38, R46, UR13, -R133.reuse ;  /* 0x0000000d2e267c23 */ /* 0x100fe20008000885 */
[----:B------:R-:W-:Y:S01]  /*8210*/  @!P6 FMUL R104, R104, 0.5 ;  /* 0x3f0000006868e820 */ /* 0x000fe20000400000 */
[--C-:B------:R-:W-:Y:S01]  /*8220*/  FFMA R47, R47, UR13, -R133.reuse ;  /* 0x0000000d2f2f7c23 */ /* 0x100fe20008000885 */
[----:B--2---:R-:W-:Y:S01]  /*8230*/  @!P5 FMUL R11, R11, R11 ;  /* 0x0000000b0b0bd220 */ /* 0x004fe20000400000 */
[----:B------:R-:W-:Y:S01]  /*8240*/  FSETP.GEU.AND P5, PT, R27, -126, PT ;  /* 0xc2fc00001b00780b */ /* 0x000fe20003fae000 */
[--C-:B------:R-:W-:Y:S01]  /*8250*/  FFMA R31, R31, UR13, -R133.reuse ;  /* 0x0000000d1f1f7c23 */ /* 0x100fe20008000885 */
[--C-:B------:R-:W-:Y:S01]  /*8260*/  FFMA R50, R50, UR13, -R133.reuse ;  /* 0x0000000d32327c23 */ /* 0x100fe20008000885 */
[----:B------:R-:W2:Y:S01]  /*8270*/  MUFU.EX2 R104, R104 ;  /* 0x0000006800687308 */ /* 0x000ea20000000800 */
[--C-:B------:R-:W-:Y:S01]  /*8280*/  FFMA R109, R58, UR13, -R133.reuse ;  /* 0x0000000d3a6d7c23 */ /* 0x100fe20008000885 */
[----:B------:R-:W-:Y:S01]  /*8290*/  @!P4 FMUL R26, R26, 0.5 ;  /* 0x3f0000001a1ac820 */ /* 0x000fe20000400000 */
[--C-:B------:R-:W-:Y:S01]  /*82a0*/  FFMA R55, R55, UR13, -R133.reuse ;  /* 0x0000000d37377c23 */ /* 0x100fe20008000885 */
[--C-:B------:R-:W-:Y:S01]  /*82b0*/  FFMA R63, R63, UR13, -R133.reuse ;  /* 0x0000000d3f3f7c23 */ /* 0x100fe20008000885 */
[--C-:B------:R-:W-:Y:S01]  /*82c0*/  FFMA R59, R59, UR13, -R133.reuse ;  /* 0x0000000d3b3b7c23 */ /* 0x100fe20008000885 */
[--C-:B------:R-:W-:Y:S01]  /*82d0*/  FFMA R46, R66, UR13, -R133.reuse ;  /* 0x0000000d422e7c23 */ /* 0x100fe20008000885 */
[--C-:B------:R-:W-:Y:S01]  /*82e0*/  FFMA R67, R67, UR13, -R133.reuse ;  /* 0x0000000d43437c23 */ /* 0x100fe20008000885 */
[----:B------:R-:W3:Y:S01]  /*82f0*/  MUFU.EX2 R26, R26 ;  /* 0x0000001a001a7308 */ /* 0x000ee20000000800 */
[----:B-1----:R-:W-:Y:S01]  /*8300*/  @!P3 FMUL R108, R108, R108 ;  /* 0x0000006c6c6cb220 */ /* 0x002fe20000400000 */
[----:B------:R-:W-:Y:S01]  /*8310*/  @!P5 FMUL R27, R27, 0.5 ;  /* 0x3f0000001b1bd820 */ /* 0x000fe20000400000 */
[----:B------:R-:W-:Y:S01]  /*8320*/  FSETP.GEU.AND P3, PT, R117, -126, PT ;  /* 0xc2fc00007500780b */ /* 0x000fe20003f6e000 */
[--C-:B------:R-:W-:Y:S01]  /*8330*/  FFMA R51, R51, UR13, -R133.reuse ;  /* 0x0000000d33337c23 */ /* 0x100fe20008000885 */
[--C-:B------:R-:W-:Y:S01]  /*8340*/  FFMA R75, R75, UR13, -R133.reuse ;  /* 0x0000000d4b4b7c23 */ /* 0x100fe20008000885 */
[--C-:B------:R-:W-:Y:S01]  /*8350*/  FFMA R83, R83, UR13, -R133.reuse ;  /* 0x0000000d53537c23 */ /* 0x100fe20008000885 */
[--C-:B------:R-:W-:Y:S01]  /*8360*/  FFMA R136, R79, UR13, -R133.reuse ;  /* 0x0000000d4f887c23 */ /* 0x100fe20008000885 */
[----:B------:R-:W1:Y:S01]  /*8370*/  MUFU.EX2 R27, R27 ;  /* 0x0000001b001b7308 */ /* 0x000e620000000800 */
[----:B--2---:R-:W-:Y:S01]  /*8380*/  @!P6 FMUL R104, R104, R104 ;  /* 0x000000686868e220 */ /* 0x004fe20000400000 */
[----:B------:R-:W-:Y:S01]  /*8390*/  FSETP.GEU.AND P6, PT, R30, -126, PT ;  /* 0xc2fc00001e00780b */ /* 0x000fe20003fce000 */
[--C-:B------:R-:W-:Y:S01]  /*83a0*/  FFMA R71, R71, UR13, -R133.reuse ;  /* 0x0000000d47477c23 */ /* 0x100fe20008000885 */
[--C-:B------:R-:W-:Y:S01]  /*83b0*/  FFMA R66, R106, UR13, -R133.reuse ;  /* 0x0000000d6a427c23 */ /* 0x100fe20008000885 */
[--C-:B------:R-:W-:Y:S01]  /*83c0*/  FFMA R127, R127, UR13, -R133.reuse ;  /* 0x0000000d7f7f7c23 */ /* 0x100fe20008000885 */
[--C-:B------:R-:W-:Y:S01]  /*83d0*/  FFMA R130, R130, UR13, -R133.reuse ;  /* 0x0000000d82827c23 */ /* 0x100fe20008000885 */
[--C-:B------:R-:W-:Y:S01]  /*83e0*/  FFMA R134, R134, UR13, -R133.reuse ;  /* 0x0000000d86867c23 */ /* 0x100fe20008000885 */
[----:B------:R-:W-:Y:S01]  /*83f0*/  @!P3 FMUL R117, R117, 0.5 ;  /* 0x3f0000007575b820 */ /* 0x000fe20000400000 */
[----:B---3--:R-:W-:Y:S01]  /*8400*/  @!P4 FMUL R26, R26, R26 ;  /* 0x0000001a1a1ac220 */ /* 0x008fe20000400000 */
[----:B------:R-:W-:Y:S01]  /*8410*/  FSETP.GEU.AND P4, PT, R35, -126, PT ;  /* 0xc2fc00002300780b */ /* 0x000fe20003f8e000 */
[----:B------:R-:W2:Y:S01]  /*8420*/  MUFU.EX2 R105, R105 ;  /* 0x0000006900697308 */ /* 0x000ea20000000800 */
[--C-:B------:R-:W-:Y:S01]  /*8430*/  FFMA R131, R131, UR13, -R133.reuse ;  /* 0x0000000d83837c23 */ /* 0x100fe20008000885 */
[--C-:B------:R-:W-:Y:S01]  /*8440*/  FFMA R138, R138, UR13, -R133.reuse ;  /* 0x0000000d8a8a7c23 */ /* 0x100fe20008000885 */
[----:B------:R-:W-:Y:S01]  /*8450*/  FFMA R139, R139, UR13, -R133 ;  /* 0x0000000d8b8b7c23 */ /* 0x000fe20008000885 */
[----:B------:R-:W-:Y:S01]  /*8460*/  @!P6 FMUL R30, R30, 0.5 ;  /* 0x3f0000001e1ee820 */ /* 0x000fe20000400000 */
[----:B------:R-:W-:Y:S01]  /*8470*/  FADD R106, R41, R73 ;  /* 0x00000049296a7221 */ /* 0x000fe20000000000 */
[----:B-1----:R-:W-:Y:S01]  /*8480*/  @!P5 FMUL R27, R27, R27 ;  /* 0x0000001b1b1bd220 */ /* 0x002fe20000400000 */
[----:B------:R-:W-:Y:S01]  /*8490*/  FSETP.GEU.AND P5, PT, R34, -126, PT ;  /* 0xc2fc00002200780b */ /* 0x000fe20003fae000 */
[----:B------:R-:W1:Y:S01]  /*84a0*/  MUFU.EX2 R117, R117 ;  /* 0x0000007500757308 */ /* 0x000e620000000800 */
[--C-:B------:R-:W-:Y:S01]  /*84b0*/  FFMA R143, R143, UR13, -R133.reuse ;  /* 0x0000000d8f8f7c23 */ /* 0x100fe20008000885 */
[--C-:B------:R-:W-:Y:S01]  /*84c0*/  FFMA R142, R142, UR13, -R133.reuse ;  /* 0x0000000d8e8e7c23 */ /* 0x100fe20008000885 */
[--C-:B------:R-:W-:Y:S01]  /*84d0*/  FFMA R149, R146, UR13, -R133.reuse ;  /* 0x0000000d92957c23 */ /* 0x100fe20008000885 */
[----:B------:R-:W-:Y:S01]  /*84e0*/  @!P4 FMUL R35, R35, 0.5 ;  /* 0x3f0000002323c820 */ /* 0x000fe20000400000 */
[--C-:B------:R-:W-:Y:S01]  /*84f0*/  FFMA R147, R147, UR13, -R133.reuse ;  /* 0x0000000d93937c23 */ /* 0x100fe20008000885 */
[--C-:B------:R-:W-:Y:S01]  /*8500*/  FFMA R145, R135, UR13, -R133.reuse ;  /* 0x0000000d87917c23 */ /* 0x100fe20008000885 */
[--C-:B------:R-:W-:Y:S01]  /*8510*/  FFMA R119, R119, UR13, -R133.reuse ;  /* 0x0000000d77777c23 */ /* 0x100fe20008000885 */
[----:B------:R3:W4:Y:S01]  /*8520*/  MUFU.EX2 R112, R30 ;  /* 0x0000001e00707308 */ /* 0x0007220000000800 */
[----:B--2---:R-:W-:Y:S01]  /*8530*/  @!P2 FMUL R105, R105, R105 ;  /* 0x000000696969a220 */ /* 0x004fe20000400000 */
[----:B------:R-:W-:Y:S01]  /*8540*/  FSETP.GEU.AND P2, PT, R31, -126, PT ;  /* 0xc2fc00001f00780b */ /* 0x000fe20003f4e000 */
[--C-:B------:R-:W-:Y:S01]  /*8550*/  FFMA R150, R150, UR13, -R133.reuse ;  /* 0x0000000d96967c23 */ /* 0x100fe20008000885 */
[----:B------:R-:W-:Y:S01]  /*8560*/  @!P5 FMUL R34, R34, 0.5 ;  /* 0x3f0000002222d820 */ /* 0x000fe20000400000 */
[----:B------:R-:W-:Y:S01]  /*8570*/  FFMA R151, R151, UR13, -R133 ;  /* 0x0000000d97977c23 */ /* 0x000fe20008000885 */
[----:B------:R-:W-:-:S02]  /*8580*/  FMUL R140, R140, UR13 ;  /* 0x0000000d8c8c7c20 */ /* 0x000fc40008400000 */
[----:B------:R-:W2:Y:S01]  /*8590*/  MUFU.EX2 R116, R35 ;  /* 0x0000002300747308 */ /* 0x000ea20000000800 */
[--C-:B---3--:R-:W-:Y:S01]  /*85a0*/  FFMA R30, R42, UR13, -R133.reuse ;  /* 0x0000000d2a1e7c23 */ /* 0x108fe20008000885 */
[--C-:B------:R-:W-:Y:S01]  /*85b0*/  FFMA R42, R43, UR13, -R133.reuse ;  /* 0x0000000d2b2a7c23 */ /* 0x100fe20008000885 */
[----:B-1----:R-:W-:Y:S01]  /*85c0*/  @!P3 FMUL R117, R117, R117 ;  /* 0x000000757575b220 */ /* 0x002fe20000400000 */
[--C-:B------:R-:W-:Y:S01]  /*85d0*/  FFMA R43, R62, UR13, -R133.reuse ;  /* 0x0000000d3e2b7c23 */ /* 0x100fe20008000885 */
[--C-:B------:R-:W-:Y:S01]  /*85e0*/  FFMA R62, R98, UR13, -R133.reuse ;  /* 0x0000000d623e7c23 */ /* 0x100fe20008000885 */
[----:B------:R-:W-:Y:S01]  /*85f0*/  FFMA R98, R111, UR13, -R133 ;  /* 0x0000000d6f627c23 */ /* 0x000fe20008000885 */
[----:B------:R-:W-:Y:S01]  /*8600*/  FSETP.GEU.AND P3, PT, R42, -126, PT ;  /* 0xc2fc00002a00780b */ /* 0x000fe20003f6e000 */
[----:B------:R-:W1:Y:S01]  /*8610*/  MUFU.EX2 R34, R34 ;  /* 0x0000002200227308 */ /* 0x000e620000000800 */
[----:B----4-:R-:W-:Y:S01]  /*8620*/  @!P6 FMUL R112, R112, R112 ;  /* 0x000000707070e220 */ /* 0x010fe20000400000 */
[----:B------:R-:W-:Y:S01]  /*8630*/  FSETP.GEU.AND P6, PT, R39, -126, PT ;  /* 0xc2fc00002700780b */ /* 0x000fe20003fce000 */
[----:B------:R-:W-:Y:S01]  /*8640*/  @!P2 FMUL R31, R31, 0.5 ;  /* 0x3f0000001f1fa820 */ /* 0x000fe20000400000 */
[C---:B------:R-:W-:Y:S01]  /*8650*/  FADD R111, R36.reuse, R69 ;  /* 0x00000045246f7221 */ /* 0x040fe20000000000 */
[----:B------:R-:W-:Y:S01]  /*8660*/  F2FP.BF16.F32.PACK_AB R36, R36, R37 ;  /* 0x000000252424723e */ /* 0x000fe200000010ff */
[----:B--2---:R-:W-:Y:S01]  /*8670*/  @!P4 FMUL R116, R116, R116 ;  /* 0x000000747474c220 */ /* 0x004fe20000400000 */
[----:B------:R-:W-:-:S02]  /*8680*/  FSETP.GEU.AND P4, PT, R38, -126, PT ;  /* 0xc2fc00002600780b */ /* 0x000fc40003f8e000 */
[----:B------:R-:W2:Y:S03]  /*8690*/  MUFU.EX2 R31, R31 ;  /* 0x0000001f001f7308 */ /* 0x000ea60000000800 */
[----:B------:R-:W-:-:S03]  /*86a0*/  @!P3 FMUL R42, R42, 0.5 ;  /* 0x3f0000002a2ab820 */ /* 0x000fc60000400000 */
[----:B------:R-:W-:Y:S01]  /*86b0*/  @!P6 FMUL R39, R39, 0.5 ;  /* 0x3f0000002727e820 */ /* 0x000fe20000400000 */
[----:B-1----:R-:W-:Y:S01]  /*86c0*/  @!P5 FMUL R34, R34, R34 ;  /* 0x000000222222d220 */ /* 0x002fe20000400000 */
[----:B------:R-:W-:Y:S01]  /*86d0*/  FSETP.GEU.AND P5, PT, R47, -126, PT ;  /* 0xc2fc00002f00780b */ /* 0x000fe20003fae000 */
[----:B------:R-:W1:Y:S02]  /*86e0*/  MUFU.EX2 R42, R42 ;  /* 0x0000002a002a7308 */ /* 0x000e640000000800 */
[----:B------:R-:W-:-:S06]  /*86f0*/  @!P4 FMUL R38, R38, 0.5 ;  /* 0x3f0000002626c820 */ /* 0x000fcc0000400000 */
[----:B------:R3:W4:Y:S01]  /*8700*/  MUFU.EX2 R121, R39 ;  /* 0x0000002700797308 */ /* 0x0007220000000800 */
[----:B--2---:R-:W-:Y:S01]  /*8710*/  @!P2 FMUL R31, R31, R31 ;  /* 0x0000001f1f1fa220 */ /* 0x004fe20000400000 */
[----:B------:R-:W-:Y:S02]  /*8720*/  FSETP.GEU.AND P2, PT, R30, -126, PT ;  /* 0xc2fc00001e00780b */ /* 0x000fe40003f4e000 */
[----:B------:R-:W-:-:S04]  /*8730*/  @!P5 FMUL R47, R47, 0.5 ;  /* 0x3f0000002f2fd820 */ /* 0x000fc80000400000 */
[----:B------:R2:W5:Y:S01]  /*8740*/  MUFU.EX2 R125, R47 ;  /* 0x0000002f007d7308 */ /* 0x0005620000000800 */
[--C-:B---3--:R-:W-:Y:S01]  /*8750*/  FFMA R39, R54, UR13, -R133.reuse ;  /* 0x0000000d36277c23 */ /* 0x108fe20008000885 */
[----:B-1----:R-:W-:Y:S01]  /*8760*/  @!P3 FMUL R42, R42, R42 ;  /* 0x0000002a2a2ab220 */ /* 0x002fe20000400000 */
[--C-:B------:R-:W-:Y:S01]  /*8770*/  FFMA R54, R82, UR13, -R133.reuse ;  /* 0x0000000d52367c23 */ /* 0x100fe20008000885 */
[--C-:B------:R-:W-:Y:S01]  /*8780*/  FFMA R82, R87, UR13, -R133.reuse ;  /* 0x0000000d57527c23 */ /* 0x100fe20008000885 */
[--C-:B------:R-:W-:Y:S01]  /*8790*/  FFMA R87, R99, UR13, -R133.reuse ;  /* 0x0000000d63577c23 */ /* 0x100fe20008000885 */
[----:B------:R-:W-:Y:S01]  /*87a0*/  FSETP.GEU.AND P3, PT, R39, -126, PT ;  /* 0xc2fc00002700780b */ /* 0x000fe20003f6e000 */
[----:B------:R-:W-:Y:S01]  /*87b0*/  @!P2 FMUL R30, R30, 0.5 ;  /* 0x3f0000001e1ea820 */ /* 0x000fe20000400000 */
[----:B------:R-:W1:Y:S01]  /*87c0*/  MUFU.EX2 R38, R38 ;  /* 0x0000002600267308 */ /* 0x000e620000000800 */
[----:B----4-:R-:W-:Y:S01]  /*87d0*/  @!P6 FMUL R121, R121, R121 ;  /* 0x000000797979e220 */ /* 0x010fe20000400000 */
[----:B------:R-:W-:Y:S01]  /*87e0*/  FSETP.GEU.AND P6, PT, R50, -126, PT ;  /* 0xc2fc00003200780b */ /* 0x000fe20003fce000 */
[--C-:B--2---:R-:W-:Y:S01]  /*87f0*/  FFMA R47, R70, UR13, -R133.reuse ;  /* 0x0000000d462f7c23 */ /* 0x104fe20008000885 */
[----:B------:R-:W-:Y:S01]  /*8800*/  FFMA R70, R114, UR13, -R133 ;  /* 0x0000000d72467c23 */ /* 0x000fe20008000885 */
[----:B------:R-:W-:Y:S01]  /*8810*/  FADD R99, R49, R100 ;  /* 0x0000006431637221 */ /* 0x000fe20000000000 */
[----:B------:R-:W-:Y:S01]  /*8820*/  FADD R114, R16, R96 ;  /* 0x0000006010727221 */ /* 0x000fe20000000000 */
[----:B------:R-:W-:Y:S01]  /*8830*/  F2FP.BF16.F32.PACK_AB R100, R81, R100 ;  /* 0x000000645164723e */ /* 0x000fe200000010ff */
[----:B------:R2:W3:Y:S01]  /*8840*/  MUFU.EX2 R35, R30 ;  /* 0x0000001e00237308 */ /* 0x0004e20000000800 */
[----:B-----5:R-:W-:Y:S01]  /*8850*/  @!P5 FMUL R125, R125, R125 ;  /* 0x0000007d7d7dd220 */ /* 0x020fe20000400000 */
[----:B------:R-:W-:Y:S01]  /*8860*/  FSETP.GEU.AND P5, PT, R109, -126, PT ;  /* 0xc2fc00006d00780b */ /* 0x000fe20003fae000 */
[----:B------:R-:W-:-:S04]  /*8870*/  @!P3 FMUL R39, R39, 0.5 ;  /* 0x3f0000002727b820 */ /* 0x000fc80000400000 */
[----:B------:R-:W-:Y:S01]  /*8880*/  @!P6 FMUL R50, R50, 0.5 ;  /* 0x3f0000003232e820 */ /* 0x000fe20000400000 */
[----:B-1----:R-:W-:Y:S01]  /*8890*/  @!P4 FMUL R38, R38, R38 ;  /* 0x000000262626c220 */ /* 0x002fe20000400000 */
[----:B------:R-:W-:Y:S01]  /*88a0*/  FSETP.GEU.AND P4, PT, R55, -126, PT ;  /* 0xc2fc00003700780b */ /* 0x000fe20003f8e000 */
[----:B------:R-:W1:Y:S01]  /*88b0*/  MUFU.EX2 R39, R39 ;  /* 0x0000002700277308 */ /* 0x000e620000000800 */
[----:B--2---:R-:W-:-:S04]  /*88c0*/  FADD R30, -R10, R9 ;  /* 0x000000090a1e7221 */ /* 0x004fc80000000100 */
[----:B------:R-:W-:Y:S01]  /*88d0*/  @!P5 FMUL R109, R109, 0.5 ;  /* 0x3f0000006d6dd820 */ /* 0x000fe20000400000 */
[----:B------:R-:W-:Y:S01]  /*88e0*/  FMUL R30, R30, UR13 ;  /* 0x0000000d1e1e7c20 */ /* 0x000fe20008400000 */
[----:B---3--:R-:W-:Y:S01]  /*88f0*/  @!P2 FMUL R35, R35, R35 ;  /* 0x000000232323a220 */ /* 0x008fe20000400000 */
[----:B------:R-:W-:Y:S01]  /*8900*/  FSETP.GEU.AND P2, PT, R51, -126, PT ;  /* 0xc2fc00003300780b */ /* 0x000fe20003f4e000 */
[----:B------:R2:W3:Y:S03]  /*8910*/  MUFU.EX2 R113, R50 ;  /* 0x0000003200717308 */ /* 0x0004e60000000800 */
[----:B------:R-:W-:-:S05]  /*8920*/  @!P4 FMUL R55, R55, 0.5 ;  /* 0x3f0000003737c820 */ /* 0x000fca0000400000 */
[----:B------:R4:W5:Y:S01]  /*8930*/  MUFU.EX2 R58, R55 ;  /* 0x00000037003a7308 */ /* 0x0009620000000800 */
[----:B-1----:R-:W-:Y:S01]  /*8940*/  @!P3 FMUL R39, R39, R39 ;  /* 0x000000272727b220 */ /* 0x002fe20000400000 */
[----:B------:R-:W-:Y:S01]  /*8950*/  FSETP.GEU.AND P3, PT, R63, -126, PT ;  /* 0xc2fc00003f00780b */ /* 0x000fe20003f6e000 */
[--C-:B--2---:R-:W-:Y:S01]  /*8960*/  FFMA R50, R74, UR13, -R133.reuse ;  /* 0x0000000d4a327c23 */ /* 0x104fe20008000885 */
[----:B------:R-:W-:Y:S01]  /*8970*/  @!P2 FMUL R51, R51, 0.5 ;  /* 0x3f0000003333a820 */ /* 0x000fe20000400000 */
[----:B------:R-:W-:Y:S01]  /*8980*/  FFMA R74, R122, UR13, -R133 ;  /* 0x0000000d7a4a7c23 */ /* 0x000fe20008000885 */
[----:B------:R-:W-:Y:S02]  /*8990*/  FADD R122, R53, R11 ;  /* 0x0000000b357a7221 */ /* 0x000fe40000000000 */
[----:B------:R-:W1:Y:S01]  /*89a0*/  MUFU.EX2 R109, R109 ;  /* 0x0000006d006d7308 */ /* 0x000e620000000800 */
[----:B---3--:R-:W-:Y:S01]  /*89b0*/  @!P6 FMUL R113, R113, R113 ;  /* 0x000000717171e220 */ /* 0x008fe20000400000 */
[----:B------:R-:W-:Y:S01]  /*89c0*/  FSETP.GEU.AND P6, PT, R59, -126, PT ;  /* 0xc2fc00003b00780b */ /* 0x000fe20003fce000 */
[--C-:B----4-:R-:W-:Y:S01]  /*89d0*/  FFMA R55, R86, UR13, -R133.reuse ;  /* 0x0000000d56377c23 */ /* 0x110fe20008000885 */
[--C-:B------:R-:W-:Y:S01]  /*89e0*/  FFMA R86, R91, UR13, -R133.reuse ;  /* 0x0000000d5b567c23 */ /* 0x100fe20008000885 */
[----:B------:R-:W-:Y:S01]  /*89f0*/  FFMA R91, R107, UR13, -R133 ;  /* 0x0000000d6b5b7c23 */ /* 0x000fe20008000885 */
[----:B------:R-:W-:Y:S01]  /*8a00*/  FADD R107, R18, R85 ;  /* 0x00000055126b7221 */ /* 0x000fe20000000000 */
[----:B------:R-:W-:Y:S01]  /*8a10*/  @!P3 FMUL R63, R63, 0.5 ;  /* 0x3f0000003f3fb820 */ /* 0x000fe20000400000 */
[----:B------:R2:W3:Y:S01]  /*8a20*/  MUFU.EX2 R120, R51 ;  /* 0x0000003300787308 */ /* 0x0004e20000000800 */
[----:B-----5:R-:W-:Y:S01]  /*8a30*/  @!P4 FMUL R58, R58, R58 ;  /* 0x0000003a3a3ac220 */ /* 0x020fe20000400000 */
[----:B------:R-:W-:-:S05]  /*8a40*/  FSETP.GEU.AND P4, PT, R46, -126, PT ;  /* 0xc2fc00002e00780b */ /* 0x000fca0003f8e000 */
[----:B------:R-:W-:Y:S01]  /*8a50*/  @!P6 FMUL R59, R59, 0.5 ;  /* 0x3f0000003b3be820 */ /* 0x000fe20000400000 */
[----:B------:R4:W5:Y:S01]  /*8a60*/  MUFU.EX2 R128, R63 ;  /* 0x0000003f00807308 */ /* 0x0009620000000800 */
[----:B-1----:R-:W-:Y:S01]  /*8a70*/  @!P5 FMUL R109, R109, R109 ;  /* 0x0000006d6d6dd220 */ /* 0x002fe20000400000 */
[----:B------:R-:W-:Y:S01]  /*8a80*/  FSETP.GEU.AND P5, PT, R67, -126, PT ;  /* 0xc2fc00004300780b */ /* 0x000fe20003fae000 */
[--C-:B--2---:R-:W-:Y:S01]  /*8a90*/  FFMA R51, R78, UR13, -R133.reuse ;  /* 0x0000000d4e337c23 */ /* 0x104fe20008000885 */
[--C-:B------:R-:W-:Y:S01]  /*8aa0*/  FFMA R78, R126, UR13, -R133.reuse ;  /* 0x0000000d7e4e7c23 */ /* 0x100fe20008000885 */
[----:B------:R-:W-:Y:S01]  /*8ab0*/  FADD R126, R33, R64 ;  /* 0x00000040217e7221 */ /* 0x000fe20000000000 */
[----:B------:R-:W-:Y:S01]  /*8ac0*/  F2FP.BF16.F32.PACK_AB R64, R21, R64 ;  /* 0x000000401540723e */ /* 0x000fe200000010ff */
[----:B------:R-:W-:Y:S01]  /*8ad0*/  @!P4 FMUL R46, R46, 0.5 ;  /* 0x3f0000002e2ec820 */ /* 0x000fe20000400000 */
[----:B------:R1:W2:Y:S01]  /*8ae0*/  MUFU.EX2 R124, R59 ;  /* 0x0000003b007c7308 */ /* 0x0002a20000000800 */
[----:B---3--:R-:W-:Y:S01]  /*8af0*/  @!P2 FMUL R120, R120, R120 ;  /* 0x000000787878a220 */ /* 0x008fe20000400000 */
[----:B------:R-:W-:Y:S01]  /*8b00*/  FSETP.GEU.AND P2, PT, R43, -126, PT ;  /* 0xc2fc00002b00780b */ /* 0x000fe20003f4e000 */
[----:B----4-:R-:W-:Y:S01]  /*8b10*/  FFMA R63, R102, UR13, -R133 ;  /* 0x0000000d663f7c23 */ /* 0x010fe20008000885 */
[----:B------:R-:W-:Y:S01]  /*8b20*/  FADD R126, R126, R99 ;  /* 0x000000637e7e7221 */ /* 0x000fe20000000000 */
[--C-:B------:R-:W-:Y:S01]  /*8b30*/  FFMA R102, R118, UR13, -R133.reuse ;  /* 0x0000000d76667c23 */ /* 0x100fe20008000885 */
[----:B------:R-:W-:Y:S01]  /*8b40*/  FADD R118, R45, R76 ;  /* 0x0000004c2d767221 */ /* 0x000fe20000000000 */
[----:B------:R-:W-:Y:S01]  /*8b50*/  @!P5 FMUL R67, R67, 0.5 ;  /* 0x3f0000004343d820 */ /* 0x000fe20000400000 */
[----:B------:R-:W3:Y:S01]  /*8b60*/  MUFU.EX2 R46, R46 ;  /* 0x0000002e002e7308 */ /* 0x000ee20000000800 */
[----:B-----5:R-:W-:Y:S01]  /*8b70*/  @!P3 FMUL R128, R128, R128 ;  /* 0x000000808080b220 */ /* 0x020fe20000400000 */
[----:B------:R-:W-:Y:S01]  /*8b80*/  FSETP.GEU.AND P3, PT, R50, -126, PT ;  /* 0xc2fc00003200780b */ /* 0x000fe20003f6e000 */
[--C-:B-1----:R-:W-:Y:S01]  /*8b90*/  FFMA R59, R94, UR13, -R133.reuse ;  /* 0x0000000d5e3b7c23 */ /* 0x102fe20008000885 */
[----:B------:R-:W-:Y:S01]  /*8ba0*/  FFMA R94, R103, UR13, -R133 ;  /* 0x0000000d675e7c23 */ /* 0x000fe20008000885 */
[C---:B------:R-:W-:Y:S01]  /*8bb0*/  FADD R103, R48.reuse, R81 ;  /* 0x0000005130677221 */ /* 0x040fe20000000000 */
[----:B------:R-:W-:Y:S01]  /*8bc0*/  F2FP.BF16.F32.PACK_AB R48, R48, R49 ;  /* 0x000000313030723e */ /* 0x000fe200000010ff */
[----:B------:R-:W-:Y:S01]  /*8bd0*/  @!P2 FMUL R43, R43, 0.5 ;  /* 0x3f0000002b2ba820 */ /* 0x000fe20000400000 */
[----:B------:R1:W4:Y:S01]  /*8be0*/  MUFU.EX2 R129, R67 ;  /* 0x0000004300817308 */ /* 0x0003220000000800 */
[----:B--2---:R-:W-:Y:S01]  /*8bf0*/  @!P6 FMUL R124, R124, R124 ;  /* 0x0000007c7c7ce220 */ /* 0x004fe20000400000 */
[----:B------:R-:W-:-:S02]  /*8c00*/  FSETP.GEU.AND P6, PT, R47, -126, PT ;  /* 0xc2fc00002f00780b */ /* 0x000fc40003fce000 */
[----:B------:R-:W-:-:S03]  /*8c10*/  F2FP.BF16.F32.PACK_AB R76, R101, R76 ;  /* 0x0000004c654c723e */ /* 0x000fc600000010ff */
[----:B------:R-:W-:Y:S01]  /*8c20*/  @!P3 FMUL R50, R50, 0.5 ;  /* 0x3f0000003232b820 */ /* 0x000fe20000400000 */
[----:B------:R-:W2:Y:S01]  /*8c30*/  MUFU.EX2 R43, R43 ;  /* 0x0000002b002b7308 */ /* 0x000ea20000000800 */
[----:B---3--:R-:W-:Y:S01]  /*8c40*/  @!P4 FMUL R46, R46, R46 ;  /* 0x0000002e2e2ec220 */ /* 0x008fe20000400000 */
[----:B------:R-:W-:Y:S01]  /*8c50*/  FSETP.GEU.AND P4, PT, R75, -126, PT ;  /* 0xc2fc00004b00780b */ /* 0x000fe20003f8e000 */
[----:B-1----:R-:W-:Y:S01]  /*8c60*/  FFMA R67, R110, UR13, -R133 ;  /* 0x0000000d6e437c23 */ /* 0x002fe20008000885 */
[C---:B------:R-:W-:Y:S01]  /*8c70*/  FADD R110, R40.reuse, R92 ;  /* 0x0000005c286e7221 */ /* 0x040fe20000000000 */
[----:B------:R-:W-:Y:S02]  /*8c80*/  F2FP.BF16.F32.PACK_AB R40, R40, R41 ;  /* 0x000000292828723e */ /* 0x000fe400000010ff */
[----:B------:R-:W-:Y:S01]  /*8c90*/  @!P6 FMUL R47, R47, 0.5 ;  /* 0x3f0000002f2fe820 */ /* 0x000fe20000400000 */
[----:B------:R-:W1:Y:S01]  /*8ca0*/  MUFU.EX2 R50, R50 ;  /* 0x0000003200327308 */ /* 0x000e620000000800 */
[----:B----4-:R-:W-:Y:S01]  /*8cb0*/  @!P5 FMUL R129, R129, R129 ;  /* 0x000000818181d220 */ /* 0x010fe20000400000 */
[----:B------:R-:W-:-:S02]  /*8cc0*/  FSETP.GEU.AND P5, PT, R51, -126, PT ;  /* 0xc2fc00003300780b */ /* 0x000fc40003fae000 */
[----:B------:R-:W-:-:S03]  /*8cd0*/  F2FP.BF16.F32.PACK_AB R41, R124, R109 ;  /* 0x0000006d7c29723e */ /* 0x000fc600000010ff */
[----:B------:R-:W-:Y:S01]  /*8ce0*/  @!P4 FMUL R75, R75, 0.5 ;  /* 0x3f0000004b4bc820 */ /* 0x000fe20000400000 */
[----:B------:R-:W3:Y:S01]  /*8cf0*/  MUFU.EX2 R47, R47 ;  /* 0x0000002f002f7308 */ /* 0x000ee20000000800 */
[----:B--2---:R-:W-:Y:S01]  /*8d00*/  @!P2 FMUL R43, R43, R43 ;  /* 0x0000002b2b2ba220 */ /* 0x004fe20000400000 */
[----:B------:R-:W-:-:S05]  /*8d10*/  FSETP.GEU.AND P2, PT, R71, -126, PT ;  /* 0xc2fc00004700780b */ /* 0x000fca0003f4e000 */
[----:B------:R-:W-:Y:S01]  /*8d20*/  @!P5 FMUL R51, R51, 0.5 ;  /* 0x3f0000003333d820 */ /* 0x000fe20000400000 */
[----:B------:R2:W4:Y:S01]  /*8d30*/  MUFU.EX2 R79, R75 ;  /* 0x0000004b004f7308 */ /* 0x0005220000000800 */
[----:B-1----:R-:W-:Y:S01]  /*8d40*/  @!P3 FMUL R50, R50, R50 ;  /* 0x000000323232b220 */ /* 0x002fe20000400000 */
[----:B------:R-:W-:-:S05]  /*8d50*/  FSETP.GEU.AND P3, PT, R83, -126, PT ;  /* 0xc2fc00005300780b */ /* 0x000fca0003f6e000 */
[----:B------:R-:W-:Y:S01]  /*8d60*/  @!P2 FMUL R71, R71, 0.5 ;  /* 0x3f0000004747a820 */ /* 0x000fe20000400000 */
[----:B------:R-:W1:Y:S01]  /*8d70*/  MUFU.EX2 R51, R51 ;  /* 0x0000003300337308 */ /* 0x000e620000000800 */
[----:B---3--:R-:W-:Y:S01]  /*8d80*/  @!P6 FMUL R47, R47, R47 ;  /* 0x0000002f2f2fe220 */ /* 0x008fe20000400000 */
[----:B------:R-:W-:Y:S01]  /*8d90*/  FSETP.GEU.AND P6, PT, R136, -126, PT ;  /* 0xc2fc00008800780b */ /* 0x000fe20003fce000 */
[----:B--2---:R-:W-:Y:S01]  /*8da0*/  FFMA R75, R123, UR13, -R133 ;  /* 0x0000000d7b4b7c23 */ /* 0x004fe20008000885 */
[----:B------:R-:W-:Y:S01]  /*8db0*/  FADD R123, R28, R57 ;  /* 0x000000391c7b7221 */ /* 0x000fe20000000000 */
[----:B------:R-:W-:Y:S02]  /*8dc0*/  F2FP.BF16.F32.PACK_AB R28, R29, R28 ;  /* 0x0000001c1d1c723e */ /* 0x000fe400000010ff */
[----:B------:R-:W-:Y:S01]  /*8dd0*/  @!P3 FMUL R83, R83, 0.5 ;  /* 0x3f0000005353b820 */ /* 0x000fe20000400000 */
[----:B------:R2:W3:Y:S01]  /*8de0*/  MUFU.EX2 R132, R71 ;  /* 0x0000004700847308 */ /* 0x0004e20000000800 */
[----:B----4-:R-:W-:Y:S01]  /*8df0*/  @!P4 FMUL R79, R79, R79 ;  /* 0x0000004f4f4fc220 */ /* 0x010fe20000400000 */
[----:B------:R-:W-:Y:S01]  /*8e00*/  FSETP.GEU.AND P4, PT, R55, -126, PT ;  /* 0xc2fc00003700780b */ /* 0x000fe20003f8e000 */
[----:B------:R-:W-:-:S03]  /*8e10*/  FADD R123, R123, R106 ;  /* 0x0000006a7b7b7221 */ /* 0x000fc60000000000 */
[----:B------:R-:W-:Y:S01]  /*8e20*/  F2FP.BF16.F32.PACK_AB R49, R79, R50 ;  /* 0x000000324f31723e */ /* 0x000fe200000010ff */
[----:B------:R-:W-:Y:S01]  /*8e30*/  @!P6 FMUL R136, R136, 0.5 ;  /* 0x3f0000008888e820 */ /* 0x000fe20000400000 */
[----:B------:R-:W4:Y:S01]  /*8e40*/  MUFU.EX2 R83, R83 ;  /* 0x0000005300537308 */ /* 0x000f220000000800 */
[----:B-1----:R-:W-:Y:S01]  /*8e50*/  @!P5 FMUL R51, R51, R51 ;  /* 0x000000333333d220 */ /* 0x002fe20000400000 */
[----:B------:R-:W-:Y:S01]  /*8e60*/  FSETP.GEU.AND P5, PT, R82, -126, PT ;  /* 0xc2fc00005200780b */ /* 0x000fe20003fae000 */
[--C-:B--2---:R-:W-:Y:S01]  /*8e70*/  FFMA R71, R90, UR13, -R133.reuse ;  /* 0x0000000d5a477c23 */ /* 0x104fe20008000885 */
[--C-:B------:R-:W-:Y:S01]  /*8e80*/  FFMA R90, R95, UR13, -R133.reuse ;  /* 0x0000000d5f5a7c23 */ /* 0x100fe20008000885 */
[----:B------:R-:W-:Y:S01]  /*8e90*/  FFMA R95, R115, UR13, -R133 ;  /* 0x0000000d735f7c23 */ /* 0x000fe20008000885 */
[----:B------:R-:W-:Y:S01]  /*8ea0*/  FADD R133, R165, R20 ;  /* 0x00000014a5857221 */ /* 0x000fe20000000000 */
[----:B------:R-:W-:Y:S01]  /*8eb0*/  @!P4 FMUL R55, R55, 0.5 ;  /* 0x3f0000003737c820 */ /* 0x000fe20000400000 */
[----:B------:R-:W1:Y:S01]  /*8ec0*/  MUFU.EX2 R136, R136 ;  /* 0x0000008800887308 */ /* 0x000e620000000800 */
[----:B---3--:R-:W-:Y:S01]  /*8ed0*/  @!P2 FMUL R132, R132, R132 ;  /* 0x000000848484a220 */ /* 0x008fe20000400000 */
[----:B------:R-:W-:Y:S01]  /*8ee0*/  FSETP.GEU.AND P2, PT, R54, -126, PT ;  /* 0xc2fc00003600780b */ /* 0x000fe20003f4e000 */
[----:B------:R-:W-:Y:S01]  /*8ef0*/  FADD R133, R133, R114 ;  /* 0x0000007285857221 */ /* 0x000fe20000000000 */
[----:B------:R-:W-:Y:S01]  /*8f00*/  FADD R115, R164, R93 ;  /* 0x0000005da4737221 */ /* 0x000fe20000000000 */
[----:B------:R-:W-:-:S02]  /*8f10*/  FADD R126, R123, R126 ;  /* 0x0000007e7b7e7221 */ /* 0x000fc40000000000 */
[----:B------:R-:W-:Y:S01]  /*8f20*/  @!P5 FMUL R82, R82, 0.5 ;  /* 0x3f0000005252d820 */ /* 0x000fe20000400000 */
[----:B------:R-:W2:Y:S01]  /*8f30*/  MUFU.EX2 R55, R55 ;  /* 0x0000003700377308 */ /* 0x000ea20000000800 */
[----:B----4-:R-:W-:Y:S01]  /*8f40*/  @!P3 FMUL R83, R83, R83 ;  /* 0x000000535353b220 */ /* 0x010fe20000400000 */
[----:B------:R-:W-:-:S05]  /*8f50*/  FSETP.GEU.AND P3, PT, R59, -126, PT ;  /* 0xc2fc00003b00780b */ /* 0x000fca0003f6e000 */
[----:B------:R-:W-:Y:S01]  /*8f60*/  @!P2 FMUL R54, R54, 0.5 ;  /* 0x3f0000003636a820 */ /* 0x000fe20000400000 */
[----:B------:R-:W3:Y:S01]  /*8f70*/  MUFU.EX2 R82, R82 ;  /* 0x0000005200527308 */ /* 0x000ee20000000800 */
[----:B-1----:R-:W-:Y:S01]  /*8f80*/  @!P6 FMUL R136, R136, R136 ;  /* 0x000000888888e220 */ /* 0x002fe20000400000 */
[----:B------:R-:W-:-:S05]  /*8f90*/  FSETP.GEU.AND P6, PT, R71, -126, PT ;  /* 0xc2fc00004700780b */ /* 0x000fca0003fce000 */
[----:B------:R-:W-:Y:S01]  /*8fa0*/  @!P3 FMUL R59, R59, 0.5 ;  /* 0x3f0000003b3bb820 */ /* 0x000fe20000400000 */
[----:B------:R-:W1:Y:S01]  /*8fb0*/  MUFU.EX2 R54, R54 ;  /* 0x0000003600367308 */ /* 0x000e620000000800 */
[----:B--2---:R-:W-:Y:S01]  /*8fc0*/  @!P4 FMUL R55, R55, R55 ;  /* 0x000000373737c220 */ /* 0x004fe20000400000 */
[----:B------:R-:W-:-:S05]  /*8fd0*/  FSETP.GEU.AND P4, PT, R90, -126, PT ;  /* 0xc2fc00005a00780b */ /* 0x000fca0003f8e000 */
[----:B------:R-:W-:Y:S01]  /*8fe0*/  @!P6 FMUL R71, R71, 0.5 ;  /* 0x3f0000004747e820 */ /* 0x000fe20000400000 */
[----:B------:R-:W2:Y:S01]  /*8ff0*/  MUFU.EX2 R59, R59 ;  /* 0x0000003b003b7308 */ /* 0x000ea20000000800 */
[----:B---3--:R-:W-:Y:S01]  /*9000*/  @!P5 FMUL R82, R82, R82 ;  /* 0x000000525252d220 */ /* 0x008fe20000400000 */
        /* <DEDUP_REMOVED lines=60> */
[----:B------:R-:W-:-:S03]  /*93d0*/  FSETP.GEU.AND P5, PT, R130, -126, PT ;  /* 0xc2fc00008200780b */ /* 0x000fc60003fae000 */
[----:B------:R-:W-:Y:S02]  /*93e0*/  FADD R170, R109, R74 ;  /* 0x0000004a6daa7221 */ /* 0x000fe40000000000 */
[----:B------:R-:W-:Y:S01]  /*93f0*/  @!P4 FMUL R127, R127, 0.5 ;  /* 0x3f0000007f7fc820 */ /* 0x000fe20000400000 */
[----:B------:R-:W3:Y:S01]  /*9400*/  MUFU.EX2 R75, R75 ;  /* 0x0000004b004b7308 */ /* 0x000ee20000000800 */
[----:B-1----:R-:W-:Y:S01]  /*9410*/  @!P2 FMUL R98, R98, R98 ;  /* 0x000000626262a220 */ /* 0x002fe20000400000 */
[----:B------:R-:W-:-:S05]  /*9420*/  FSETP.GEU.AND P2, PT, R102, -126, PT ;  /* 0xc2fc00006600780b */ /* 0x000fca0003f4e000 */
[----:B------:R-:W-:Y:S01]  /*9430*/  @!P5 FMUL R130, R130, 0.5 ;  /* 0x3f0000008282d820 */ /* 0x000fe20000400000 */
[----:B------:R1:W4:Y:S01]  /*9440*/  MUFU.EX2 R9, R127 ;  /* 0x0000007f00097308 */ /* 0x0003220000000800 */
[----:B--2---:R-:W-:Y:S01]  /*9450*/  @!P3 FMUL R78, R78, R78 ;  /* 0x0000004e4e4eb220 */ /* 0x004fe20000400000 */
[----:B------:R-:W-:-:S05]  /*9460*/  FSETP.GEU.AND P3, PT, R134, -126, PT ;  /* 0xc2fc00008600780b */ /* 0x000fca0003f6e000 */
[----:B------:R-:W-:Y:S01]  /*9470*/  @!P2 FMUL R102, R102, 0.5 ;  /* 0x3f0000006666a820 */ /* 0x000fe20000400000 */
[----:B------:R2:W5:Y:S01]  /*9480*/  MUFU.EX2 R7, R130 ;  /* 0x0000008200077308 */ /* 0x0005620000000800 */
[----:B---3--:R-:W-:Y:S01]  /*9490*/  @!P6 FMUL R75, R75, R75 ;  /* 0x0000004b4b4be220 */ /* 0x008fe20000400000 */
[----:B------:R-:W-:Y:S01]  /*94a0*/  FSETP.GEU.AND P6, PT, R131, -126, PT ;  /* 0xc2fc00008300780b */ /* 0x000fe20003fce000 */
[----:B-1----:R-:W-:Y:S01]  /*94b0*/  FADD R127, R29, R56 ;  /* 0x000000381d7f7221 */ /* 0x002fe20000000000 */
[----:B------:R-:W-:Y:S01]  /*94c0*/  F2FP.BF16.F32.PACK_AB R29, R27, R26 ;  /* 0x0000001a1b1d723e */ /* 0x000fe200000010ff */
[----:B------:R-:W-:Y:S01]  /*94d0*/  FADD R172, R124, R75 ;  /* 0x0000004b7cac7221 */ /* 0x000fe20000000000 */
[----:B------:R-:W-:Y:S01]  /*94e0*/  F2FP.BF16.F32.PACK_AB R56, R56, R57 ;  /* 0x000000393838723e */ /* 0x000fe200000010ff */
[----:B------:R-:W-:Y:S01]  /*94f0*/  @!P3 FMUL R134, R134, 0.5 ;  /* 0x3f0000008686b820 */ /* 0x000fe20000400000 */
[----:B------:R-:W-:Y:S01]  /*9500*/  FADD R127, R127, R110 ;  /* 0x0000006e7f7f7221 */ /* 0x000fe20000000000 */
[----:B----4-:R-:W-:Y:S01]  /*9510*/  @!P4 FMUL R9, R9, R9 ;  /* 0x000000090909c220 */ /* 0x010fe20000400000 */
[----:B------:R-:W-:Y:S01]  /*9520*/  FSETP.GEU.AND P4, PT, R138, -126, PT ;  /* 0xc2fc00008a00780b */ /* 0x000fe20003f8e000 */
[----:B------:R1:W3:Y:S01]  /*9530*/  MUFU.EX2 R106, R134 ;  /* 0x00000086006a7308 */ /* 0x0002e20000000800 */
[----:B------:R-:W-:Y:S01]  /*9540*/  FADD R110, R162, R77 ;  /* 0x0000004da26e7221 */ /* 0x000fe20000000000 */
[C---:B--2---:R-:W-:Y:S01]  /*9550*/  FADD R130, R32.reuse, R21 ;  /* 0x0000001520827221 */ /* 0x044fe20000000000 */
[----:B------:R-:W-:Y:S01]  /*9560*/  F2FP.BF16.F32.PACK_AB R32, R32, R33 ;  /* 0x000000212020723e */ /* 0x000fe200000010ff */
[----:B------:R-:W-:Y:S01]  /*9570*/  @!P6 FMUL R131, R131, 0.5 ;  /* 0x3f0000008383e820 */ /* 0x000fe20000400000 */
[----:B------:R-:W-:Y:S01]  /*9580*/  F2FP.BF16.F32.PACK_AB R33, R42, R35 ;  /* 0x000000232a21723e */ /* 0x000fe200000010ff */
[----:B-----5:R-:W-:Y:S01]  /*9590*/  @!P5 FMUL R7, R7, R7 ;  /* 0x000000070707d220 */ /* 0x020fe20000400000 */
[----:B------:R-:W-:Y:S01]  /*95a0*/  FSETP.GEU.AND P5, PT, R139, -126, PT ;  /* 0xc2fc00008b00780b */ /* 0x000fe20003fae000 */
[----:B------:R2:W4:Y:S01]  /*95b0*/  MUFU.EX2 R10, R131 ;  /* 0x00000083000a7308 */ /* 0x0005220000000800 */
[----:B------:R-:W-:Y:S01]  /*95c0*/  FADD R130, R130, R103 ;  /* 0x0000006782827221 */ /* 0x000fe20000000000 */
[----:B-1----:R-:W-:Y:S01]  /*95d0*/  FADD R134, R163, R84 ;  /* 0x00000054a3867221 */ /* 0x002fe20000000000 */
[----:B------:R-:W-:Y:S01]  /*95e0*/  FADD R103, R161, R12 ;  /* 0x0000000ca1677221 */ /* 0x000fe20000000000 */
[----:B------:R-:W-:Y:S01]  /*95f0*/  @!P4 FMUL R138, R138, 0.5 ;  /* 0x3f0000008a8ac820 */ /* 0x000fe20000400000 */
[----:B------:R-:W-:Y:S01]  /*9600*/  FADD R127, R127, R130 ;  /* 0x000000827f7f7221 */ /* 0x000fe20000000000 */
[----:B------:R-:W-:Y:S01]  /*9610*/  F2FP.BF16.F32.PACK_AB R57, R86, R71 ;  /* 0x000000475639723e */ /* 0x000fe200000010ff */
[----:B------:R-:W-:Y:S01]  /*9620*/  FADD R134, R134, R103 ;  /* 0x0000006786867221 */ /* 0x000fe20000000000 */
[----:B------:R1:W5:Y:S01]  /*9630*/  MUFU.EX2 R99, R138 ;  /* 0x0000008a00637308 */ /* 0x0003620000000800 */
[----:B--2---:R-:W-:Y:S01]  /*9640*/  FADD R131, R168, R97 ;  /* 0x00000061a8837221 */ /* 0x004fe20000000000 */
[----:B---3--:R-:W-:Y:S01]  /*9650*/  @!P3 FMUL R106, R106, R106 ;  /* 0x0000006a6a6ab220 */ /* 0x008fe20000400000 */
[----:B------:R-:W-:Y:S01]  /*9660*/  FSETP.GEU.AND P3, PT, R143, -126, PT ;  /* 0xc2fc00008f00780b */ /* 0x000fe20003f6e000 */
[----:B------:R-:W-:Y:S01]  /*9670*/  @!P5 FMUL R139, R139, 0.5 ;  /* 0x3f0000008b8bd820 */ /* 0x000fe20000400000 */
[----:B------:R-:W-:Y:S01]  /*9680*/  FADD R131, R131, R110 ;  /* 0x0000006e83837221 */ /* 0x000fe20000000000 */
[----:B------:R-:W-:Y:S01]  /*9690*/  FADD R103, R24, R61 ;  /* 0x0000003d18677221 */ /* 0x000fe20000000000 */
[----:B------:R-:W-:Y:S01]  /*96a0*/  F2FP.BF16.F32.PACK_AB R24, R25, R24 ;  /* 0x000000181918723e */ /* 0x000fe200000010ff */
[----:B------:R-:W2:Y:S01]  /*96b0*/  MUFU.EX2 R110, R139 ;  /* 0x0000008b006e7308 */ /* 0x000ea20000000800 */
[----:B----4-:R-:W-:Y:S01]  /*96c0*/  @!P6 FMUL R10, R10, R10 ;  /* 0x0000000a0a0ae220 */ /* 0x010fe20000400000 */
[----:B------:R-:W-:Y:S01]  /*96d0*/  FSETP.GEU.AND P6, PT, R142, -126, PT ;  /* 0xc2fc00008e00780b */ /* 0x000fe20003fce000 */
[----:B-1----:R-:W-:Y:S01]  /*96e0*/  FADD R138, R14, R23 ;  /* 0x000000170e8a7221 */ /* 0x002fe20000000000 */
[----:B------:R-:W-:Y:S01]  /*96f0*/  FADD R135, R103, R118 ;  /* 0x0000007667877221 */ /* 0x000fe20000000000 */
[----:B------:R-:W-:Y:S01]  /*9700*/  FADD R103, R25, R60 ;  /* 0x0000003c19677221 */ /* 0x000fe20000000000 */
[----:B------:R-:W-:Y:S01]  /*9710*/  FADD R118, R44, R101 ;  /* 0x000000652c767221 */ /* 0x000fe20000000000 */
[----:B------:R-:W-:Y:S01]  /*9720*/  FADD R138, R138, R107 ;  /* 0x0000006b8a8a7221 */ /* 0x000fe20000000000 */
[----:B------:R-:W-:Y:S01]  /*9730*/  @!P3 FMUL R143, R143, 0.5 ;  /* 0x3f0000008f8fb820 */ /* 0x000fe20000400000 */
[----:B-----5:R-:W-:Y:S01]  /*9740*/  @!P4 FMUL R99, R99, R99 ;  /* 0x000000636363c220 */ /* 0x020fe20000400000 */
[----:B------:R-:W-:Y:S01]  /*9750*/  FSETP.GEU.AND P4, PT, R149, -126, PT ;  /* 0xc2fc00009500780b */ /* 0x000fe20003f8e000 */
[----:B------:R-:W-:Y:S01]  /*9760*/  FADD R107, R37, R68 ;  /* 0x00000044256b7221 */ /* 0x000fe20000000000 */
[----:B------:R-:W-:Y:S01]  /*9770*/  FADD R137, R103, R118 ;  /* 0x0000007667897221 */ /* 0x000fe20000000000 */
[----:B------:R-:W-:Y:S01]  /*9780*/  FADD R118, R160, R89 ;  /* 0x00000059a0767221 */ /* 0x000fe20000000000 */
[----:B------:R1:W3:Y:S01]  /*9790*/  MUFU.EX2 R103, R143 ;  /* 0x0000008f00677308 */ /* 0x0002e20000000800 */
[----:B------:R-:W-:Y:S01]  /*97a0*/  @!P6 FMUL R142, R142, 0.5 ;  /* 0x3f0000008e8ee820 */ /* 0x000fe20000400000 */
[----:B------:R-:W-:Y:S01]  /*97b0*/  FADD R144, R107, R122 ;  /* 0x0000007a6b907221 */ /* 0x000fe20000000000 */
[----:B--2---:R-:W-:Y:S01]  /*97c0*/  @!P5 FMUL R110, R110, R110 ;  /* 0x0000006e6e6ed220 */ /* 0x004fe20000400000 */
[----:B------:R-:W-:Y:S01]  /*97d0*/  FSETP.GEU.AND P5, PT, R147, -126, PT ;  /* 0xc2fc00009300780b */ /* 0x000fe20003fae000 */
[----:B------:R-:W-:Y:S01]  /*97e0*/  FADD R122, R52, R104 ;  /* 0x00000068347a7221 */ /* 0x000fe20000000000 */
[----:B------:R-:W-:Y:S01]  /*97f0*/  FADD R107, R166, R65 ;  /* 0x00000041a66b7221 */ /* 0x000fe20000000000 */
[----:B------:R-:W-:Y:S01]  /*9800*/  FADD R131, R131, R134 ;  /* 0x0000008683837221 */ /* 0x000fe20000000000 */
[----:B------:R2:W4:Y:S01]  /*9810*/  MUFU.EX2 R114, R142 ;  /* 0x0000008e00727308 */ /* 0x0005220000000800 */
[----:B------:R-:W-:Y:S01]  /*9820*/  FADD R146, R111, R122 ;  /* 0x0000007a6f927221 */ /* 0x000fe20000000000 */
[----:B------:R-:W-:Y:S01]  /*9830*/  FADD R122, R19, R108 ;  /* 0x0000006c137a7221 */ /* 0x000fe20000000000 */
[----:B------:R-:W-:Y:S01]  /*9840*/  @!P4 FMUL R149, R149, 0.5 ;  /* 0x3f0000009595c820 */ /* 0x000fe20000400000 */
[----:B------:R-:W-:Y:S01]  /*9850*/  FADD R139, R107, R118 ;  /* 0x000000766b8b7221 */ /* 0x000fe20000000000 */
[----:B------:R-:W-:Y:S01]  /*9860*/  FADD R111, R13, R22 ;  /* 0x000000160d6f7221 */ /* 0x000fe20000000000 */
[----:B------:R-:W-:Y:S01]  /*9870*/  FADD R118, R17, R80 ;  /* 0x0000005011767221 */ /* 0x000fe20000000000 */
[----:B-1----:R-:W-:Y:S01]  /*9880*/  FADD R143, R50, R99 ;  /* 0x00000063328f7221 */ /* 0x002fe20000000000 */
[----:B------:R1:W5:Y:S01]  /*9890*/  MUFU.EX2 R107, R149 ;  /* 0x00000095006b7308 */ /* 0x0003620000000800 */
[----:B--2---:R-:W-:Y:S01]  /*98a0*/  FADD R142, R88, R105 ;  /* 0x00000069588e7221 */ /* 0x004fe20000000000 */
[----:B------:R-:W-:Y:S01]  /*98b0*/  @!P5 FMUL R147, R147, 0.5 ;  /* 0x3f0000009393d820 */ /* 0x000fe20000400000 */
[----:B---3--:R-:W-:Y:S01]  /*98c0*/  @!P3 FMUL R103, R103, R103 ;  /* 0x000000676767b220 */ /* 0x008fe20000400000 */
[----:B------:R-:W-:Y:S01]  /*98d0*/  FSETP.GEU.AND P3, PT, R145, -126, PT ;  /* 0xc2fc00009100780b */ /* 0x000fe20003f6e000 */
[----:B------:R-:W-:Y:S01]  /*98e0*/  FADD R142, R115, R142 ;  /* 0x0000008e738e7221 */ /* 0x000fe20000000000 */
[----:B------:R-:W-:Y:S01]  /*98f0*/  FADD R115, R15, R72 ;  /* 0x000000480f737221 */ /* 0x000fe20000000000 */
[----:B------:R-:W-:Y:S01]  /*9900*/  FADD R141, R111, R118 ;  /* 0x000000766f8d7221 */ /* 0x000fe20000000000 */
[----:B------:R-:W-:Y:S01]  /*9910*/  FADD R111, R26, R71 ;  /* 0x000000471a6f7221 */ /* 0x000fe20000000000 */
[----:B------:R-:W-:Y:S01]  /*9920*/  FADD R118, R35, R66 ;  /* 0x0000004223767221 */ /* 0x000fe20000000000 */
[----:B------:R-:W-:Y:S01]  /*9930*/  FADD R148, R115, R122 ;  /* 0x0000007a73947221 */ /* 0x000fe20000000000 */
[----:B----4-:R-:W-:Y:S01]  /*9940*/  @!P6 FMUL R114, R114, R114 ;  /* 0x000000727272e220 */ /* 0x010fe20000400000 */
[----:B------:R-:W2:Y:S01]  /*9950*/  MUFU.EX2 R122, R147 ;  /* 0x00000093007a7308 */ /* 0x000ea20000000800 */
[----:B------:R-:W-:Y:S01]  /*9960*/  FSETP.GEU.AND P6, PT, R119, -126, PT ;  /* 0xc2fc00007700780b */ /* 0x000fe20003fce000 */
[----:B------:R-:W-:Y:S01]  /*9970*/  FADD R115, R27, R86 ;  /* 0x000000561b737221 */ /* 0x000fe20000000000 */
[----:B-1----:R-:W-:Y:S01]  /*9980*/  FADD R149, R111, R170 ;  /* 0x000000aa6f957221 */ /* 0x002fe20000000000 */
[----:B------:R-:W-:Y:S01]  /*9990*/  FADD R176, R118, R143 ;  /* 0x0000008f76b07221 */ /* 0x000fe20000000000 */
[----:B-----5:R-:W-:Y:S01]  /*99a0*/  @!P4 FMUL R107, R107, R107 ;  /* 0x0000006b6b6bc220 */ /* 0x020fe20000400000 */
[----:B------:R-:W-:Y:S01]  /*99b0*/  FSETP.GEU.AND P4, PT, R150, -126, PT ;  /* 0xc2fc00009600780b */ /* 0x000fe20003f8e000 */
[----:B------:R-:W-:Y:S01]  /*99c0*/  @!P3 FMUL R145, R145, 0.5 ;  /* 0x3f0000009191b820 */ /* 0x000fe20000400000 */
[----:B------:R-:W-:Y:S01]  /*99d0*/  FADD R111, R42, R91 ;  /* 0x0000005b2a6f7221 */ /* 0x000fe20000000000 */
[----:B------:R-:W-:Y:S01]  /*99e0*/  FADD R118, R79, R110 ;  /* 0x0000006e4f767221 */ /* 0x000fe20000000000 */
[----:B------:R-:W-:Y:S01]  /*99f0*/  FADD R167, R115, R172 ;  /* 0x000000ac73a77221 */ /* 0x000fe20000000000 */
[----:B------:R-:W1:Y:S01]  /*9a00*/  MUFU.EX2 R102, R102 ;  /* 0x0000006600667308 */ /* 0x000e620000000800 */
[----:B------:R-:W-:Y:S01]  /*9a10*/  FADD R170, R43, R78 ;  /* 0x0000004e2baa7221 */ /* 0x000fe20000000000 */
[----:B------:R-:W-:Y:S01]  /*9a20*/  FADD R178, R111, R118 ;  /* 0x000000766fb27221 */ /* 0x000fe20000000000 */
[----:B------:R-:W-:Y:S01]  /*9a30*/  FADD R111, R112, R59 ;  /* 0x0000003b706f7221 */ /* 0x000fe20000000000 */
[----:B------:R-:W-:Y:S01]  /*9a40*/  @!P6 FMUL R119, R119, 0.5 ;  /* 0x3f0000007777e820 */ /* 0x000fe20000400000 */
[----:B------:R-:W-:Y:S01]  /*9a50*/  FADD R118, R31, R90 ;  /* 0x0000005a1f767221 */ /* 0x000fe20000000000 */
[----:B--2---:R-:W-:Y:S01]  /*9a60*/  @!P5 FMUL R122, R122, R122 ;  /* 0x0000007a7a7ad220 */ /* 0x004fe20000400000 */
[----:B------:R-:W-:Y:S01]  /*9a70*/  FSETP.GEU.AND P5, PT, R151, -126, PT ;  /* 0xc2fc00009700780b */ /* 0x000fe20003fae000 */
[----:B------:R-:W2:Y:S01]  /*9a80*/  MUFU.EX2 R115, R145 ;  /* 0x0000009100737308 */ /* 0x000ea20000000800 */
[----:B------:R-:W-:Y:S01]  /*9a90*/  FADD R169, R111, R170 ;  /* 0x000000aa6fa97221 */ /* 0x000fe20000000000 */
[----:B------:R-:W-:Y:S01]  /*9aa0*/  FADD R111, R117, R62 ;  /* 0x0000003e756f7221 */ /* 0x000fe20000000000 */
[----:B------:R-:W-:Y:S01]  /*9ab0*/  FADD R147, R128, R9 ;  /* 0x0000000980937221 */ /* 0x000fe20000000000 */
[----:B------:R-:W-:Y:S01]  /*9ac0*/  FADD R170, R46, R7 ;  /* 0x000000072eaa7221 */ /* 0x000fe20000000000 */
[----:B------:R-:W-:Y:S01]  /*9ad0*/  @!P4 FMUL R150, R150, 0.5 ;  /* 0x3f0000009696c820 */ /* 0x000fe20000400000 */
[----:B------:R-:W-:Y:S01]  /*9ae0*/  FADD R143, R38, R67 ;  /* 0x00000043268f7221 */ /* 0x000fe20000000000 */
[----:B------:R-:W-:Y:S01]  /*9af0*/  FADD R171, R118, R147 ;  /* 0x0000009376ab7221 */ /* 0x000fe20000000000 */
[----:B------:R-:W-:Y:S01]  /*9b00*/  FADD R173, R111, R170 ;  /* 0x000000aa6fad7221 */ /* 0x000fe20000000000 */
[----:B------:R-:W3:Y:S01]  /*9b10*/  MUFU.EX2 R119, R119 ;  /* 0x0000007700777308 */ /* 0x000ee20000000800 */
[----:B------:R-:W-:Y:S01]  /*9b20*/  FADD R172, R51, R114 ;  /* 0x0000007233ac7221 */ /* 0x000fe20000000000 */
[----:B-1----:R-:W-:Y:S01]  /*9b30*/  @!P2 FMUL R102, R102, R102 ;  /* 0x000000666666a220 */ /* 0x002fe20000400000 */
[----:B------:R-:W-:Y:S01]  /*9b40*/  @!P5 FMUL R151, R151, 0.5 ;  /* 0x3f0000009797d820 */ /* 0x000fe20000400000 */
[----:B------:R-:W-:Y:S01]  /*9b50*/  FSETP.GEU.AND P2, PT, R30, -126, PT ;  /* 0xc2fc00001e00780b */ /* 0x000fe20003f4e000 */
[----:B------:R-:W-:Y:S01]  /*9b60*/  FADD R180, R143, R172 ;  /* 0x000000ac8fb47221 */ /* 0x000fe20000000000 */
[----:B------:R-:W-:Y:S01]  /*9b70*/  FADD R143, R125, R98 ;  /* 0x000000627d8f7221 */ /* 0x000fe20000000000 */
[----:B------:R-:W-:Y:S01]  /*9b80*/  FADD R172, R136, R103 ;  /* 0x0000006788ac7221 */ /* 0x000fe20000000000 */
[----:B------:R1:W4:Y:S01]  /*9b90*/  MUFU.EX2 R118, R150 ;  /* 0x0000009600767308 */ /* 0x0003220000000800 */
[----:B--2---:R-:W-:Y:S01]  /*9ba0*/  @!P3 FMUL R115, R115, R115 ;  /* 0x000000737373b220 */ /* 0x004fe20000400000 */
[----:B------:R-:W-:Y:S01]  /*9bb0*/  FSETP.GEU.AND P3, PT, R140, -126, PT ;  /* 0xc2fc00008c00780b */ /* 0x000fe20003f6e000 */
[----:B------:R-:W-:Y:S01]  /*9bc0*/  FADD R145, R113, R70 ;  /* 0x0000004671917221 */ /* 0x000fe20000000000 */
[----:B------:R-:W-:Y:S01]  /*9bd0*/  FADD R174, R54, R107 ;  /* 0x0000006b36ae7221 */ /* 0x000fe20000000000 */
[----:B------:R-:W-:Y:S01]  /*9be0*/  FADD R182, R143, R172 ;  /* 0x000000ac8fb67221 */ /* 0x000fe20000000000 */
[----:B------:R-:W-:Y:S01]  /*9bf0*/  FADD R143, R116, R87 ;  /* 0x00000057748f7221 */ /* 0x000fe20000000000 */
[----:B------:R-:W-:Y:S01]  /*9c00*/  FADD R147, R120, R95 ;  /* 0x0000005f78937221 */ /* 0x000fe20000000000 */
[----:B------:R2:W5:Y:S01]  /*9c10*/  MUFU.EX2 R111, R151 ;  /* 0x00000097006f7308 */ /* 0x0005620000000800 */
[----:B------:R-:W-:Y:S01]  /*9c20*/  FADD R184, R145, R174 ;  /* 0x000000ae91b87221 */ /* 0x000fe20000000000 */
[----:B-1----:R-:W-:Y:S01]  /*9c30*/  FADD R150, R129, R10 ;  /* 0x0000000a81967221 */ /* 0x002fe20000000000 */
[----:B------:R-:W-:Y:S01]  /*9c40*/  FADD R172, R83, R122 ;  /* 0x0000007a53ac7221 */ /* 0x000fe20000000000 */
[----:B------:R-:W-:Y:S01]  /*9c50*/  FADD R145, R34, R63 ;  /* 0x0000003f22917221 */ /* 0x000fe20000000000 */
[----:B------:R-:W-:Y:S01]  /*9c60*/  FADD R170, R47, R106 ;  /* 0x0000006a2faa7221 */ /* 0x000fe20000000000 */
[----:B---3--:R-:W-:Y:S01]  /*9c70*/  @!P6 FMUL R119, R119, R119 ;  /* 0x000000777777e220 */ /* 0x008fe20000400000 */
[----:B------:R-:W-:Y:S01]  /*9c80*/  @!P3 FMUL R140, R140, 0.5 ;  /* 0x3f0000008c8cb820 */ /* 0x000fe20000400000 */
[----:B------:R-:W-:Y:S01]  /*9c90*/  FADD R174, R143, R150 ;  /* 0x000000968fae7221 */ /* 0x000fe20000000000 */
[----:B----4-:R-:W-:Y:S01]  /*9ca0*/  @!P4 FMUL R118, R118, R118 ;  /* 0x000000767676c220 */ /* 0x010fe20000400000 */
[----:B------:R-:W-:Y:S01]  /*9cb0*/  FADD R175, R147, R172 ;  /* 0x000000ac93af7221 */ /* 0x000fe20000000000 */
[----:B--2---:R-:W-:Y:S01]  /*9cc0*/  FADD R151, R145, R170 ;  /* 0x000000aa91977221 */ /* 0x004fe20000000000 */
[----:B------:R-:W-:Y:S01]  /*9cd0*/  @!P2 FMUL R30, R30, 0.5 ;  /* 0x3f0000001e1ea820 */ /* 0x000fe20000400000 */
[----:B------:R-:W-:Y:S01]  /*9ce0*/  FADD R145, R39, R102 ;  /* 0x0000006627917221 */ /* 0x000fe20000000000 */
[----:B------:R-:W-:Y:S01]  /*9cf0*/  FADD R170, R55, R118 ;  /* 0x0000007637aa7221 */ /* 0x000fe20000000000 */
[----:B------:R-:W-:Y:S01]  /*9d00*/  FADD R143, R121, R94 ;  /* 0x0000005e798f7221 */ /* 0x000fe20000000000 */
[----:B------:R-:W-:Y:S01]  /*9d10*/  FADD R150, R132, R115 ;  /* 0x0000007384967221 */ /* 0x000fe20000000000 */
[----:B-----5:R-:W-:Y:S01]  /*9d20*/  @!P5 FMUL R111, R111, R111 ;  /* 0x0000006f6f6fd220 */ /* 0x020fe20000400000 */
[----:B------:R-:W-:Y:S01]  /*9d30*/  FADD R147, R58, R119 ;  /* 0x000000773a937221 */ /* 0x000fe20000000000 */
[----:B------:R-:W1:Y:S01]  /*9d40*/  MUFU.EX2 R123, R30 ;  /* 0x0000001e007b7308 */ /* 0x000e620000000800 */
[----:B------:R-:W-:Y:S01]  /*9d50*/  FADD R170, R145, R170 ;  /* 0x000000aa91aa7221 */ /* 0x000fe20000000000 */
[----:B------:R-:W-:Y:S01]  /*9d60*/  FADD R172, R82, R111 ;  /* 0x0000006f52ac7221 */ /* 0x000fe20000000000 */
[----:B------:R-:W-:Y:S01]  /*9d70*/  FADD R143, R143, R150 ;  /* 0x000000968f8f7221 */ /* 0x000fe20000000000 */
        /* <DEDUP_REMOVED lines=27> */
[----:B------:R-:W-:Y:S01]  /*9f30*/  F2FP.BF16.F32.PACK_AB R26, R13, R166 ;  /* 0x000000a60d1a723e */ /* 0x000fe200000010ff */
[----:B------:R-:W-:Y:S01]  /*9f40*/  FADD R126, R126, R127 ;  /* 0x0000007f7e7e7221 */ /* 0x000fe20000000000 */
[----:B------:R-:W-:Y:S01]  /*9f50*/  SHF.L.U32 R13, R2, 0x1f, RZ ;  /* 0x0000001f020d7819 */ /* 0x000fe200000006ff */
[----:B-1----:R-:W-:Y:S01]  /*9f60*/  @!P2 FMUL R123, R123, R123 ;  /* 0x0000007b7b7ba220 */ /* 0x002fe20000400000 */
[----:B------:R-:W-:Y:S01]  /*9f70*/  F2FP.BF16.F32.PACK_AB R68, R69, R68 ;  /* 0x000000444544723e */ /* 0x000fe200000010ff */
[----:B------:R-:W-:Y:S01]  /*9f80*/  FADD R149, R149, R172 ;  /* 0x000000ac95957221 */ /* 0x000fe20000000000 */
[----:B------:R-:W-:Y:S01]  /*9f90*/  F2FP.BF16.F32.PACK_AB R69, R95, R70 ;  /* 0x000000465f45723e */ /* 0x000fe200000010ff */
[----:B--2---:R-:W-:Y:S01]  /*9fa0*/  @!P3 FMUL R140, R140, R140 ;  /* 0x0000008c8c8cb220 */ /* 0x004fe20000400000 */
[----:B------:R-:W-:Y:S01]  /*9fb0*/  F2FP.BF16.F32.PACK_AB R70, R72, R93 ;  /* 0x0000005d4846723e */ /* 0x000fe200000010ff */
[----:B------:R1:W2:Y:S01]  /*9fc0*/  SYNCS.PHASECHK.TRANS64.TRYWAIT P2, [UR7+0xb000], R13 ;  /* 0x00b0000dff0075a7 */ /* 0x0002a20008040147 */
[----:B------:R-:W-:Y:S01]  /*9fd0*/  F2FP.BF16.F32.PACK_AB R60, R60, R61 ;  /* 0x0000003d3c3c723e */ /* 0x000fe200000010ff */
[----:B------:R-:W-:Y:S01]  /*9fe0*/  FFMA R4, R123, R4, R126 ;  /* 0x000000047b047223 */ /* 0x000fe2000000007e */
[----:B------:R-:W-:Y:S01]  /*9ff0*/  F2FP.BF16.F32.PACK_AB R72, R92, R73 ;  /* 0x000000495c48723e */ /* 0x000fe200000010ff */
[----:B------:R-:W-:Y:S01]  /*a000*/  FMUL R152, R152, R123 ;  /* 0x0000007b98987220 */ /* 0x000fe20000400000 */
[----:B------:R-:W-:Y:S01]  /*a010*/  F2FP.BF16.F32.PACK_AB R61, R87, R62 ;  /* 0x0000003e573d723e */ /* 0x000fe200000010ff */
[----:B------:R-:W-:Y:S01]  /*a020*/  FFMA R3, R140, R3, R149 ;  /* 0x000000038c037223 */ /* 0x000fe20000000095 */
[----:B------:R-:W-:Y:S01]  /*a030*/  F2FP.BF16.F32.PACK_AB R73, R75, R74 ;  /* 0x0000004a4b49723e */ /* 0x000fe200000010ff */
[----:B------:R-:W-:Y:S01]  /*a040*/  FMUL R153, R153, R123 ;  /* 0x0000007b99997220 */ /* 0x000fe20000400000 */
        /* <DEDUP_REMOVED lines=45> */
[----:B------:R-:W-:Y:S01]  /*a320*/  F2FP.BF16.F32.PACK_AB R82, R108, R105 ;  /* 0x000000696c52723e */ /* 0x000fe200000010ff */
[----:B-12---:R-:W-:Y:S06]  /*a330*/  @!P0 BRA `(.L_x_27) ;  /* 0x0000000000048947 */ /* 0x006fec0003800000 */
[----:B------:R-:W-:Y:S01]  /*a340*/  BPT.TRAP 0x1 ;  /* 0x000000040000795c */ /* 0x000fe20000300000 */
.L_x_27:
[----:B------:R-:W-:Y:S05]  /*a350*/  @P2 BRA `(.L_x_28) ;  /* 0x0000000000082947 */ /* 0x000fea0003800000 */
[----:B------:R-:W1:Y:S02]  /*a360*/  SYNCS.PHASECHK.TRANS64.TRYWAIT P2, [UR7+0xb000], R13 ;  /* 0x00b0000dff0075a7 */ /* 0x000e640008040147 */
[----:B-1----:R-:W-:Y:S05]  /*a370*/  @!P2 BRA `(.L_x_29) ;  /* 0x000000800020a947 */ /* 0x002fea0003800000 */
.L_x_28:
[----:B------:R-:W-:Y:S01]  /*a380*/  ULEA UR12, UR6, UR8, 0x9 ;  /* 0x00000008060c7291 */ /* 0x000fe2000f8e483f */
[----:B------:R-:W-:Y:S01]  /*a390*/  WARPGROUP.ARRIVE ;  /* 0x00000000000079c5 */ /* 0x000fe20000000000 */
[----:B------:R-:W-:Y:S01]  /*a3a0*/  UMOV UR15, 0xc0000010 ;  /* 0xc0000010000f7882 */ /* 0x000fe20000000000 */
[----:B------:R-:W-:-:S04]  /*a3b0*/  F2FP.BF16.F32.PACK_AB R83, R111, R118 ;  /* 0x000000766f53723e */ /* 0x000fc800000010ff */
[----:B------:R-:W-:Y:S02]  /*a3c0*/  UMOV UR14, UR12 ;  /* 0x0000000c000e7c82 */ /* 0x000fe40008000000 */
        /* <DEDUP_REMOVED lines=68> */
[----:B------:R-:W-:Y:S01]  /*a810*/  UIADD3 UR12, UR12, 0x1e0, URZ ;  /* 0x000001e00c0c7890 */ /* 0x000fe2000fffe03f */
[----:B------:R-:W-:Y:S02]  /*a820*/  WARPGROUP.DEPBAR.LE gsb0, 0x0 ;  /* 0x00008000000079c5 */ /* 0x000fe40000010000 */
[----:B------:R-:W-:-:S06]  /*a830*/  WARPGROUP.ARRIVE ;  /* 0x00000000000079c5 */ /* 0x000fcc0000000000 */
[----:B------:R-:W-:Y:S01]  /*a840*/  HGMMA.64x16x16.F32.BF16 R152, R100, gdesc[UR12].tnspB, R152, gsb0 ;  /* 0x4020000c64987df0 */ /* 0x000fe20008001898 */
[----:B------:R-:W-:Y:S01]  /*a850*/  UMOV UR14, UR12 ;  /* 0x0000000c000e7c82 */ /* 0x000fe20008000000 */
[----:B------:R-:W-:Y:S01]  /*a860*/  UMOV UR15, 0xc0000010 ;  /* 0xc0000010000f7882 */ /* 0x000fe20000000000 */
[----:B------:R-:W-:Y:S02]  /*a870*/  WARPGROUP.DEPBAR.LE gsb0, 0x0 ;  /* 0x00008000000079c5 */ /* 0x000fe40000010000 */
[----:B------:R-:W-:-:S06]  /*a880*/  WARPGROUP.ARRIVE ;  /* 0x00000000000079c5 */ /* 0x000fcc0000000000 */
[----:B------:R-:W-:Y:S03]  /*a890*/  HGMMA.64x16x16.F32.BF16 R152, R80, gdesc[UR12].tnspB, R152, gsb0 ;  /* 0x4020000c50987df0 */ /* 0x000fe60008001898 */
[----:B------:R-:W-:Y:S02]  /*a8a0*/  WARPGROUP.DEPBAR.LE gsb0, 0x0 ;  /* 0x00008000000079c5 */ /* 0x000fe40000010000 */
[----:B------:R-:W-:Y:S05]  /*a8b0*/  @!P0 BRA `(.L_x_30) ;  /* 0x0000000000048947 */ /* 0x000fea0003800000 */
[----:B------:R-:W-:Y:S01]  /*a8c0*/  BPT.TRAP 0x1 ;  /* 0x000000040000795c */ /* 0x000fe20000300000 */
.L_x_30:
[----:B------:R-:W-:-:S04]  /*a8d0*/  ULEA UR7, UR9, UR37, 0x3 ;  /* 0x0000002509077291 */ /* 0x000fc8000f8e183f */
[----:B------:R-:W-:-:S04]  /*a8e0*/  UIADD3 UR7, UR7, 0xb028, URZ ;  /* 0x0000b02807077890 */ /* 0x000fc8000fffe03f */
[----:B------:R-:W-:-:S09]  /*a8f0*/  UPRMT UR7, URZ, 0x654, UR7 ;  /* 0x000006543f077896 */ /* 0x000fd20008000007 */
[----:B------:R-:W-:Y:S01]  /*a900*/  SYNCS.ARRIVE.TRANS64.RED.A1T0 RZ, [UR7], RZ ;  /* 0x000000ffffff79a7 */ /* 0x000fe20008100407 */
[----:B------:R-:W-:Y:S05]  /*a910*/  @P1 BRA `(.L_x_31) ;  /* 0x0000000000041947 */ /* 0x000fea0003800000 */
[----:B------:R-:W-:Y:S01]  /*a920*/  BPT.TRAP 0x1 ;  /* 0x000000040000795c */ /* 0x000fe20000300000 */
.L_x_31:
[----:B------:R-:W-:-:S04]  /*a930*/  UIADD3 UR9, UR9, 0x1, URZ ;  /* 0x0000000109097890 */ /* 0x000fc8000fffe03f */
[----:B------:R-:W-:-:S04]  /*a940*/  UISETP.NE.AND UP0, UPT, UR9, 0x5, UPT ;  /* 0x000000050900788c */ /* 0x000fc8000bf05270 */
[----:B------:R-:W-:Y:S01]  /*a950*/  USEL UR9, UR9, URZ, UP0 ;  /* 0x0000003f09097287 */ /* 0x000fe20008000000 */
[----:B------:R-:W-:Y:S11]  /*a960*/  @!P0 BRA `(.L_x_32) ;  /* 0x0000000000048947 */ /* 0x000ff60003800000 */
[----:B------:R-:W-:Y:S01]  /*a970*/  BPT.TRAP 0x1 ;  /* 0x000000040000795c */ /* 0x000fe20000300000 */
.L_x_32:
[----:B------:R-:W-:-:S04]  /*a980*/  ULEA UR7, UR9, UR37, 0x3 ;  /* 0x0000002509077291 */ /* 0x000fc8000f8e183f */
[----:B------:R-:W-:-:S04]  /*a990*/  UIADD3 UR7, UR7, 0xb028, URZ ;  /* 0x0000b02807077890 */ /* 0x000fc8000fffe03f */
[----:B------:R-:W-:-:S09]  /*a9a0*/  UPRMT UR7, URZ, 0x654, UR7 ;  /* 0x000006543f077896 */ /* 0x000fd20008000007 */
[----:B------:R-:W-:Y:S01]  /*a9b0*/  SYNCS.ARRIVE.TRANS64.RED.A1T0 RZ, [UR7], RZ ;  /* 0x000000ffffff79a7 */ /* 0x000fe20008100407 */
[----:B------:R-:W-:Y:S05]  /*a9c0*/  @P1 BRA `(.L_x_33) ;  /* 0x0000000000041947 */ /* 0x000fea0003800000 */
[----:B------:R-:W-:Y:S01]  /*a9d0*/  BPT.TRAP 0x1 ;  /* 0x000000040000795c */ /* 0x000fe20000300000 */
.L_x_33:
[----:B------:R-:W-:Y:S01]  /*a9e0*/  UIADD3 UR6, UR6, 0x1, URZ ;  /* 0x0000000106067890 */ /* 0x000fe2000fffe03f */
[C---:B------:R-:W-:Y:S01]  /*a9f0*/  ISETP.GT.AND P2, PT, R6.reuse, 0x2, PT ;  /* 0x000000020600780c */ /* 0x040fe20003f44270 */
[----:B------:R-:W-:Y:S01]  /*aa00*/  UIADD3 UR9, UR9, 0x1, URZ ;  /* 0x0000000109097890 */ /* 0x000fe2000fffe03f */
[----:B------:R-:W-:Y:S01]  /*aa10*/  VIADD R6, R6, 0xffffffff ;  /* 0xffffffff06067836 */ /* 0x000fe20000000000 */
[----:B------:R-:W-:Y:S01]  /*aa20*/  UISETP.NE.AND UP2, UPT, UR6, 0x5, UPT ;  /* 0x000000050600788c */ /* 0x000fe2000bf45270 */
[----:B------:R-:W-:Y:S01]  /*aa30*/  IADD3 R0, R0, 0x100, RZ ;  /* 0x0000010000007810 */ /* 0x000fe20007ffe0ff */
[----:B------:R-:W-:Y:S01]  /*aa40*/  UISETP.NE.AND UP0, UPT, UR9, 0x5, UPT ;  /* 0x000000050900788c */ /* 0x000fe2000bf05270 */
[----:B------:R-:W-:Y:S01]  /*aa50*/  IMAD.MOV.U32 R9, RZ, RZ, R5 ;  /* 0x000000ffff097224 */ /* 0x000fe200078e0005 */
[----:B------:R-:W-:Y:S01]  /*aa60*/  USEL UR7, URZ, 0x1, UP2 ;  /* 0x000000013f077887 */ /* 0x000fe20009000000 */
[----:B------:R-:W-:Y:S01]  /*aa70*/  MOV R7, R8 ;  /* 0x0000000800077202 */ /* 0x000fe20000000f00 */
[----:B------:R-:W-:-:S02]  /*aa80*/  USEL UR9, UR9, URZ, UP0 ;  /* 0x0000003f09097287 */ /* 0x000fc40008000000 */
[----:B------:R-:W-:Y:S02]  /*aa90*/  USEL UR11, UR6, URZ, UP2 ;  /* 0x0000003f060b7287 */ /* 0x000fe40009000000 */
[----:B------:R-:W-:Y:S01]  /*aaa0*/  LOP3.LUT R2, R2, UR7, RZ, 0x3c, !PT ;  /* 0x0000000702027c12 */ /* 0x000fe2000f8e3cff */
[----:B------:R-:W-:Y:S09]  /*aab0*/  @P2 BRA `(.L_x_34) ;  /* 0xffffffb800402947 */ /* 0x000ff2000383ffff */
.L_x_23:
[----:B------:R-:W-:-:S13]  /*aac0*/  ISETP.GE.AND P2, PT, R6, 0x1, PT ;  /* 0x000000010600780c */ /* 0x000fda0003f46270 */
[----:B------:R-:W-:Y:S05]  /*aad0*/  @!P2 BRA `(.L_x_35) ;  /* 0x000000580030a947 */ /* 0x000fea0003800000 */
[----:B------:R-:W-:Y:S01]  /*aae0*/  IMAD.MOV.U32 R7, RZ, RZ, R5 ;  /* 0x000000ffff077224 */ /* 0x000fe200078e0005 */
[----:B------:R-:W-:Y:S01]  /*aaf0*/  MOV R9, R8 ;  /* 0x0000000800097202 */ /* 0x000fe20000000f00 */
[----:B------:R-:W-:Y:S01]  /*ab00*/  ULDC UR13, c[0x0][0x28c] ;  /* 0x0000a300000d7ab9 */ /* 0x000fe20000000800 */
[----:B------:R-:W-:-:S05]  /*ab10*/  ULDC UR15, c[0x0][0x604] ;  /* 0x00018100000f7ab9 */ /* 0x000fca0000000800 */
.L_x_46:
[----:B-1----:R-:W-:Y:S05]  /*ab20*/  @!P0 BRA `(.L_x_36) ;  /* 0x0000000000048947 */ /* 0x002fea0003800000 */
[----:B------:R-:W-:Y:S01]  /*ab30*/  BPT.TRAP 0x1 ;  /* 0x000000040000795c */ /* 0x000fe20000300000 */
.L_x_36:
[----:B------:R-:W-:Y:S01]  /*ab40*/  ULEA UR6, UR11, UR37, 0x3 ;  /* 0x000000250b067291 */ /* 0x000fe2000f8e183f */
[----:B------:R-:W-:-:S08]  /*ab50*/  SHF.L.U32 R5, R2, 0x1f, RZ ;  /* 0x0000001f02057819 */ /* 0x000fd000000006ff */
[----:B------:R-:W2:Y:S02]  /*ab60*/  SYNCS.PHASECHK.TRANS64.TRYWAIT P2, [UR6+0xb000], R5 ;  /* 0x00b00005ff0075a7 */ /* 0x000ea40008040146 */
[----:B--2---:R-:W-:Y:S05]  /*ab70*/  @!P2 BRA `(.L_x_37) ;  /* 0x000000780038a947 */ /* 0x004fea0003800000 */
.L_x_104:
        /* <DEDUP_REMOVED lines=12> */
.L_x_38:
[C---:B--2---:R-:W-:Y:S01]  /*ac40*/  VIADD R8, R0.reuse, 0x1 ;  /* 0x0000000100087836 */ /* 0x044fe20000000000 */
[C---:B-1----:R-:W-:Y:S01]  /*ac50*/  IADD3 R10, R0.reuse, 0x8, RZ ;  /* 0x00000008000a7810 */ /* 0x042fe20007ffe0ff */
[C---:B------:R-:W-:Y:S01]  /*ac60*/  VIADD R12, R0.reuse, 0x9 ;  /* 0x00000009000c7836 */ /* 0x040fe20000000000 */
[C---:B------:R-:W-:Y:S01]  /*ac70*/  ISETP.GE.AND P5, PT, R0.reuse, UR13, PT ;  /* 0x0000000d00007c0c */ /* 0x040fe2000bfa6270 */
[----:B------:R-:W-:Y:S01]  /*ac80*/  VIADD R14, R0, 0xe1 ;  /* 0x000000e1000e7836 */ /* 0x000fe20000000000 */
[----:B------:R-:W-:Y:S01]  /*ac90*/  ISETP.GE.AND P6, PT, R8, UR13, PT ;  /* 0x0000000d08007c0c */ /* 0x000fe2000bfc6270 */
[----:B------:R-:W-:Y:S01]  /*aca0*/  ULEA UR7, UR6, UR37, 0x3 ;  /* 0x0000002506077291 */ /* 0x000fe2000f8e183f */
[----:B------:R-:W-:Y:S02]  /*acb0*/  IADD3 R8, R0, 0x10, RZ ;  /* 0x0000001000087810 */ /* 0x000fe40007ffe0ff */
[----:B------:R-:W-:Y:S01]  /*acc0*/  ISETP.GE.AND P4, PT, R10, UR13, PT ;  /* 0x0000000d0a007c0c */ /* 0x000fe2000bf86270 */
[----:B------:R-:W-:Y:S01]  /*acd0*/  VIADD R10, R0, 0x11 ;  /* 0x00000011000a7836 */ /* 0x000fe20000000000 */
[----:B------:R-:W-:-:S02]  /*ace0*/  ISETP.GE.AND P2, PT, R8, UR13, PT ;  /* 0x0000000d08007c0c */ /* 0x000fc4000bf46270 */
[----:B------:R-:W-:Y:S02]  /*acf0*/  IADD3 R8, R0, 0x18, RZ ;  /* 0x0000001800087810 */ /* 0x000fe40007ffe0ff */
[----:B------:R-:W-:Y:S02]  /*ad00*/  FSEL R25, R25, -INF , !P6 ;  /* 0xff80000019197808 */ /* 0x000fe40007000000 */
[----:B------:R-:W-:Y:S02]  /*ad10*/  FSEL R27, R27, -INF , !P6 ;  /* 0xff8000001b1b7808 */ /* 0x000fe40007000000 */
[----:B------:R-:W-:Y:S02]  /*ad20*/  ISETP.GE.AND P3, PT, R12, UR13, PT ;  /* 0x0000000d0c007c0c */ /* 0x000fe4000bf66270 */
[----:B------:R-:W-:Y:S02]  /*ad30*/  ISETP.GE.AND P6, PT, R8, UR13, PT ;  /* 0x0000000d08007c0c */ /* 0x000fe4000bfc6270 */
[----:B------:R-:W-:-:S02]  /*ad40*/  FSEL R24, R24, -INF , !P5 ;  /* 0xff80000018187808 */ /* 0x000fc40006800000 */
[----:B------:R-:W-:Y:S02]  /*ad50*/  FSEL R26, R26, -INF , !P5 ;  /* 0xff8000001a1a7808 */ /* 0x000fe40006800000 */
[----:B------:R-:W-:Y:S02]  /*ad60*/  IADD3 R8, R0, 0x20, RZ ;  /* 0x0000002000087810 */ /* 0x000fe40007ffe0ff */
[----:B------:R-:W-:Y:S01]  /*ad70*/  ISETP.GE.AND P5, PT, R10, UR13, PT ;  /* 0x0000000d0a007c0c */ /* 0x000fe2000bfa6270 */
[----:B------:R-:W-:Y:S01]  /*ad80*/  VIADD R10, R0, 0x19 ;  /* 0x00000019000a7836 */ /* 0x000fe20000000000 */
[----:B------:R-:W-:Y:S02]  /*ad90*/  FSEL R29, R29, -INF , !P3 ;  /* 0xff8000001d1d7808 */ /* 0x000fe40005800000 */
[----:B------:R-:W-:Y:S02]  /*ada0*/  FSEL R31, R31, -INF , !P3 ;  /* 0xff8000001f1f7808 */ /* 0x000fe40005800000 */
[----:B------:R-:W-:-:S02]  /*adb0*/  ISETP.GE.AND P3, PT, R8, UR13, PT ;  /* 0x0000000d08007c0c */ /* 0x000fc4000bf66270 */
[----:B------:R-:W-:Y:S02]  /*adc0*/  IADD3 R8, R0, 0x28, RZ ;  /* 0x0000002800087810 */ /* 0x000fe40007ffe0ff */
[----:B------:R-:W-:Y:S02]  /*add0*/  FSEL R28, R28, -INF , !P4 ;  /* 0xff8000001c1c7808 */ /* 0x000fe40006000000 */
[----:B------:R-:W-:Y:S02]  /*ade0*/  FSEL R30, R30, -INF , !P4 ;  /* 0xff8000001e1e7808 */ /* 0x000fe40006000000 */
[----:B------:R-:W-:Y:S01]  /*adf0*/  ISETP.GE.AND P4, PT, R10, UR13, PT ;  /* 0x0000000d0a007c0c */ /* 0x000fe2000bf86270 */
[----:B------:R-:W-:Y:S01]  /*ae00*/  VIADD R10, R0, 0x21 ;  /* 0x00000021000a7836 */ /* 0x000fe20000000000 */
[----:B------:R-:W-:Y:S02]  /*ae10*/  FSEL R33, R33, -INF , !P5 ;  /* 0xff80000021217808 */ /* 0x000fe40006800000 */
[----:B------:R-:W-:-:S02]  /*ae20*/  FSEL R35, R35, -INF , !P5 ;  /* 0xff80000023237808 */ /* 0x000fc40006800000 */
[----:B------:R-:W-:Y:S02]  /*ae30*/  ISETP.GE.AND P5, PT, R8, UR13, PT ;  /* 0x0000000d08007c0c */ /* 0x000fe4000bfa6270 */
[----:B------:R-:W-:Y:S02]  /*ae40*/  IADD3 R8, R0, 0x30, RZ ;  /* 0x0000003000087810 */ /* 0x000fe40007ffe0ff */
[----:B------:R-:W-:Y:S02]  /*ae50*/  FSEL R32, R32, -INF , !P2 ;  /* 0xff80000020207808 */ /* 0x000fe40005000000 */
[----:B------:R-:W-:Y:S02]  /*ae60*/  FSEL R34, R34, -INF , !P2 ;  /* 0xff80000022227808 */ /* 0x000fe40005000000 */
[----:B------:R-:W-:Y:S01]  /*ae70*/  ISETP.GE.AND P2, PT, R10, UR13, PT ;  /* 0x0000000d0a007c0c */ /* 0x000fe2000bf46270 */
[----:B------:R-:W-:Y:S01]  /*ae80*/  VIADD R10, R0, 0x29 ;  /* 0x00000029000a7836 */ /* 0x000fe20000000000 */
[----:B------:R-:W-:-:S02]  /*ae90*/  FSEL R37, R37, -INF , !P4 ;  /* 0xff80000025257808 */ /* 0x000fc40006000000 */
[----:B------:R-:W-:Y:S02]  /*aea0*/  FSEL R39, R39, -INF , !P4 ;  /* 0xff80000027277808 */ /* 0x000fe40006000000 */
[----:B------:R-:W-:Y:S02]  /*aeb0*/  ISETP.GE.AND P4, PT, R8, UR13, PT ;  /* 0x0000000d08007c0c */ /* 0x000fe4000bf86270 */
[----:B------:R-:W-:Y:S02]  /*aec0*/  IADD3 R8, R0, 0x38, RZ ;  /* 0x0000003800087810 */ /* 0x000fe40007ffe0ff */
[----:B------:R-:W-:Y:S02]  /*aed0*/  FSEL R36, R36, -INF , !P6 ;  /* 0xff80000024247808 */ /* 0x000fe40007000000 */
[----:B------:R-:W-:Y:S02]  /*aee0*/  FSEL R38, R38, -INF , !P6 ;  /* 0xff80000026267808 */ /* 0x000fe40007000000 */
[----:B------:R-:W-:-:S02]  /*aef0*/  FSEL R41, R41, -INF , !P2 ;  /* 0xff80000029297808 */ /* 0x000fc40005000000 */
[----:B------:R-:W-:Y:S02]  /*af00*/  FSEL R43, R43, -INF , !P2 ;  /* 0xff8000002b2b7808 */ /* 0x000fe40005000000 */
[----:B------:R-:W-:Y:S01]  /*af10*/  ISETP.GE.AND P6, PT, R10, UR13, PT ;  /* 0x0000000d0a007c0c */ /* 0x000fe2000bfc6270 */
[----:B------:R-:W-:Y:S01]  /*af20*/  VIADD R10, R0, 0x31 ;  /* 0x00000031000a7836 */ /* 0x000fe20000000000 */
[----:B------:R-:W-:Y:S02]  /*af30*/  ISETP.GE.AND P2, PT, R8, UR13, PT ;  /* 0x0000000d08007c0c */ /* 0x000fe4000bf46270 */
[----:B------:R-:W-:Y:S02]  /*af40*/  IADD3 R8, R0, 0x40, RZ ;  /* 0x0000004000087810 */ /* 0x000fe40007ffe0ff */
[----:B------:R-:W-:Y:S02]  /*af50*/  FSEL R45, R45, -INF , !P6 ;  /* 0xff8000002d2d7808 */ /* 0x000fe40007000000 */
[----:B------:R-:W-:-:S02]  /*af60*/  FSEL R47, R47, -INF , !P6 ;  /* 0xff8000002f2f7808 */ /* 0x000fc40007000000 */
[----:B------:R-:W-:Y:S02]  /*af70*/  ISETP.GE.AND P6, PT, R8, UR13, PT ;  /* 0x0000000d08007c0c */ /* 0x000fe4000bfc6270 */
[----:B------:R-:W-:Y:S02]  /*af80*/  FMNMX R8, R26, R9, !PT ;  /* 0x000000091a087209 */ /* 0x000fe40007800000 */
[----:B------:R-:W-:Y:S02]  /*af90*/  FSEL R40, R40, -INF , !P3 ;  /* 0xff80000028287808 */ /* 0x000fe40005800000 */
[----:B------:R-:W-:Y:S02]  /*afa0*/  FSEL R42, R42, -INF , !P3 ;  /* 0xff8000002a2a7808 */ /* 0x000fe40005800000 */
[----:B------:R-:W-:Y:S01]  /*afb0*/  ISETP.GE.AND P3, PT, R10, UR13, PT ;  /* 0x0000000d0a007c0c */ /* 0x000fe2000bf66270 */
[----:B------:R-:W-:Y:S01]  /*afc0*/  VIADD R10, R0, 0x39 ;  /* 0x00000039000a7836 */ /* 0x000fe20000000000 */
[----:B------:R-:W-:-:S02]  /*afd0*/  FMNMX R13, R27, R8, !PT ;  /* 0x000000081b0d7209 */ /* 0x000fc40007800000 */
[----:B------:R-:W-:Y:S02]  /*afe0*/  FSEL R44, R44, -INF , !P5 ;  /* 0xff8000002c2c7808 */ /* 0x000fe40006800000 */
[----:B------:R-:W-:Y:S02]  /*aff0*/  FSEL R46, R46, -INF , !P5 ;  /* 0xff8000002e2e7808 */ /* 0x000fe40006800000 */
[----:B------:R-:W-:Y:S01]  /*b000*/  ISETP.GE.AND P5, PT, R10, UR13, PT ;  /* 0x0000000d0a007c0c */ /* 0x000fe2000bfa6270 */
[----:B------:R-:W-:Y:S01]  /*b010*/  VIADD R10, R0, 0x41 ;  /* 0x00000041000a7836 */ /* 0x000fe20000000000 */
[----:B------:R-:W-:Y:S02]  /*b020*/  FMNMX R8, R30, R13, !PT ;  /* 0x0000000d1e087209 */ /* 0x000fe40007800000 */
[----:B------:R-:W-:Y:S02]  /*b030*/  FSEL R48, R48, -INF , !P4 ;  /* 0xff80000030307808 */ /* 0x000fe40006000000 */
[----:B------:R-:W-:-:S02]  /*b040*/  FMNMX R13, R31, R8, !PT ;  /* 0x000000081f0d7209 */ /* 0x000fc40007800000 */
[----:B------:R-:W-:Y:S02]  /*b050*/  FSEL R50, R50, -INF , !P4 ;  /* 0xff80000032327808 */ /* 0x000fe40006000000 */
[----:B------:R-:W-:Y:S02]  /*b060*/  ISETP.GE.AND P4, PT, R10, UR13, PT ;  /* 0x0000000d0a007c0c */ /* 0x000fe4000bf86270 */
[----:B------:R-:W-:Y:S02]  /*b070*/  IADD3 R10, R0, 0x48, RZ ;  /* 0x00000048000a7810 */ /* 0x000fe40007ffe0ff */
[----:B------:R-:W-:Y:S02]  /*b080*/  FMNMX R8, R34, R13, !PT ;  /* 0x0000000d22087209 */ /* 0x000fe40007800000 */
[----:B------:R-:W-:Y:S02]  /*b090*/  FSEL R49, R49, -INF , !P3 ;  /* 0xff80000031317808 */ /* 0x000fe40005800000 */
[----:B------:R-:W-:-:S02]  /*b0a0*/  FSEL R51, R51, -INF , !P3 ;  /* 0xff80000033337808 */ /* 0x000fc40005800000 */
[----:B------:R-:W-:Y:S01]  /*b0b0*/  ISETP.GE.AND P3, PT, R10, UR13, PT ;  /* 0x0000000d0a007c0c */ /* 0x000fe2000bf66270 */
[----:B------:R-:W-:Y:S01]  /*b0c0*/  VIADD R10, R0, 0x49 ;  /* 0x00000049000a7836 */ /* 0x000fe20000000000 */
[----:B------:R-:W-:Y:S02]  /*b0d0*/  FMNMX R13, R35, R8, !PT ;  /* 0x00000008230d7209 */ /* 0x000fe40007800000 */
[----:B------:R-:W-:Y:S02]  /*b0e0*/  FSEL R52, R52, -INF , !P2 ;  /* 0xff80000034347808 */ /* 0x000fe40005000000 */
[----:B------:R-:W-:Y:S02]  /*b0f0*/  FSEL R54, R54, -INF , !P2 ;  /* 0xff80000036367808 */ /* 0x000fe40005000000 */
[----:B------:R-:W-:Y:S02]  /*b100*/  FMNMX R8, R38, R13, !PT ;  /* 0x0000000d26087209 */ /* 0x000fe40007800000 */
[----:B------:R-:W-:-:S02]  /*b110*/  ISETP.GE.AND P2, PT, R10, UR13, PT ;  /* 0x0000000d0a007c0c */ /* 0x000fc4000bf46270 */
[----:B------:R-:W-:Y:S02]  /*b120*/  IADD3 R10, R0, 0x50, RZ ;  /* 0x00000050000a7810 */ /* 0x000fe40007ffe0ff */
        /* <DEDUP_REMOVED lines=8> */
[----:B------:R-:W-:Y:S02]  /*b1b0*/  ISETP.GE.AND P6, PT, R10, UR13, PT ;  /* 0x0000000d0a007c0c */ /* 0x000fe4000bfc6270 */
[----:B------:R-:W-:Y:S02]  /*b1c0*/  FMNMX R13, R43, R8, !PT ;  /* 0x000000082b0d7209 */ /* 0x000fe40007800000 */
[----:B------:R-:W-:Y:S02]  /*b1d0*/  IADD3 R10, R0, 0x58, RZ ;  /* 0x00000058000a7810 */ /* 0x000fe40007ffe0ff */
[----:B------:R-:W-:-:S02]  /*b1e0*/  FSEL R57, R57, -INF , !P4 ;  /* 0xff80000039397808 */ /* 0x000fc40006000000 */
[----:B------:R-:W-:Y:S02]  /*b1f0*/  FSEL R59, R59, -INF , !P4 ;  /* 0xff8000003b3b7808 */ /* 0x000fe40006000000 */
[----:B------:R-:W-:Y:S02]  /*b200*/  FMNMX R8, R46, R13, !PT ;  /* 0x0000000d2e087209 */ /* 0x000fe40007800000 */
[----:B------:R-:W-:Y:S01]  /*b210*/  ISETP.GE.AND P4, PT, R10, UR13, PT ;  /* 0x0000000d0a007c0c */ /* 0x000fe2000bf86270 */
[----:B------:R-:W-:Y:S01]  /*b220*/  VIADD R10, R0, 0x59 ;  /* 0x00000059000a7836 */ /* 0x000fe20000000000 */
[----:B------:R-:W-:Y:S02]  /*b230*/  FMNMX R13, R47, R8, !PT ;  /* 0x000000082f0d7209 */ /* 0x000fe40007800000 */
[----:B------:R-:W-:Y:S02]  /*b240*/  FSEL R60, R60, -INF , !P3 ;  /* 0xff8000003c3c7808 */ /* 0x000fe40005800000 */
[----:B------:R-:W-:-:S02]  /*b250*/  FSEL R62, R62, -INF , !P3 ;  /* 0xff8000003e3e7808 */ /* 0x000fc40005800000 */
[----:B------:R-:W-:Y:S02]  /*b260*/  ISETP.GE.AND P3, PT, R10, UR13, PT ;  /* 0x0000000d0a007c0c */ /* 0x000fe4000bf66270 */
        /* <DEDUP_REMOVED lines=8> */
[----:B------:R-:W-:Y:S02]  /*b2f0*/  FMNMX R8, R54, R13, !PT ;  /* 0x0000000d36087209 */ /* 0x000fe40007800000 */
[----:B------:R-:W-:Y:S02]  /*b300*/  FSEL R66, R66, -INF , !P5 ;  /* 0xff80000042427808 */ /* 0x000fe40006800000 */
[----:B------:R-:W-:Y:S02]  /*b310*/  ISETP.GE.AND P5, PT, R10, UR13, PT ;  /* 0x0000000d0a007c0c */ /* 0x000fe4000bfa6270 */
[----:B------:R-:W-:Y:S02]  /*b320*/  IADD3 R10, R0, 0x68, RZ ;  /* 0x00000068000a7810 */ /* 0x000fe40007ffe0ff */
[----:B------:R-:W-:-:S02]  /*b330*/  FMNMX R13, R55, R8, !PT ;  /* 0x00000008370d7209 */ /* 0x000fc40007800000 */
[----:B------:R-:W-:Y:S02]  /*b340*/  FSEL R65, R65, -INF , !P6 ;  /* 0xff80000041417808 */ /* 0x000fe40007000000 */
[----:B------:R-:W-:Y:S02]  /*b350*/  FSEL R67, R67, -INF , !P6 ;  /* 0xff80000043437808 */ /* 0x000fe40007000000 */
[----:B------:R-:W-:Y:S01]  /*b360*/  ISETP.GE.AND P6, PT, R10, UR13, PT ;  /* 0x0000000d0a007c0c */ /* 0x000fe2000bfc6270 */
[----:B------:R-:W-:Y:S01]  /*b370*/  VIADD R10, R0, 0x69 ;  /* 0x00000069000a7836 */ /* 0x000fe20000000000 */
[----:B------:R-:W-:Y:S02]  /*b380*/  FMNMX R8, R58, R13, !PT ;  /* 0x0000000d3a087209 */ /* 0x000fe40007800000 */
[----:B------:R-:W-:Y:S02]  /*b390*/  FSEL R68, R68, -INF , !P4 ;  /* 0xff80000044447808 */ /* 0x000fe40006000000 */
[----:B------:R-:W-:-:S02]  /*b3a0*/  FSEL R70, R70, -INF , !P4 ;  /* 0xff80000046467808 */ /* 0x000fc40006000000 */
[----:B------:R-:W-:Y:S02]  /*b3b0*/  FMNMX R13, R59, R8, !PT ;  /* 0x000000083b0d7209 */ /* 0x000fe40007800000 */
        /* <DEDUP_REMOVED lines=10> */
[----:B------:R-:W-:Y:S02]  /*b460*/  ISETP.GE.AND P2, PT, R10, UR13, PT ;  /* 0x0000000d0a007c0c */ /* 0x000fe4000bf46270 */
[----:B------:R-:W-:-:S02]  /*b470*/  FMNMX R8, R66, R13, !PT ;  /* 0x0000000d42087209 */ /* 0x000fc40007800000 */
[----:B------:R-:W-:Y:S02]  /*b480*/  IADD3 R10, R0, 0x78, RZ ;  /* 0x00000078000a7810 */ /* 0x000fe40007ffe0ff */
[----:B------:R-:W-:Y:S02]  /*b490*/  FSEL R73, R73, -INF , !P5 ;  /* 0xff80000049497808 */ /* 0x000fe40006800000 */
[----:B------:R-:W-:Y:S02]  /*b4a0*/  FSEL R75, R75, -INF , !P5 ;  /* 0xff8000004b4b7808 */ /* 0x000fe40006800000 */
[----:B------:R-:W-:Y:S02]  /*b4b0*/  FMNMX R13, R67, R8, !PT ;  /* 0x00000008430d7209 */ /* 0x000fe40007800000 */
[----:B------:R-:W-:Y:S01]  /*b4c0*/  ISETP.GE.AND P5, PT, R10, UR13, PT ;  /* 0x0000000d0a007c0c */ /* 0x000fe2000bfa6270 */
[----:B------:R-:W-:Y:S01]  /*b4d0*/  VIADD R10, R0, 0x79 ;  /* 0x00000079000a7836 */ /* 0x000fe20000000000 */
[----:B------:R-:W-:-:S02]  /*b4e0*/  FMNMX R8, R70, R13, !PT ;  /* 0x0000000d46087209 */ /* 0x000fc40007800000 */
[----:B------:R-:W-:Y:S02]  /*b4f0*/  FSEL R76, R76, -INF , !P6 ;  /* 0xff8000004c4c7808 */ /* 0x000fe40007000000 */
[----:B------:R-:W-:Y:S02]  /*b500*/  FSEL R78, R78, -INF , !P6 ;  /* 0xff8000004e4e7808 */ /* 0x000fe40007000000 */
[----:B------:R-:W-:Y:S02]  /*b510*/  ISETP.GE.AND P6, PT, R10, UR13, PT ;  /* 0x0000000d0a007c0c */ /* 0x000fe4000bfc6270 */
[----:B------:R-:W-:Y:S02]  /*b520*/  IADD3 R10, R0, 0x80, RZ ;  /* 0x00000080000a7810 */ /* 0x000fe40007ffe0ff */
[----:B------:R-:W-:Y:S02]  /*b530*/  FMNMX R13, R71, R8, !PT ;  /* 0x00000008470d7209 */ /* 0x000fe40007800000 */
[----:B------:R-:W-:-:S02]  /*b540*/  FSEL R77, R77, -INF , !P4 ;  /* 0xff8000004d4d7808 */ /* 0x000fc40006000000 */
[----:B------:R-:W-:Y:S02]  /*b550*/  FSEL R79, R79, -INF , !P4 ;  /* 0xff8000004f4f7808 */ /* 0x000fe40006000000 */
[----:B------:R-:W-:Y:S01]  /*b560*/  ISETP.GE.AND P4, PT, R10, UR13, PT ;  /* 0x0000000d0a007c0c */ /* 0x000fe2000bf86270 */
[----:B------:R-:W-:Y:S01]  /*b570*/  VIADD R10, R0, 0x81 ;  /* 0x00000081000a7836 */ /* 0x000fe20000000000 */
[----:B------:R-:W-:Y:S02]  /*b580*/  FMNMX R8, R74, R13, !PT ;  /* 0x0000000d4a087209 */ /* 0x000fe40007800000 */
[----:B------:R-:W-:Y:S02]  /*b590*/  FSEL R80, R80, -INF , !P3 ;  /* 0xff80000050507808 */ /* 0x000fe40005800000 */
[----:B------:R-:W-:Y:S02]  /*b5a0*/  FMNMX R13, R75, R8, !PT ;  /* 0x000000084b0d7209 */ /* 0x000fe40007800000 */
        /* <DEDUP_REMOVED lines=11> */
[----:B------:R-:W-:Y:S02]  /*b660*/  FMNMX R8, R82, R13, !PT ;  /* 0x0000000d52087209 */ /* 0x000fe40007800000 */
        /* <DEDUP_REMOVED lines=10> */
[----:B------:R-:W-:Y:S02]  /*b710*/  ISETP.GE.AND P4, PT, R10, UR13, PT ;  /* 0x0000000d0a007c0c */ /* 0x000fe4000bf86270 */
[----:B------:R-:W-:Y:S02]  /*b720*/  FMNMX R13, R87, R8, !PT ;  /* 0x00000008570d7209 */ /* 0x000fe40007800000 */
[----:B------:R-:W-:Y:S02]  /*b730*/  IADD3 R10, R0, 0x98, RZ ;  /* 0x00000098000a7810 */ /* 0x000fe40007ffe0ff */
[----:B------:R-:W-:Y:S02]  /*b740*/  FSEL R89, R89, -INF , !P3 ;  /* 0xff80000059597808 */ /* 0x000fe40005800000 */
[----:B------:R-:W-:Y:S02]  /*b750*/  FSEL R91, R91, -INF , !P3 ;  /* 0xff8000005b5b7808 */ /* 0x000fe40005800000 */
[----:B------:R-:W-:-:S02]  /*b760*/  FMNMX R8, R90, R13, !PT ;  /* 0x0000000d5a087209 */ /* 0x000fc40007800000 */
[----:B------:R-:W-:Y:S01]  /*b770*/  ISETP.GE.AND P3, PT, R10, UR13, PT ;  /* 0x0000000d0a007c0c */ /* 0x000fe2000bf66270 */
[----:B------:R-:W-:Y:S01]  /*b780*/  VIADD R10, R0, 0x99 ;  /* 0x00000099000a7836 */ /* 0x000fe20000000000 */
[----:B------:R-:W-:Y:S02]  /*b790*/  FSEL R94, R94, -INF , !P2 ;  /* 0xff8000005e5e7808 */ /* 0x000fe40005000000 */
[----:B------:R-:W-:Y:S02]  /*b7a0*/  FMNMX R15, R91, R8, !PT ;  /* 0x000000085b0f7209 */ /* 0x000fe40007800000 */
[----:B------:R-:W-:Y:S02]  /*b7b0*/  FSEL R92, R92, -INF , !P2 ;  /* 0xff8000005c5c7808 */ /* 0x000fe40005000000 */
[----:B------:R-:W-:Y:S02]  /*b7c0*/  ISETP.GE.AND P2, PT, R10, UR13, PT ;  /* 0x0000000d0a007c0c */ /* 0x000fe4000bf46270 */
[----:B------:R-:W-:-:S02]  /*b7d0*/  IADD3 R10, R0, 0xa0, RZ ;  /* 0x000000a0000a7810 */ /* 0x000fc40007ffe0ff */
[----:B------:R-:W-:Y:S02]  /*b7e0*/  FSEL R95, R95, -INF , !P5 ;  /* 0xff8000005f5f7808 */ /* 0x000fe40006800000 */
[----:B------:R-:W-:Y:S02]  /*b7f0*/  FMNMX R8, R94, R15, !PT ;  /* 0x0000000f5e087209 */ /* 0x000fe40007800000 */
[----:B------:R-:W-:Y:S02]  /*b800*/  FSEL R93, R93, -INF , !P5 ;  /* 0xff8000005d5d7808 */ /* 0x000fe40006800000 */
[----:B------:R-:W-:Y:S01]  /*b810*/  ISETP.GE.AND P5, PT, R10, UR13, PT ;  /* 0x0000000d0a007c0c */ /* 0x000fe2000bfa6270 */
[----:B------:R-:W-:Y:S01]  /*b820*/  VIADD R10, R0, 0xa1 ;  /* 0x000000a1000a7836 */ /* 0x000fe20000000000 */
[----:B------:R-:W-:Y:S01]  /*b830*/  FSEL R12, R98, -INF , !P6 ;  /* 0xff800000620c7808 */ /* 0x000fe20007000000 */
[C---:B------:R-:W-:Y:S01]  /*b840*/  VIADD R98, R0.reuse, 0xf9 ;  /* 0x000000f900627836 */ /* 0x040fe20000000000 */
[----:B------:R-:W-:Y:S01]  /*b850*/  FMNMX R15, R95, R8, !PT ;  /* 0x000000085f0f7209 */ /* 0x000fe20007800000 */
[----:B------:R-:W-:Y:S01]  /*b860*/  VIADD R8, R0, 0xb1 ;  /* 0x000000b100087836 */ /* 0x000fe20000000000 */
[----:B------:R-:W-:-:S02]  /*b870*/  FSEL R22, R99, -INF , !P4 ;  /* 0xff80000063167808 */ /* 0x000fc40006000000 */
[----:B------:R-:W-:Y:S02]  /*b880*/  FMNMX R15, R12, R15, !PT ;  /* 0x0000000f0c0f7209 */ /* 0x000fe40007800000 */
[----:B------:R-:W-:Y:S02]  /*b890*/  FSEL R96, R96, -INF , !P6 ;  /* 0xff80000060607808 */ /* 0x000fe40007000000 */
[----:B------:R-:W-:Y:S02]  /*b8a0*/  ISETP.GE.AND P6, PT, R10, UR13, PT ;  /* 0x0000000d0a007c0c */ /* 0x000fe4000bfc6270 */
[----:B------:R-:W-:Y:S02]  /*b8b0*/  FSEL R104, R104, -INF , !P5 ;  /* 0xff80000068687808 */ /* 0x000fe40006800000 */
[----:B------:R-:W-:Y:S02]  /*b8c0*/  FSEL R23, R106, -INF , !P5 ;  /* 0xff8000006a177808 */ /* 0x000fe40006800000 */
[----:B------:R-:W-:-:S02]  /*b8d0*/  IADD3 R10, R0, 0xa8, RZ ;  /* 0x000000a8000a7810 */ /* 0x000fc40007ffe0ff */
[----:B------:R-:W-:Y:S02]  /*b8e0*/  ISETP.GE.AND P5, PT, R8, UR13, PT ;  /* 0x0000000d08007c0c */ /* 0x000fe4000bfa6270 */
[----:B------:R-:W-:Y:S02]  /*b8f0*/  FSEL R13, R102, -INF , !P3 ;  /* 0xff800000660d7808 */ /* 0x000fe40005800000 */
[----:B------:R-:W-:Y:S02]  /*b900*/  FMNMX R8, R22, R15, !PT ;  /* 0x0000000f16087209 */ /* 0x000fe40007800000 */
[----:B------:R-:W-:Y:S02]  /*b910*/  FSEL R97, R97, -INF , !P4 ;  /* 0xff80000061617808 */ /* 0x000fe40006000000 */
[----:B------:R-:W-:Y:S01]  /*b920*/  ISETP.GE.AND P4, PT, R10, UR13, PT ;  /* 0x0000000d0a007c0c */ /* 0x000fe2000bf86270 */
[----:B------:R-:W-:Y:S01]  /*b930*/  VIADD R10, R0, 0xa9 ;  /* 0x000000a9000a7836 */ /* 0x000fe20000000000 */
[----:B------:R-:W-:-:S02]  /*b940*/  FSEL R103, R103, -INF , !P2 ;  /* 0xff80000067677808 */ /* 0x000fc40005000000 */
[----:B------:R-:W-:Y:S02]  /*b950*/  FMNMX R8, R13, R8, !PT ;  /* 0x000000080d087209 */ /* 0x000fe40007800000 */
[----:B------:R-:W-:Y:S02]  /*b960*/  FSEL R100, R100, -INF , !P3 ;  /* 0xff80000064647808 */ /* 0x000fe40005800000 */
[----:B------:R-:W-:Y:S02]  /*b970*/  FMNMX R8, R103, R8, !PT ;  /* 0x0000000867087209 */ /* 0x000fe40007800000 */
[----:B------:R-:W-:Y:S02]  /*b980*/  ISETP.GE.AND P3, PT, R10, UR13, PT ;  /* 0x0000000d0a007c0c */ /* 0x000fe4000bf66270 */
[----:B------:R-:W-:Y:S02]  /*b990*/  IADD3 R10, R0, 0xb0, RZ ;  /* 0x000000b0000a7810 */ /* 0x000fe40007ffe0ff */
[----:B------:R-:W-:-:S02]  /*b9a0*/  FSEL R160, R107, -INF , !P6 ;  /* 0xff8000006ba07808 */ /* 0x000fc40007000000 */
[----:B------:R-:W-:Y:S01]  /*b9b0*/  FMNMX R15, R23, R8, !PT ;  /* 0x00000008170f7209 */ /* 0x000fe20007800000 */
[----:B------:R-:W-:Y:S01]  /*b9c0*/  VIADD R8, R0, 0xc1 ;  /* 0x000000c100087836 */ /* 0x000fe20000000000 */
[----:B------:R-:W-:Y:S02]  /*b9d0*/  FSEL R101, R101, -INF , !P2 ;  /* 0xff80000065657808 */ /* 0x000fe40005000000 */
[----:B------:R-:W-:Y:S02]  /*b9e0*/  ISETP.GE.AND P2, PT, R10, UR13, PT ;  /* 0x0000000d0a007c0c */ /* 0x000fe4000bf46270 */
[----:B------:R-:W-:Y:S02]  /*b9f0*/  FSEL R110, R110, -INF , !P4 ;  /* 0xff8000006e6e7808 */ /* 0x000fe40006000000 */
[----:B------:R-:W-:Y:S02]  /*ba00*/  FMNMX R15, R160, R15, !PT ;  /* 0x0000000fa00f7209 */ /* 0x000fe40007800000 */
[----:B------:R-:W-:-:S02]  /*ba10*/  FSEL R112, R112, -INF , !P2 ;  /* 0xff80000070707808 */ /* 0x000fc40005000000 */
[----:B------:R-:W-:Y:S02]  /*ba20*/  FSEL R114, R114, -INF , !P2 ;  /* 0xff80000072727808 */ /* 0x000fe40005000000 */
[----:B------:R-:W-:Y:S02]  /*ba30*/  IADD3 R10, R0, 0xb8, RZ ;  /* 0x000000b8000a7810 */ /* 0x000fe40007ffe0ff */
[----:B------:R-:W-:Y:S02]  /*ba40*/  ISETP.GE.AND P2, PT, R8, UR13, PT ;  /* 0x0000000d08007c0c */ /* 0x000fe4000bf46270 */
[----:B------:R-:W-:Y:S02]  /*ba50*/  FSEL R161, R111, -INF , !P3 ;  /* 0xff8000006fa17808 */ /* 0x000fe40005800000 */
[----:B------:R-:W-:Y:S02]  /*ba60*/  FMNMX R8, R110, R15, !PT ;  /* 0x0000000f6e087209 */ /* 0x000fe40007800000 */
        /* <DEDUP_REMOVED lines=9> */
[----:B------:R-:W-:Y:S02]  /*bb00*/  FSEL R118, R118, -INF , !P6 ;  /* 0xff80000076767808 */ /* 0x000fe40007000000 */
[----:B------:R-:W-:Y:S01]  /*bb10*/  FMNMX R15, R115, R8, !PT ;  /* 0x00000008730f7209 */ /* 0x000fe20007800000 */
[----:B------:R-:W-:Y:S01]  /*bb20*/  VIADD R8, R0, 0xd1 ;  /* 0x000000d100087836 */ /* 0x000fe20000000000 */
[----:B------:R-:W-:Y:S02]  /*bb30*/  FSEL R109, R109, -INF , !P3 ;  /* 0xff8000006d6d7808 */ /* 0x000fe40005800000 */
[----:B------:R-:W-:Y:S02]  /*bb40*/  ISETP.GE.AND P3, PT, R10, UR13, PT ;  /* 0x0000000d0a007c0c */ /* 0x000fe4000bf66270 */
[----:B------:R-:W-:-:S02]  /*bb50*/  FSEL R162, R119, -INF , !P4 ;  /* 0xff80000077a27808 */ /* 0x000fc40006000000 */
[----:B------:R-:W-:Y:S02]  /*bb60*/  FMNMX R15, R118, R15, !PT ;  /* 0x0000000f760f7209 */ /* 0x000fe40007800000 */
[----:B------:R-:W-:Y:S02]  /*bb70*/  IADD3 R10, R0, 0xc8, RZ ;  /* 0x000000c8000a7810 */ /* 0x000fe40007ffe0ff */
[----:B------:R-:W-:Y:S02]  /*bb80*/  FSEL R120, R120, -INF , !P3 ;  /* 0xff80000078787808 */ /* 0x000fe40005800000 */
[----:B------:R-:W-:Y:S02]  /*bb90*/  FSEL R119, R122, -INF , !P3 ;  /* 0xff8000007a777808 */ /* 0x000fe40005800000 */
[----:B------:R-:W-:Y:S02]  /*bba0*/  ISETP.GE.AND P3, PT, R8, UR13, PT ;  /* 0x0000000d08007c0c */ /* 0x000fe4000bf66270 */
[----:B------:R-:W-:-:S02]  /*bbb0*/  FSEL R113, R113, -INF , !P5 ;  /* 0xff80000071717808 */ /* 0x000fc40006800000 */
[----:B------:R-:W-:Y:S02]  /*bbc0*/  FMNMX R8, R162, R15, !PT ;  /* 0x0000000fa2087209 */ /* 0x000fe40007800000 */
[----:B------:R-:W-:Y:S01]  /*bbd0*/  ISETP.GE.AND P5, PT, R10, UR13, PT ;  /* 0x0000000d0a007c0c */ /* 0x000fe2000bfa6270 */
[----:B------:R-:W-:Y:S01]  /*bbe0*/  VIADD R10, R0, 0xc9 ;  /* 0x000000c9000a7836 */ /* 0x000fe20000000000 */
[----:B------:R-:W-:Y:S02]  /*bbf0*/  FSEL R163, R123, -INF , !P2 ;  /* 0xff8000007ba37808 */ /* 0x000fe40005000000 */
[----:B------:R-:W-:Y:S02]  /*bc00*/  FMNMX R8, R119, R8, !PT ;  /* 0x0000000877087209 */ /* 0x000fe40007800000 */
[----:B------:R-:W-:Y:S02]  /*bc10*/  FSEL R116, R116, -INF , !P6 ;  /* 0xff80000074747808 */ /* 0x000fe40007000000 */
[----:B------:R-:W-:-:S02]  /*bc20*/  ISETP.GE.AND P6, PT, R10, UR13, PT ;  /* 0x0000000d0a007c0c */ /* 0x000fc4000bfc6270 */
[----:B------:R-:W-:Y:S02]  /*bc30*/  IADD3 R10, R0, 0xd0, RZ ;  /* 0x000000d0000a7810 */ /* 0x000fe40007ffe0ff */
[----:B------:R-:W-:Y:S02]  /*bc40*/  FSEL R126, R126, -INF , !P5 ;  /* 0xff8000007e7e7808 */ /* 0x000fe40006800000 */
[----:B------:R-:W-:Y:S02]  /*bc50*/  FMNMX R15, R163, R8, !PT ;  /* 0x00000008a30f7209 */ /* 0x000fe40007800000 */
[----:B------:R-:W-:Y:S02]  /*bc60*/  FSEL R117, R117, -INF , !P4 ;  /* 0xff80000075757808 */ /* 0x000fe40006000000 */
[----:B------:R-:W-:Y:S02]  /*bc70*/  ISETP.GE.AND P4, PT, R10, UR13, PT ;  /* 0x0000000d0a007c0c */ /* 0x000fe4000bf86270 */
[----:B------:R-:W-:-:S02]  /*bc80*/  FSEL R127, R127, -INF , !P6 ;  /* 0xff8000007f7f7808 */ /* 0x000fc40007000000 */
[----:B------:R-:W-:Y:S02]  /*bc90*/  FMNMX R8, R126, R15, !PT ;  /* 0x0000000f7e087209 */ /* 0x000fe40007800000 */
[----:B------:R-:W-:Y:S02]  /*bca0*/  IADD3 R10, R0, 0xd8, RZ ;  /* 0x000000d8000a7810 */ /* 0x000fe40007ffe0ff */
[----:B------:R-:W-:Y:S02]  /*bcb0*/  FSEL R130, R130, -INF , !P4 ;  /* 0xff80000082827808 */ /* 0x000fe40006000000 */
[----:B------:R-:W-:Y:S02]  /*bcc0*/  FMNMX R15, R127, R8, !PT ;  /* 0x000000087f0f7209 */ /* 0x000fe40007800000 */
[----:B------:R-:W-:Y:S02]  /*bcd0*/  FSEL R121, R121, -INF , !P2 ;  /* 0xff80000079797808 */ /* 0x000fe40005000000 */
[----:B------:R-:W-:Y:S01]  /*bce0*/  ISETP.GE.AND P2, PT, R10, UR13, PT ;  /* 0x0000000d0a007c0c */ /* 0x000fe2000bf46270 */
[----:B------:R-:W-:Y:S01]  /*bcf0*/  VIADD R10, R0, 0xd9 ;  /* 0x000000d9000a7836 */ /* 0x000fe20000000000 */
[----:B------:R-:W-:-:S02]  /*bd00*/  FSEL R131, R131, -INF , !P3 ;  /* 0xff80000083837808 */ /* 0x000fc40005800000 */
[----:B------:R-:W-:Y:S02]  /*bd10*/  FMNMX R8, R130, R15, !PT ;  /* 0x0000000f82087209 */ /* 0x000fe40007800000 */
[----:B------:R-:W-:Y:S02]  /*bd20*/  P2R R11, PR, RZ, 0x2 ;  /* 0x00000002ff0b7803 */ /* 0x000fe40000000000 */
[----:B------:R-:W-:Y:S02]  /*bd30*/  IADD3 R19, R0, 0xe0, RZ ;  /* 0x000000e000137810 */ /* 0x000fe40007ffe0ff */
[----:B------:R-:W-:Y:S02]  /*bd40*/  ISETP.GE.AND P1, PT, R10, UR13, PT ;  /* 0x0000000d0a007c0c */ /* 0x000fe4000bf26270 */
[----:B------:R-:W-:Y:S02]  /*bd50*/  FSEL R134, R134, -INF , !P2 ;  /* 0xff80000086867808 */ /* 0x000fe40005000000 */
[----:B------:R-:W-:-:S02]  /*bd60*/  FMNMX R15, R131, R8, !PT ;  /* 0x00000008830f7209 */ /* 0x000fc40007800000 */
[----:B------:R-:W-:Y:S02]  /*bd70*/  P2R R5, PR, RZ, 0x1 ;  /* 0x00000001ff057803 */ /* 0x000fe40000000000 */
[----:B------:R-:W-:Y:S02]  /*bd80*/  FSEL R124, R124, -INF , !P5 ;  /* 0xff8000007c7c7808 */ /* 0x000fe40006800000 */
[----:B------:R-:W-:Y:S02]  /*bd90*/  ISETP.GE.AND P5, PT, R19, UR13, PT ;  /* 0x0000000d13007c0c */ /* 0x000fe4000bfa6270 */
[----:B------:R-:W-:Y:S02]  /*bda0*/  ISETP.GE.AND P0, PT, R14, UR13, PT ;  /* 0x0000000d0e007c0c */ /* 0x000fe4000bf06270 */
[----:B------:R-:W-:Y:S02]  /*bdb0*/  FSEL R135, R135, -INF , !P1 ;  /* 0xff80000087877808 */ /* 0x000fe40004800000 */
[----:B------:R-:W-:-:S02]  /*bdc0*/  FMNMX R8, R134, R15, !PT ;  /* 0x0000000f86087209 */ /* 0x000fc40007800000 */
[----:B------:R-:W-:Y:S02]  /*bdd0*/  IADD3 R14, R0, 0xe8, RZ ;  /* 0x000000e8000e7810 */ /* 0x000fe40007ffe0ff */
[----:B------:R-:W-:Y:S02]  /*bde0*/  FSEL R138, R138, -INF , !P5 ;  /* 0xff8000008a8a7808 */ /* 0x000fe40006800000 */
[----:B------:R-:W-:Y:S02]  /*bdf0*/  FMNMX R15, R135, R8, !PT ;  /* 0x00000008870f7209 */ /* 0x000fe40007800000 */
[----:B------:R-:W-:Y:S02]  /*be00*/  ISETP.GE.AND P1, PT, R14, UR13, PT ;  /* 0x0000000d0e007c0c */ /* 0x000fe4000bf26270 */
[----:B------:R-:W-:Y:S02]  /*be10*/  IADD3 R14, R0, 0xe9, RZ ;  /* 0x000000e9000e7810 */ /* 0x000fe40007ffe0ff */
[----:B------:R-:W-:-:S02]  /*be20*/  FSEL R139, R139, -INF , !P0 ;  /* 0xff8000008b8b7808 */ /* 0x000fc40004000000 */
[----:B------:R-:W-:Y:S02]  /*be30*/  FMNMX R8, R138, R15, !PT ;  /* 0x0000000f8a087209 */ /* 0x000fe40007800000 */
[----:B------:R-:W-:Y:S02]  /*be40*/  FSEL R132, R132, -INF , !P2 ;  /* 0xff80000084847808 */ /* 0x000fe40005000000 */
[----:B------:R-:W-:Y:S01]  /*be50*/  ISETP.GE.AND P2, PT, R14, UR13, PT ;  /* 0x0000000d0e007c0c */ /* 0x000fe2000bf46270 */
[----:B------:R-:W-:Y:S01]  /*be60*/  VIADD R14, R0, 0xf0 ;  /* 0x000000f0000e7836 */ /* 0x000fe20000000000 */
[----:B------:R-:W-:Y:S02]  /*be70*/  FSEL R142, R142, -INF , !P1 ;  /* 0xff8000008e8e7808 */ /* 0x000fe40004800000 */
[----:B------:R-:W-:Y:S02]  /*be80*/  FMNMX R15, R139, R8, !PT ;  /* 0x000000088b0f7209 */ /* 0x000fe40007800000 */
[----:B------:R-:W-:-:S02]  /*be90*/  FSEL R129, R129, -INF , !P3 ;  /* 0xff80000081817808 */ /* 0x000fc40005800000 */
[----:B------:R-:W-:Y:S02]  /*bea0*/  IADD3 R20, R0, 0xf1, RZ ;  /* 0x000000f100147810 */ /* 0x000fe40007ffe0ff */
[----:B------:R-:W-:Y:S02]  /*beb0*/  FSEL R143, R143, -INF , !P2 ;  /* 0xff8000008f8f7808 */ /* 0x000fe40005000000 */
[----:B------:R-:W-:Y:S02]  /*bec0*/  FMNMX R8, R142, R15, !PT ;  /* 0x0000000f8e087209 */ /* 0x000fe40007800000 */
[----:B------:R-:W-:Y:S02]  /*bed0*/  ISETP.GE.AND P3, PT, R14, UR13, PT ;  /* 0x0000000d0e007c0c */ /* 0x000fe4000bf66270 */
[----:B------:R-:W-:Y:S02]  /*bee0*/  FSEL R128, R128, -INF , !P4 ;  /* 0xff80000080807808 */ /* 0x000fe40006000000 */
[----:B------:R-:W-:-:S02]  /*bef0*/  IADD3 R21, R0, 0xf8, RZ ;  /* 0x000000f800157810 */ /* 0x000fc40007ffe0ff */
[----:B------:R-:W-:Y:S02]  /*bf00*/  FSEL R146, R146, -INF , !P3 ;  /* 0xff80000092927808 */ /* 0x000fe40005800000 */
[----:B------:R-:W-:Y:S02]  /*bf10*/  FMNMX R15, R143, R8, !PT ;  /* 0x000000088f0f7209 */ /* 0x000fe40007800000 */
[----:B------:R-:W-:Y:S02]  /*bf20*/  ISETP.GE.AND P4, PT, R20, UR13, PT ;  /* 0x0000000d14007c0c */ /* 0x000fe4000bf86270 */
[----:B------:R-:W-:Y:S02]  /*bf30*/  FMNMX R8, R146, R15, !PT ;  /* 0x0000000f92087209 */ /* 0x000fe40007800000 */
[----:B------:R-:W-:Y:S02]  /*bf40*/  FSEL R147, R147, -INF , !P4 ;  /* 0xff80000093937808 */ /* 0x000fe40006000000 */
[----:B------:R-:W-:-:S02]  /*bf50*/  ISETP.GE.AND P5, PT, R21, UR13, PT ;  /* 0x0000000d15007c0c */ /* 0x000fc4000bfa6270 */
[----:B------:R-:W-:Y:S02]  /*bf60*/  FSEL R125, R125, -INF , !P6 ;  /* 0xff8000007d7d7808 */ /* 0x000fe40007000000 */
[----:B------:R-:W-:Y:S02]  /*bf70*/  FSEL R150, R150, -INF , !P5 ;  /* 0xff80000096967808 */ /* 0x000fe40006800000 */
[----:B------:R-:W-:Y:S02]  /*bf80*/  FMNMX R15, R147, R8, !PT ;  /* 0x00000008930f7209 */ /* 0x000fe40007800000 */
[----:B------:R-:W-:Y:S02]  /*bf90*/  ISETP.GE.AND P6, PT, R98, UR13, PT ;  /* 0x0000000d62007c0c */ /* 0x000fe4000bfc6270 */
[----:B------:R-:W-:Y:S02]  /*bfa0*/  FMNMX R8, R150, R15, !PT ;  /* 0x0000000f96087209 */ /* 0x000fe40007800000 */
[----:B------:R-:W-:-:S02]  /*bfb0*/  FSEL R151, R151, -INF , !P6 ;  /* 0xff80000097977808 */ /* 0x000fc40007000000 */
[----:B------:R-:W-:Y:S02]  /*bfc0*/  P2R R16, PR, RZ, 0x4 ;  /* 0x00000004ff107803 */ /* 0x000fe40000000000 */
[----:B------:R-:W-:Y:S02]  /*bfd0*/  FMNMX R14, R151, R8, !PT ;  /* 0x00000008970e7209 */ /* 0x000fe40007800000 */
[----:B------:R-:W-:Y:S02]  /*bfe0*/  P2R R17, PR, RZ, 0x2 ;  /* 0x00000002ff117803 */ /* 0x000fe40000000000 */
[----:B------:R-:W-:Y:S01]  /*bff0*/  ISETP.GE.AND P1, PT, R10, UR13, PT ;  /* 0x0000000d0a007c0c */ /* 0x000fe2000bf26270 */
[----:B------:R-:W1:Y:S01]  /*c000*/  SHFL.BFLY PT, R15, R14, 0x1, 0x1f ;  /* 0x0c201f000e0f7f89 */ /* 0x000e6200000e0000 */
[----:B------:R-:W-:Y:S02]  /*c010*/  P2R R18, PR, RZ, 0x1 ;  /* 0x00000001ff127803 */ /* 0x000fe40000000000 */
[----:B------:R-:W-:-:S02]  /*c020*/  FSEL R133, R133, -INF , !P1 ;  /* 0xff80000085857808 */ /* 0x000fc40004800000 */
[----:B------:R-:W-:Y:S02]  /*c030*/  ISETP.NE.AND P1, PT, R17, RZ, PT ;  /* 0x000000ff1100720c */ /* 0x000fe40003f25270 */
[----:B------:R-:W-:Y:S02]  /*c040*/  ISETP.GE.AND P0, PT, R19, UR13, PT ;  /* 0x0000000d13007c0c */ /* 0x000fe4000bf06270 */
[----:B------:R-:W-:Y:S02]  /*c050*/  FSEL R140, R140, -INF , !P1 ;  /* 0xff8000008c8c7808 */ /* 0x000fe40004800000 */
[----:B------:R-:W-:Y:S02]  /*c060*/  ISETP.NE.AND P1, PT, R11, RZ, PT ;  /* 0x000000ff0b00720c */ /* 0x000fe40003f25270 */
[----:B------:R-:W-:Y:S02]  /*c070*/  FSEL R136, R136, -INF , !P0 ;  /* 0xff80000088887808 */ /* 0x000fe40004000000 */
[----:B------:R-:W-:-:S02]  /*c080*/  ISETP.NE.AND P0, PT, R18, RZ, PT ;  /* 0x000000ff1200720c */ /* 0x000fc40003f05270 */
[----:B------:R-:W-:Y:S02]  /*c090*/  FSEL R144, R144, -INF , !P3 ;  /* 0xff80000090907808 */ /* 0x000fe40005800000 */
[----:B------:R-:W-:Y:S02]  /*c0a0*/  FSEL R137, R137, -INF , !P0 ;  /* 0xff80000089897808 */ /* 0x000fe40004000000 */
[----:B------:R-:W-:Y:S02]  /*c0b0*/  ISETP.NE.AND P0, PT, R5, RZ, PT ;  /* 0x000000ff0500720c */ /* 0x000fe40003f05270 */
[----:B------:R-:W-:Y:S02]  /*c0c0*/  FSEL R145, R145, -INF , !P4 ;  /* 0xff80000091917808 */ /* 0x000fe40006000000 */
[----:B-1----:R-:W-:Y:S02]  /*c0d0*/  FMNMX R15, R14, R15, !PT ;  /* 0x0000000f0e0f7209 */ /* 0x002fe40007800000 */
[----:B------:R-:W-:-:S02]  /*c0e0*/  FSEL R148, R148, -INF , !P5 ;  /* 0xff80000094947808 */ /* 0x000fc40006800000 */
[----:B------:R-:W-:Y:S01]  /*c0f0*/  FSEL R149, R149, -INF , !P6 ;  /* 0xff80000095957808 */ /* 0x000fe20007000000 */
[----:B------:R-:W1:Y:S01]  /*c100*/  SHFL.BFLY PT, R8, R15, 0x2, 0x1f ;  /* 0x0c401f000f087f89 */ /* 0x000e6200000e0000 */
[----:B------:R-:W-:Y:S02]  /*c110*/  FMNMX R14, R24, R7, !PT ;  /* 0x00000007180e7209 */ /* 0x000fe40007800000 */
[----:B-1----:R-:W-:-:S04]  /*c120*/  FMNMX R8, R15, R8, !PT ;  /* 0x000000080f087209 */ /* 0x002fc80007800000 */
[----:B------:R-:W-:-:S04]  /*c130*/  FSETP.NEU.AND P2, PT, R8, -INF , PT ;  /* 0xff8000000800780b */ /* 0x000fc80003f4d000 */
[----:B------:R-:W-:Y:S02]  /*c140*/  FSEL R10, R8, RZ, P2 ;  /* 0x000000ff080a7208 */ /* 0x000fe40001000000 */
[----:B------:R-:W-:-:S03]  /*c150*/  ISETP.NE.AND P2, PT, R16, RZ, PT ;  /* 0x000000ff1000720c */ /* 0x000fc60003f45270 */
        /* <DEDUP_REMOVED lines=30> */
[--C-:B------:R-:W-:Y:S01]  /*c340*/  FFMA R17, R67, UR15, -R164.reuse ;  /* 0x0000000f43117c23 */ /* 0x100fe200080008a4 */
[--C-:B------:R-:W-:Y:S01]  /*c350*/  FFMA R50, R70, UR15, -R164.reuse ;  /* 0x0000000f46327c23 */ /* 0x100fe200080008a4 */
[--C-:B------:R-:W-:Y:S01]  /*c360*/  FFMA R75, R75, UR15, -R164.reuse ;  /* 0x0000000f4b4b7c23 */ /* 0x100fe200080008a4 */
[--C-:B------:R-:W-:Y:S01]  /*c370*/  FFMA R74, R74, UR15, -R164.reuse ;  /* 0x0000000f4a4a7c23 */ /* 0x100fe200080008a4 */
[----:B------:R-:W2:Y:S01]  /*c380*/  MUFU.EX2 R26, R26 ;  /* 0x0000001a001a7308 */ /* 0x000ea20000000800 */
[--C-:B------:R-:W-:Y:S01]  /*c390*/  FFMA R20, R78, UR15, -R164.reuse ;  /* 0x0000000f4e147c23 */ /* 0x100fe200080008a4 */
[--C-:B------:R-:W-:Y:S01]  /*c3a0*/  FFMA R51, R79, UR15, -R164.reuse ;  /* 0x0000000f4f337c23 */ /* 0x100fe200080008a4 */
[--C-:B------:R-:W-:Y:S01]  /*c3b0*/  FFMA R86, R86, UR15, -R164.reuse ;  /* 0x0000000f56567c23 */ /* 0x100fe200080008a4 */
[--C-:B------:R-:W-:Y:S01]  /*c3c0*/  FFMA R82, R82, UR15, -R164.reuse ;  /* 0x0000000f52527c23 */ /* 0x100fe200080008a4 */
[--C-:B------:R-:W-:Y:S01]  /*c3d0*/  FFMA R19, R83, UR15, -R164.reuse ;  /* 0x0000000f53137c23 */ /* 0x100fe200080008a4 */
[--C-:B------:R-:W-:Y:S01]  /*c3e0*/  FFMA R55, R87, UR15, -R164.reuse ;  /* 0x0000000f57377c23 */ /* 0x100fe200080008a4 */
[--C-:B------:R-:W-:Y:S01]  /*c3f0*/  FFMA R90, R90, UR15, -R164.reuse ;  /* 0x0000000f5a5a7c23 */ /* 0x100fe200080008a4 */
[----:B------:R3:W4:Y:S01]  /*c400*/  MUFU.EX2 R31, R5 ;  /* 0x00000005001f7308 */ /* 0x0007220000000800 */
[----:B-1----:R-:W-:Y:S01]  /*c410*/  @!P2 FMUL R11, R11, R11 ;  /* 0x0000000b0b0ba220 */ /* 0x002fe20000400000 */
[----:B------:R-:W-:Y:S01]  /*c420*/  FSETP.GEU.AND P2, PT, R35, -126, PT ;  /* 0xc2fc00002300780b */ /* 0x000fe20003f4e000 */
[--C-:B------:R-:W-:Y:S01]  /*c430*/  FFMA R21, R91, UR15, -R164.reuse ;  /* 0x0000000f5b157c23 */ /* 0x100fe200080008a4 */
        /* <DEDUP_REMOVED lines=8> */
[----:B---3--:R-:W-:Y:S01]  /*c4c0*/  FMNMX R5, R25, R14, !PT ;  /* 0x0000000e19057209 */ /* 0x008fe20007800000 */
[--C-:B------:R-:W-:Y:S01]  /*c4d0*/  FFMA R91, R114, UR15, -R164.reuse ;  /* 0x0000000f725b7c23 */ /* 0x100fe200080008a4 */
[--C-:B------:R-:W-:Y:S01]  /*c4e0*/  FFMA R78, R162, UR15, -R164.reuse ;  /* 0x0000000fa24e7c23 */ /* 0x100fe200080008a4 */
[----:B------:R-:W-:Y:S01]  /*c4f0*/  @!P2 FMUL R35, R35, 0.5 ;  /* 0x3f0000002323a820 */ /* 0x000fe20000400000 */
[----:B------:R-:W2:Y:S01]  /*c500*/  MUFU.EX2 R122, R122 ;  /* 0x0000007a007a7308 */ /* 0x000ea20000000800 */
[----:B----4-:R-:W-:Y:S01]  /*c510*/  @!P4 FMUL R31, R31, R31 ;  /* 0x0000001f1f1fc220 */ /* 0x010fe20000400000 */
[----:B------:R-:W-:Y:S01]  /*c520*/  FSETP.GEU.AND P4, PT, R27, -126, PT ;  /* 0xc2fc00001b00780b */ /* 0x000fe20003f8e000 */
[--C-:B------:R-:W-:Y:S01]  /*c530*/  FFMA R110, R127, UR15, -R164.reuse ;  /* 0x0000000f7f6e7c23 */ /* 0x100fe200080008a4 */
[----:B------:R-:W-:Y:S01]  /*c540*/  FMNMX R14, R28, R5, !PT ;  /* 0x000000051c0e7209 */ /* 0x000fe20007800000 */
[--C-:B------:R-:W-:Y:S01]  /*c550*/  FFMA R114, R131, UR15, -R164.reuse ;  /* 0x0000000f83727c23 */ /* 0x100fe200080008a4 */
[--C-:B------:R-:W-:Y:S01]  /*c560*/  FFMA R79, R134, UR15, -R164.reuse ;  /* 0x0000000f864f7c23 */ /* 0x100fe200080008a4 */
[----:B------:R-:W-:Y:S01]  /*c570*/  @!P3 FMUL R34, R34, 0.5 ;  /* 0x3f0000002222b820 */ /* 0x000fe20000400000 */
[----:B------:R3:W4:Y:S01]  /*c580*/  MUFU.EX2 R123, R35 ;  /* 0x00000023007b7308 */ /* 0x0007220000000800 */
[----:B-1----:R-:W-:Y:S01]  /*c590*/  @!P5 FMUL R30, R30, R30 ;  /* 0x0000001e1e1ed220 */ /* 0x002fe20000400000 */
[----:B------:R-:W-:Y:S01]  /*c5a0*/  FSETP.GEU.AND P5, PT, R42, -126, PT ;  /* 0xc2fc00002a00780b */ /* 0x000fe20003fae000 */
[--C-:B------:R-:W-:Y:S01]  /*c5b0*/  FFMA R138, R138, UR15, -R164.reuse ;  /* 0x0000000f8a8a7c23 */ /* 0x100fe200080008a4 */
[----:B------:R-:W-:Y:S01]  /*c5c0*/  FMNMX R5, R29, R14, !PT ;  /* 0x0000000e1d057209 */ /* 0x000fe20007800000 */
[--C-:B------:R-:W-:Y:S01]  /*c5d0*/  FFMA R83, R139, UR15, -R164.reuse ;  /* 0x0000000f8b537c23 */ /* 0x100fe200080008a4 */
[--C-:B------:R-:W-:Y:S01]  /*c5e0*/  FFMA R87, R146, UR15, -R164.reuse ;  /* 0x0000000f92577c23 */ /* 0x100fe200080008a4 */
[----:B------:R-:W-:Y:S01]  /*c5f0*/  @!P4 FMUL R27, R27, 0.5 ;  /* 0x3f0000001b1bc820 */ /* 0x000fe20000400000 */
[----:B------:R-:W1:Y:S01]  /*c600*/  MUFU.EX2 R34, R34 ;  /* 0x0000002200227308 */ /* 0x000e620000000800 */
[----:B--2---:R-:W-:Y:S01]  /*c610*/  @!P6 FMUL R122, R122, R122 ;  /* 0x0000007a7a7ae220 */ /* 0x004fe20000400000 */
[----:B------:R-:W-:Y:S01]  /*c620*/  FSETP.GEU.AND P6, PT, R43, -126, PT ;  /* 0xc2fc00002b00780b */ /* 0x000fe20003fce000 */
[--C-:B---3--:R-:W-:Y:S01]  /*c630*/  FFMA R35, R47, UR15, -R164.reuse ;  /* 0x0000000f2f237c23 */ /* 0x108fe200080008a4 */
[----:B------:R-:W-:Y:S01]  /*c640*/  FMNMX R16, R32, R5, !PT ;  /* 0x0000000520107209 */ /* 0x000fe20007800000 */
        /* <DEDUP_REMOVED lines=8> */
[----:B------:R-:W-:-:S02]  /*c6d0*/  FFMA R118, R147, UR15, -R164 ;  /* 0x0000000f93767c23 */ /* 0x000fc400080008a4 */
[----:B------:R-:W-:Y:S01]  /*c6e0*/  @!P6 FMUL R43, R43, 0.5 ;  /* 0x3f0000002b2be820 */ /* 0x000fe20000400000 */
[----:B------:R3:W4:Y:S01]  /*c6f0*/  MUFU.EX2 R111, R42 ;  /* 0x0000002a006f7308 */ /* 0x0007220000000800 */
[----:B-1----:R-:W-:Y:S01]  /*c700*/  @!P3 FMUL R34, R34, R34 ;  /* 0x000000222222b220 */ /* 0x002fe20000400000 */
[----:B------:R-:W-:Y:S02]  /*c710*/  FSETP.GEU.AND P3, PT, R35, -126, PT ;  /* 0xc2fc00002300780b */ /* 0x000fe40003f6e000 */
[----:B------:R-:W-:-:S03]  /*c720*/  FMNMX R16, R36, R5, !PT ;  /* 0x0000000524107209 */ /* 0x000fc60007800000 */
[----:B------:R-:W-:Y:S01]  /*c730*/  @!P2 FMUL R46, R46, 0.5 ;  /* 0x3f0000002e2ea820 */ /* 0x000fe20000400000 */
[----:B------:R1:W5:Y:S01]  /*c740*/  MUFU.EX2 R14, R43 ;  /* 0x0000002b000e7308 */ /* 0x0003620000000800 */
[----:B--2---:R-:W-:Y:S01]  /*c750*/  @!P4 FMUL R27, R27, R27 ;  /* 0x0000001b1b1bc220 */ /* 0x004fe20000400000 */
[----:B------:R-:W-:Y:S01]  /*c760*/  FSETP.GEU.AND P4, PT, R38, -126, PT ;  /* 0xc2fc00002600780b */ /* 0x000fe20003f8e000 */
[----:B---3--:R-:W-:Y:S01]  /*c770*/  FFMA R42, R54, UR15, -R164 ;  /* 0x0000000f362a7c23 */ /* 0x008fe200080008a4 */
[----:B------:R-:W-:-:S03]  /*c780*/  FMNMX R5, R37, R16, !PT ;  /* 0x0000001025057209 */ /* 0x000fc60007800000 */
[----:B------:R-:W-:Y:S01]  /*c790*/  @!P3 FMUL R35, R35, 0.5 ;  /* 0x3f0000002323b820 */ /* 0x000fe20000400000 */
[----:B------:R2:W3:Y:S01]  /*c7a0*/  MUFU.EX2 R106, R46 ;  /* 0x0000002e006a7308 */ /* 0x0004e20000000800 */
[----:B----4-:R-:W-:Y:S01]  /*c7b0*/  @!P5 FMUL R111, R111, R111 ;  /* 0x0000006f6f6fd220 */ /* 0x010fe20000400000 */
[----:B------:R-:W-:Y:S01]  /*c7c0*/  FMNMX R16, R40, R5, !PT ;  /* 0x0000000528107209 */ /* 0x000fe20007800000 */
[--C-:B-1----:R-:W-:Y:S01]  /*c7d0*/  FFMA R43, R63, UR15, -R164.reuse ;  /* 0x0000000f3f2b7c23 */ /* 0x102fe200080008a4 */
[----:B------:R-:W-:Y:S02]  /*c7e0*/  FSETP.GEU.AND P5, PT, R15, -126, PT ;  /* 0xc2fc00000f00780b */ /* 0x000fe40003fae000 */
[----:B------:R-:W-:Y:S01]  /*c7f0*/  FMNMX R5, R41, R16, !PT ;  /* 0x0000001029057209 */ /* 0x000fe20007800000 */
[----:B------:R-:W-:Y:S01]  /*c800*/  @!P4 FMUL R38, R38, 0.5 ;  /* 0x3f0000002626c820 */ /* 0x000fe20000400000 */
[----:B------:R-:W1:Y:S01]  /*c810*/  MUFU.EX2 R35, R35 ;  /* 0x0000002300237308 */ /* 0x000e620000000800 */
[----:B-----5:R-:W-:Y:S01]  /*c820*/  @!P6 FMUL R14, R14, R14 ;  /* 0x0000000e0e0ee220 */ /* 0x020fe20000400000 */
[----:B------:R-:W-:Y:S01]  /*c830*/  FSETP.GEU.AND P6, PT, R42, -126, PT ;  /* 0xc2fc00002a00780b */ /* 0x000fe20003fce000 */
[--C-:B--2---:R-:W-:Y:S01]  /*c840*/  FFMA R46, R66, UR15, -R164.reuse ;  /* 0x0000000f422e7c23 */ /* 0x104fe200080008a4 */
[----:B------:R-:W-:Y:S01]  /*c850*/  FMNMX R16, R44, R5, !PT ;  /* 0x000000052c107209 */ /* 0x000fe20007800000 */
[--C-:B------:R-:W-:Y:S01]  /*c860*/  FFMA R66, R103, UR15, -R164.reuse ;  /* 0x0000000f67427c23 */ /* 0x100fe200080008a4 */
[----:B------:R-:W-:-:S02]  /*c870*/  FFMA R103, R142, UR15, -R164 ;  /* 0x0000000f8e677c23 */ /* 0x000fc400080008a4 */
[----:B------:R-:W2:Y:S01]  /*c880*/  MUFU.EX2 R38, R38 ;  /* 0x0000002600267308 */ /* 0x000ea20000000800 */
[----:B---3--:R-:W-:Y:S01]  /*c890*/  @!P2 FMUL R106, R106, R106 ;  /* 0x0000006a6a6aa220 */ /* 0x008fe20000400000 */
[----:B------:R-:W-:Y:S01]  /*c8a0*/  FSETP.GEU.AND P2, PT, R39, -126, PT ;  /* 0xc2fc00002700780b */ /* 0x000fe20003f4e000 */
[----:B------:R-:W-:Y:S01]  /*c8b0*/  @!P5 FMUL R15, R15, 0.5 ;  /* 0x3f0000000f0fd820 */ /* 0x000fe20000400000 */
[----:B------:R-:W-:-:S03]  /*c8c0*/  FMNMX R5, R45, R16, !PT ;  /* 0x000000102d057209 */ /* 0x000fc60007800000 */
[----:B------:R-:W-:Y:S01]  /*c8d0*/  @!P6 FMUL R42, R42, 0.5 ;  /* 0x3f0000002a2ae820 */ /* 0x000fe20000400000 */
[----:B------:R-:W-:Y:S01]  /*c8e0*/  FMNMX R16, R48, R5, !PT ;  /* 0x0000000530107209 */ /* 0x000fe20007800000 */
[----:B-1----:R-:W-:Y:S01]  /*c8f0*/  @!P3 FMUL R35, R35, R35 ;  /* 0x000000232323b220 */ /* 0x002fe20000400000 */
[----:B------:R-:W-:Y:S01]  /*c900*/  FSETP.GEU.AND P3, PT, R58, -126, PT ;  /* 0xc2fc00003a00780b */ /* 0x000fe20003f6e000 */
[----:B------:R-:W1:Y:S01]  /*c910*/  MUFU.EX2 R15, R15 ;  /* 0x0000000f000f7308 */ /* 0x000e620000000800 */
        /* <DEDUP_REMOVED lines=9> */
[----:B------:R-:W3:Y:S01]  /*c9b0*/  MUFU.EX2 R39, R39 ;  /* 0x0000002700277308 */ /* 0x000ee20000000800 */
[----:B-1----:R-:W-:Y:S01]  /*c9c0*/  @!P5 FMUL R15, R15, R15 ;  /* 0x0000000f0f0fd220 */ /* 0x002fe20000400000 */
[----:B------:R-:W-:Y:S02]  /*c9d0*/  FSETP.GEU.AND P5, PT, R62, -126, PT ;  /* 0xc2fc00003e00780b */ /* 0x000fe40003fae000 */
[----:B------:R-:W-:Y:S01]  /*c9e0*/  @!P4 FMUL R59, R59, 0.5 ;  /* 0x3f0000003b3bc820 */ /* 0x000fe20000400000 */
[----:B------:R-:W-:-:S03]  /*c9f0*/  FMNMX R5, R57, R18, !PT ;  /* 0x0000001239057209 */ /* 0x000fc60007800000 */
[----:B------:R-:W1:Y:S01]  /*ca00*/  MUFU.EX2 R107, R58 ;  /* 0x0000003a006b7308 */ /* 0x000e620000000800 */
[----:B--2---:R-:W-:Y:S01]  /*ca10*/  @!P6 FMUL R42, R42, R42 ;  /* 0x0000002a2a2ae220 */ /* 0x004fe20000400000 */
[----:B------:R-:W-:Y:S02]  /*ca20*/  FSETP.GEU.AND P6, PT, R43, -126, PT ;  /* 0xc2fc00002b00780b */ /* 0x000fe40003fce000 */
[----:B------:R-:W-:-:S03]  /*ca30*/  FMNMX R18, R60, R5, !PT ;  /* 0x000000053c127209 */ /* 0x000fc60007800000 */
[----:B------:R-:W-:Y:S01]  /*ca40*/  @!P5 FMUL R62, R62, 0.5 ;  /* 0x3f0000003e3ed820 */ /* 0x000fe20000400000 */
[----:B------:R2:W4:Y:S01]  /*ca50*/  MUFU.EX2 R16, R59 ;  /* 0x0000003b00107308 */ /* 0x0005220000000800 */
[----:B---3--:R-:W-:Y:S01]  /*ca60*/  @!P2 FMUL R39, R39, R39 ;  /* 0x000000272727a220 */ /* 0x008fe20000400000 */
[----:B------:R-:W-:Y:S02]  /*ca70*/  FSETP.GEU.AND P2, PT, R46, -126, PT ;  /* 0xc2fc00002e00780b */ /* 0x000fe40003f4e000 */
[----:B------:R-:W-:-:S03]  /*ca80*/  FMNMX R5, R61, R18, !PT ;  /* 0x000000123d057209 */ /* 0x000fc60007800000 */
[----:B------:R-:W-:Y:S01]  /*ca90*/  @!P6 FMUL R43, R43, 0.5 ;  /* 0x3f0000002b2be820 */ /* 0x000fe20000400000 */
[----:B------:R-:W-:Y:S01]  /*caa0*/  FMNMX R18, R64, R5, !PT ;  /* 0x0000000540127209 */ /* 0x000fe20007800000 */
[----:B-1----:R-:W-:Y:S01]  /*cab0*/  @!P3 FMUL R107, R107, R107 ;  /* 0x0000006b6b6bb220 */ /* 0x002fe20000400000 */
[----:B------:R-:W-:Y:S01]  /*cac0*/  FSETP.GEU.AND P3, PT, R17, -126, PT ;  /* 0xc2fc00001100780b */ /* 0x000fe20003f6e000 */
[----:B------:R-:W1:Y:S01]  /*cad0*/  MUFU.EX2 R102, R62 ;  /* 0x0000003e00667308 */ /* 0x000e620000000800 */
[----:B------:R-:W-:Y:S01]  /*cae0*/  FMNMX R5, R65, R18, !PT ;  /* 0x0000001241057209 */ /* 0x000fe20007800000 */
[--C-:B--2---:R-:W-:Y:S01]  /*caf0*/  FFMA R59, R95, UR15, -R164.reuse ;  /* 0x0000000f5f3b7c23 */ /* 0x104fe200080008a4 */
[----:B------:R-:W-:Y:S01]  /*cb00*/  FFMA R95, R12, UR15, -R164 ;  /* 0x0000000f0c5f7c23 */ /* 0x000fe200080008a4 */
[----:B------:R-:W-:Y:S01]  /*cb10*/  @!P2 FMUL R46, R46, 0.5 ;  /* 0x3f0000002e2ea820 */ /* 0x000fe20000400000 */
[----:B------:R-:W-:Y:S01]  /*cb20*/  FMNMX R18, R68, R5, !PT ;  /* 0x0000000544127209 */ /* 0x000fe20007800000 */
[----:B----4-:R-:W-:Y:S01]  /*cb30*/  @!P4 FMUL R16, R16, R16 ;  /* 0x000000101010c220 */ /* 0x010fe20000400000 */
        /* <DEDUP_REMOVED lines=15> */
[----:B------:R-:W2:Y:S01]  /*cc30*/  MUFU.EX2 R50, R50 ;  /* 0x0000003200327308 */ /* 0x000ea20000000800 */
[----:B---3--:R-:W-:Y:S01]  /*cc40*/  @!P2 FMUL R46, R46, R46 ;  /* 0x0000002e2e2ea220 */ /* 0x008fe20000400000 */
[----:B------:R-:W-:Y:S02]  /*cc50*/  FSETP.GEU.AND P2, PT, R75, -126, PT ;  /* 0xc2fc00004b00780b */ /* 0x000fe40003f4e000 */
        /* <DEDUP_REMOVED lines=12> */
[----:B------:R2:W5:Y:S01]  /*cd20*/  MUFU.EX2 R18, R75 ;  /* 0x0000004b00127308 */ /* 0x0005620000000800 */
[----:B---3--:R-:W-:Y:S01]  /*cd30*/  @!P5 FMUL R47, R47, R47 ;  /* 0x0000002f2f2fd220 */ /* 0x008fe20000400000 */
[----:B------:R-:W-:Y:S01]  /*cd40*/  FMNMX R54, R84, R5, !PT ;  /* 0x0000000554367209 */ /* 0x000fe20007800000 */
[--C-:B-1----:R-:W-:Y:S01]  /*cd50*/  FFMA R74, R115, UR15, -R164.reuse ;  /* 0x0000000f734a7c23 */ /* 0x102fe200080008a4 */
[----:B------:R-:W-:Y:S01]  /*cd60*/  FSETP.GEU.AND P5, PT, R82, -126, PT ;  /* 0xc2fc00005200780b */ /* 0x000fe20003fae000 */
[--C-:B------:R-:W-:Y:S01]  /*cd70*/  FFMA R115, R163, UR15, -R164.reuse ;  /* 0x0000000fa3737c23 */ /* 0x100fe200080008a4 */
[----:B------:R-:W-:Y:S01]  /*cd80*/  FMNMX R5, R85, R54, !PT ;  /* 0x0000003655057209 */ /* 0x000fe20007800000 */
[----:B------:R-:W-:Y:S01]  /*cd90*/  @!P4 FMUL R51, R51, 0.5 ;  /* 0x3f0000003333c820 */ /* 0x000fe20000400000 */
[----:B------:R-:W1:Y:S01]  /*cda0*/  MUFU.EX2 R20, R20 ;  /* 0x0000001400147308 */ /* 0x000e620000000800 */
[----:B----4-:R-:W-:Y:S01]  /*cdb0*/  @!P6 FMUL R99, R99, R99 ;  /* 0x000000636363e220 */ /* 0x010fe20000400000 */
[----:B------:R-:W-:Y:S01]  /*cdc0*/  FSETP.GEU.AND P6, PT, R19, -126, PT ;  /* 0xc2fc00001300780b */ /* 0x000fe20003fce000 */
[--C-:B--2---:R-:W-:Y:S01]  /*cdd0*/  FFMA R75, R126, UR15, -R164.reuse ;  /* 0x0000000f7e4b7c23 */ /* 0x104fe200080008a4 */
[----:B------:R-:W-:Y:S01]  /*cde0*/  FMNMX R58, R88, R5, !PT ;  /* 0x00000005583a7209 */ /* 0x000fe20007800000 */
[----:B------:R-:W-:-:S03]  /*cdf0*/  FFMA R126, R151, UR15, -R164 ;  /* 0x0000000f977e7c23 */ /* 0x000fc600080008a4 */
[----:B------:R-:W2:Y:S01]  /*ce00*/  MUFU.EX2 R51, R51 ;  /* 0x0000003300337308 */ /* 0x000ea20000000800 */
[----:B-----5:R-:W-:Y:S01]  /*ce10*/  @!P2 FMUL R18, R18, R18 ;  /* 0x000000121212a220 */ /* 0x020fe20000400000 */
[----:B------:R-:W-:Y:S01]  /*ce20*/  FSETP.GEU.AND P2, PT, R86, -126, PT ;  /* 0xc2fc00005600780b */ /* 0x000fe20003f4e000 */
[----:B------:R-:W-:Y:S01]  /*ce30*/  @!P5 FMUL R82, R82, 0.5 ;  /* 0x3f0000005252d820 */ /* 0x000fe20000400000 */
[----:B------:R-:W-:-:S03]  /*ce40*/  FMNMX R5, R89, R58, !PT ;  /* 0x0000003a59057209 */ /* 0x000fc60007800000 */
[----:B------:R-:W-:Y:S01]  /*ce50*/  @!P6 FMUL R19, R19, 0.5 ;  /* 0x3f0000001313e820 */ /* 0x000fe20000400000 */
[----:B------:R-:W-:Y:S01]  /*ce60*/  FMNMX R58, R92, R5, !PT ;  /* 0x000000055c3a7209 */ /* 0x000fe20007800000 */
[----:B-1----:R-:W-:Y:S01]  /*ce70*/  @!P3 FMUL R20, R20, R20 ;  /* 0x000000141414b220 */ /* 0x002fe20000400000 */
[----:B------:R-:W-:Y:S01]  /*ce80*/  FSETP.GEU.AND P3, PT, R55, -126, PT ;  /* 0xc2fc00003700780b */ /* 0x000fe20003f6e000 */
[----:B------:R1:W3:Y:S01]  /*ce90*/  MUFU.EX2 R54, R82 ;  /* 0x0000005200367308 */ /* 0x0002e20000000800 */
[----:B------:R-:W-:-:S03]  /*cea0*/  FMNMX R5, R93, R58, !PT ;  /* 0x0000003a5d057209 */ /* 0x000fc60007800000 */
[----:B------:R-:W-:Y:S01]  /*ceb0*/  @!P2 FMUL R86, R86, 0.5 ;  /* 0x3f0000005656a820 */ /* 0x000fe20000400000 */
[----:B------:R-:W-:Y:S01]  /*cec0*/  FMNMX R58, R96, R5, !PT ;  /* 0x00000005603a7209 */ /* 0x000fe20007800000 */
[----:B--2---:R-:W-:Y:S01]  /*ced0*/  @!P4 FMUL R51, R51, R51 ;  /* 0x000000333333c220 */ /* 0x004fe20000400000 */
[----:B------:R-:W-:Y:S01]  /*cee0*/  FSETP.GEU.AND P4, PT, R90, -126, PT ;  /* 0xc2fc00005a00780b */ /* 0x000fe20003f8e000 */
[----:B------:R-:W2:Y:S01]  /*cef0*/  MUFU.EX2 R98, R86 ;  /* 0x0000005600627308 */ /* 0x000ea20000000800 */
[----:B------:R-:W-:Y:S01]  /*cf00*/  FMNMX R5, R97, R58, !PT ;  /* 0x0000003a61057209 */ /* 0x000fe20007800000 */
[----:B-1----:R-:W-:Y:S02]  /*cf10*/  FFMA R82, R135, UR15, -R164 ;  /* 0x0000000f87527c23 */ /* 0x002fe400080008a4 */
[----:B------:R-:W-:Y:S01]  /*cf20*/  @!P3 FMUL R55, R55, 0.5 ;  /* 0x3f0000003737b820 */ /* 0x000fe20000400000 */
[----:B------:R-:W-:-:S03]  /*cf30*/  FMNMX R62, R100, R5, !PT ;  /* 0x00000005643e7209 */ /* 0x000fc60007800000 */
[----:B------:R-:W1:Y:S01]  /*cf40*/  MUFU.EX2 R19, R19 ;  /* 0x0000001300137308 */ /* 0x000e620000000800 */
[----:B---3--:R-:W-:Y:S01]  /*cf50*/  @!P5 FMUL R54, R54, R54 ;  /* 0x000000363636d220 */ /* 0x008fe20000400000 */
[----:B------:R-:W-:Y:S02]  /*cf60*/  FSETP.GEU.AND P5, PT, R21, -126, PT ;  /* 0xc2fc00001500780b */ /* 0x000fe40003fae000 */
[----:B------:R-:W-:Y:S01]  /*cf70*/  @!P4 FMUL R90, R90, 0.5 ;  /* 0x3f0000005a5ac820 */ /* 0x000fe20000400000 */
[----:B------:R-:W-:-:S03]  /*cf80*/  FMNMX R5, R101, R62, !PT ;  /* 0x0000003e65057209 */ /* 0x000fc60007800000 */
        /* <DEDUP_REMOVED lines=28> */
[--C-:B---3--:R-:W-:Y:S01]  /*d150*/  FFMA R94, R23, UR15, -R164.reuse ;  /* 0x0000000f175e7c23 */ /* 0x108fe200080008a4 */
[----:B--2---:R-:W-:Y:S01]  /*d160*/  @!P2 FMUL R59, R59, R59 ;  /* 0x0000003b3b3ba220 */ /* 0x004fe20000400000 */
[----:B------:R-:W-:Y:S01]  /*d170*/  FFMA R23, R160, UR15, -R164 ;  /* 0x0000000fa0177c23 */ /* 0x000fe200080008a4 */
[----:B------:R-:W-:Y:S02]  /*d180*/  FMNMX R5, R113, R12, !PT ;  /* 0x0000000c71057209 */ /* 0x000fe40007800000 */
[----:B------:R-:W-:Y:S01]  /*d190*/  FSETP.GEU.AND P2, PT, R94, -126, PT ;  /* 0xc2fc00005e00780b */ /* 0x000fe20003f4e000 */
[----:B------:R-:W-:Y:S01]  /*d1a0*/  @!P5 FMUL R13, R13, 0.5 ;  /* 0x3f0000000d0dd820 */ /* 0x000fe20000400000 */
[----:B------:R-:W2:Y:S01]  /*d1b0*/  MUFU.EX2 R22, R22 ;  /* 0x0000001600167308 */ /* 0x000ea20000000800 */
[----:B----4-:R-:W-:Y:S01]  /*d1c0*/  @!P6 FMUL R62, R62, R62 ;  /* 0x0000003e3e3ee220 */ /* 0x010fe20000400000 */
[----:B------:R-:W-:-:S02]  /*d1d0*/  FSETP.GEU.AND P6, PT, R66, -126, PT ;  /* 0xc2fc00004200780b */ /* 0x000fc40003fce000 */
[----:B------:R-:W-:Y:S01]  /*d1e0*/  FMNMX R12, R116, R5, !PT ;  /* 0x00000005740c7209 */ /* 0x000fe20007800000 */
[----:B------:R-:W-:Y:S01]  /*d1f0*/  FADD R142, R31, R62 ;  /* 0x0000003e1f8e7221 */ /* 0x000fe20000000000 */
[----:B------:R-:W-:Y:S02]  /*d200*/  F2FP.BF16.F32.PACK_AB R31, R30, R31 ;  /* 0x0000001f1e1f723e */ /* 0x000fe400000010ff */
[----:B------:R3:W4:Y:S01]  /*d210*/  MUFU.EX2 R63, R13 ;  /* 0x0000000d003f7308 */ /* 0x0007220000000800 */
[----:B-1----:R-:W-:Y:S01]  /*d220*/  @!P3 FMUL R95, R95, R95 ;  /* 0x0000005f5f5fb220 */ /* 0x002fe20000400000 */
[----:B------:R-:W-:Y:S01]  /*d230*/  FSETP.GEU.AND P3, PT, R23, -126, PT ;  /* 0xc2fc00001700780b */ /* 0x000fe20003f6e000 */
[----:B------:R-:W-:Y:S01]  /*d240*/  @!P2 FMUL R94, R94, 0.5 ;  /* 0x3f0000005e5ea820 */ /* 0x000fe20000400000 */
[----:B------:R-:W-:-:S03]  /*d250*/  FMNMX R5, R117, R12, !PT ;  /* 0x0000000c75057209 */ /* 0x000fc60007800000 */
[----:B------:R-:W-:Y:S01]  /*d260*/  @!P6 FMUL R66, R66, 0.5 ;  /* 0x3f0000004242e820 */ /* 0x000fe20000400000 */
[----:B------:R-:W-:Y:S01]  /*d270*/  FMNMX R12, R120, R5, !PT ;  /* 0x00000005780c7209 */ /* 0x000fe20007800000 */
[----:B------:R-:W1:Y:S01]  /*d280*/  MUFU.EX2 R94, R94 ;  /* 0x0000005e005e7308 */ /* 0x000e620000000800 */
[----:B--2---:R-:W-:Y:S01]  /*d290*/  @!P4 FMUL R22, R22, R22 ;  /* 0x000000161616c220 */ /* 0x004fe20000400000 */
[----:B------:R-:W-:Y:S01]  /*d2a0*/  FSETP.GEU.AND P4, PT, R67, -126, PT ;  /* 0xc2fc00004300780b */ /* 0x000fe20003f8e000 */
[----:B---3--:R-:W-:Y:S01]  /*d2b0*/  FFMA R13, R130, UR15, -R164 ;  /* 0x0000000f820d7c23 */ /* 0x008fe200080008a4 */
[----:B------:R-:W-:Y:S02]  /*d2c0*/  FMNMX R5, R121, R12, !PT ;  /* 0x0000000c79057209 */ /* 0x000fe40007800000 */
[----:B------:R-:W-:Y:S02]  /*d2d0*/  @!P3 FMUL R23, R23, 0.5 ;  /* 0x3f0000001717b820 */ /* 0x000fe40000400000 */
        /* <DEDUP_REMOVED lines=8> */
[----:B------:R-:W-:Y:S01]  /*d360*/  FMNMX R5, R125, R12, !PT ;  /* 0x0000000c7d057209 */ /* 0x000fe20007800000 */
[----:B------:R-:W-:Y:S02]  /*d370*/  FADD R139, R111, R94 ;  /* 0x0000005e6f8b7221 */ /* 0x000fe40000000000 */
[----:B------:R-:W-:Y:S01]  /*d380*/  @!P5 FMUL R70, R70, 0.5 ;  /* 0x3f0000004646d820 */ /* 0x000fe20000400000 */
[----:B------:R-:W1:Y:S01]  /*d390*/  MUFU.EX2 R67, R67 ;  /* 0x0000004300437308 */ /* 0x000e620000000800 */
[----:B--2---:R-:W-:Y:S01]  /*d3a0*/  @!P6 FMUL R66, R66, R66 ;  /* 0x000000424242e220 */ /* 0x004fe20000400000 */
[----:B------:R-:W-:-:S02]  /*d3b0*/  FSETP.GEU.AND P6, PT, R91, -126, PT ;  /* 0xc2fc00005b00780b */ /* 0x000fc40003fce000 */
        /* <DEDUP_REMOVED lines=12> */
[----:B------:R-:W1:Y:S01]  /*d480*/  MUFU.EX2 R91, R91 ;  /* 0x0000005b005b7308 */ /* 0x000e620000000800 */
[----:B------:R-:W-:Y:S01]  /*d490*/  FMNMX R5, R133, R12, !PT ;  /* 0x0000000c85057209 */ /* 0x000fe20007800000 */
[----:B--2---:R-:W-:Y:S01]  /*d4a0*/  @!P5 FMUL R70, R70, R70 ;  /* 0x000000464646d220 */ /* 0x004fe20000400000 */
[----:B------:R-:W-:Y:S02]  /*d4b0*/  FSETP.GEU.AND P5, PT, R90, -126, PT ;  /* 0xc2fc00005a00780b */ /* 0x000fe40003fae000 */
[----:B------:R-:W-:Y:S02]  /*d4c0*/  FMNMX R12, R136, R5, !PT ;  /* 0x00000005880c7209 */ /* 0x000fe40007800000 */
[----:B------:R-:W-:Y:S01]  /*d4d0*/  @!P4 FMUL R78, R78, 0.5 ;  /* 0x3f0000004e4ec820 */ /* 0x000fe20000400000 */
[----:B------:R-:W2:Y:S01]  /*d4e0*/  MUFU.EX2 R71, R71 ;  /* 0x0000004700477308 */ /* 0x000ea20000000800 */
[----:B---3--:R-:W-:Y:S01]  /*d4f0*/  @!P2 FMUL R74, R74, R74 ;  /* 0x0000004a4a4aa220 */ /* 0x008fe20000400000 */
[----:B------:R-:W-:-:S02]  /*d500*/  FSETP.GEU.AND P2, PT, R75, -126, PT ;  /* 0xc2fc00004b00780b */ /* 0x000fc40003f4e000 */
[----:B------:R-:W-:-:S04]  /*d510*/  FMNMX R5, R137, R12, !PT ;  /* 0x0000000c89057209 */ /* 0x000fc80007800000 */
[----:B------:R-:W3:Y:S01]  /*d520*/  MUFU.EX2 R78, R78 ;  /* 0x0000004e004e7308 */ /* 0x000ee20000000800 */
[----:B-1----:R-:W-:Y:S01]  /*d530*/  @!P6 FMUL R91, R91, R91 ;  /* 0x0000005b5b5be220 */ /* 0x002fe20000400000 */
[----:B------:R-:W-:Y:S01]  /*d540*/  FMNMX R12, R140, R5, !PT ;  /* 0x000000058c0c7209 */ /* 0x000fe20007800000 */
[----:B------:R-:W-:Y:S01]  /*d550*/  @!P5 FMUL R90, R90, 0.5 ;  /* 0x3f0000005a5ad820 */ /* 0x000fe20000400000 */
[----:B------:R-:W-:Y:S02]  /*d560*/  FSETP.GEU.AND P6, PT, R115, -126, PT ;  /* 0xc2fc00007300780b */ /* 0x000fe40003fce000 */
[----:B------:R-:W-:Y:S01]  /*d570*/  FMNMX R5, R141, R12, !PT ;  /* 0x0000000c8d057209 */ /* 0x000fe20007800000 */
[----:B------:R-:W-:Y:S01]  /*d580*/  @!P2 FMUL R75, R75, 0.5 ;  /* 0x3f0000004b4ba820 */ /* 0x000fe20000400000 */
[----:B--2---:R-:W-:Y:S02]  /*d590*/  @!P3 FMUL R71, R71, R71 ;  /* 0x000000474747b220 */ /* 0x004fe40000400000 */
[----:B------:R-:W-:Y:S01]  /*d5a0*/  FMNMX R12, R144, R5, !PT ;  /* 0x00000005900c7209 */ /* 0x000fe20007800000 */
[----:B------:R-:W1:Y:S01]  /*d5b0*/  MUFU.EX2 R90, R90 ;  /* 0x0000005a005a7308 */ /* 0x000e620000000800 */
[----:B------:R-:W-:-:S02]  /*d5c0*/  FSETP.GEU.AND P3, PT, R110, -126, PT ;  /* 0xc2fc00006e00780b */ /* 0x000fc40003f6e000 */
[----:B------:R-:W-:Y:S01]  /*d5d0*/  FMNMX R5, R145, R12, !PT ;  /* 0x0000000c91057209 */ /* 0x000fe20007800000 */
[----:B---3--:R-:W-:Y:S01]  /*d5e0*/  @!P4 FMUL R78, R78, R78 ;  /* 0x0000004e4e4ec220 */ /* 0x008fe20000400000 */
[----:B------:R-:W-:-:S03]  /*d5f0*/  FSETP.GEU.AND P4, PT, R13, -126, PT ;  /* 0xc2fc00000d00780b */ /* 0x000fc60003f8e000 */
[----:B------:R-:W2:Y:S01]  /*d600*/  MUFU.EX2 R75, R75 ;  /* 0x0000004b004b7308 */ /* 0x000ea20000000800 */
[----:B------:R-:W-:Y:S01]  /*d610*/  @!P6 FMUL R115, R115, 0.5 ;  /* 0x3f0000007373e820 */ /* 0x000fe20000400000 */
[----:B------:R-:W-:-:S04]  /*d620*/  FMNMX R12, R148, R5, !PT ;  /* 0x00000005940c7209 */ /* 0x000fc80007800000 */
[----:B------:R-:W-:Y:S01]  /*d630*/  FMNMX R12, R149, R12, !PT ;  /* 0x0000000c950c7209 */ /* 0x000fe20007800000 */
[----:B------:R-:W-:Y:S01]  /*d640*/  @!P3 FMUL R110, R110, 0.5 ;  /* 0x3f0000006e6eb820 */ /* 0x000fe20000400000 */
[----:B------:R-:W3:Y:S01]  /*d650*/  MUFU.EX2 R115, R115 ;  /* 0x0000007300737308 */ /* 0x000ee20000000800 */
[----:B-1----:R-:W-:Y:S01]  /*d660*/  @!P5 FMUL R90, R90, R90 ;  /* 0x0000005a5a5ad220 */ /* 0x002fe20000400000 */
[----:B------:R-:W-:Y:S01]  /*d670*/  FSETP.GEU.AND P5, PT, R114, -126, PT ;  /* 0xc2fc00007200780b */ /* 0x000fe20003fae000 */
[----:B------:R-:W1:Y:S01]  /*d680*/  SHFL.BFLY PT, R5, R12, 0x1, 0x1f ;  /* 0x0c201f000c057f89 */ /* 0x000e6200000e0000 */
[----:B------:R-:W-:-:S04]  /*d690*/  @!P4 FMUL R13, R13, 0.5 ;  /* 0x3f0000000d0dc820 */ /* 0x000fc80000400000 */
[----:B------:R-:W4:Y:S01]  /*d6a0*/  MUFU.EX2 R110, R110 ;  /* 0x0000006e006e7308 */ /* 0x000f220000000800 */
        /* <DEDUP_REMOVED lines=8> */
[----:B----4-:R-:W-:Y:S01]  /*d730*/  @!P3 FMUL R110, R110, R110 ;  /* 0x0000006e6e6eb220 */ /* 0x010fe20000400000 */
[----:B------:R-:W-:Y:S02]  /*d740*/  FSETP.GEU.AND P3, PT, R138, -126, PT ;  /* 0xc2fc00008a00780b */ /* 0x000fe40003f6e000 */
[----:B-1----:R-:W-:Y:S01]  /*d750*/  FMNMX R5, R12, R5, !PT ;  /* 0x000000050c057209 */ /* 0x002fe20007800000 */
[C---:B------:R-:W-:Y:S01]  /*d760*/  FADD R151, R43.reuse, R110 ;  /* 0x0000006e2b977221 */ /* 0x040fe20000000000 */
[----:B------:R-:W-:Y:S01]  /*d770*/  F2FP.BF16.F32.PACK_AB R43, R43, R102 ;  /* 0x000000662b2b723e */ /* 0x000fe200000010ff */
[----:B------:R-:W-:Y:S01]  /*d780*/  @!P6 FMUL R79, R79, 0.5 ;  /* 0x3f0000004f4fe820 */ /* 0x000fe20000400000 */
[----:B------:R-:W1:Y:S01]  /*d790*/  MUFU.EX2 R82, R82 ;  /* 0x0000005200527308 */ /* 0x000e620000000800 */
[----:B--2---:R-:W-:Y:S01]  /*d7a0*/  @!P4 FMUL R13, R13, R13 ;  /* 0x0000000d0d0dc220 */ /* 0x004fe20000400000 */
[----:B------:R-:W-:Y:S01]  /*d7b0*/  FSETP.GEU.AND P4, PT, R83, -126, PT ;  /* 0xc2fc00005300780b */ /* 0x000fe20003f8e000 */
[----:B------:R-:W2:Y:S02]  /*d7c0*/  SHFL.BFLY PT, R86, R5, 0x2, 0x1f ;  /* 0x0c401f0005567f89 */ /* 0x000ea400000e0000 */
[----:B------:R-:W-:-:S02]  /*d7d0*/  FADD R161, R46, R13 ;  /* 0x0000000d2ea17221 */ /* 0x000fc40000000000 */
[----:B------:R-:W-:Y:S01]  /*d7e0*/  @!P3 FMUL R138, R138, 0.5 ;  /* 0x3f0000008a8ab820 */ /* 0x000fe20000400000 */
[----:B------:R-:W4:Y:S01]  /*d7f0*/  MUFU.EX2 R79, R79 ;  /* 0x0000004f004f7308 */ /* 0x000f220000000800 */
[----:B---3--:R-:W-:Y:S01]  /*d800*/  @!P5 FMUL R114, R114, R114 ;  /* 0x000000727272d220 */ /* 0x008fe20000400000 */
[----:B------:R-:W-:-:S05]  /*d810*/  FSETP.GEU.AND P5, PT, R103, -126, PT ;  /* 0xc2fc00006700780b */ /* 0x000fca0003fae000 */
[----:B------:R-:W-:Y:S01]  /*d820*/  @!P4 FMUL R83, R83, 0.5 ;  /* 0x3f0000005353c820 */ /* 0x000fe20000400000 */
[----:B------:R3:W5:Y:S01]  /*d830*/  MUFU.EX2 R12, R138 ;  /* 0x0000008a000c7308 */ /* 0x0007620000000800 */
[----:B-1----:R-:W-:Y:S01]  /*d840*/  @!P2 FMUL R82, R82, R82 ;  /* 0x000000525252a220 */ /* 0x002fe20000400000 */
[----:B------:R-:W-:-:S05]  /*d850*/  FSETP.GEU.AND P2, PT, R87, -126, PT ;  /* 0xc2fc00005700780b */ /* 0x000fca0003f4e000 */
[----:B------:R-:W-:Y:S01]  /*d860*/  @!P5 FMUL R103, R103, 0.5 ;  /* 0x3f0000006767d820 */ /* 0x000fe20000400000 */
[----:B------:R-:W1:Y:S01]  /*d870*/  MUFU.EX2 R83, R83 ;  /* 0x0000005300537308 */ /* 0x000e620000000800 */
[----:B----4-:R-:W-:Y:S01]  /*d880*/  @!P6 FMUL R79, R79, R79 ;  /* 0x0000004f4f4fe220 */ /* 0x010fe20000400000 */
[----:B------:R-:W-:Y:S01]  /*d890*/  FSETP.GEU.AND P6, PT, R143, -126, PT ;  /* 0xc2fc00008f00780b */ /* 0x000fe20003fce000 */
[----:B---3--:R-:W-:Y:S01]  /*d8a0*/  FADD R138, R11, R58 ;  /* 0x0000003a0b8a7221 */ /* 0x008fe20000000000 */
[----:B--2---:R-:W-:-:S03]  /*d8b0*/  FMNMX R5, R5, R86, !PT ;  /* 0x0000005605057209 */ /* 0x004fc60007800000 */
[----:B------:R-:W-:Y:S01]  /*d8c0*/  @!P2 FMUL R87, R87, 0.5 ;  /* 0x3f0000005757a820 */ /* 0x000fe20000400000 */
[----:B------:R-:W2:Y:S01]  /*d8d0*/  MUFU.EX2 R103, R103 ;  /* 0x0000006700677308 */ /* 0x000ea20000000800 */
[----:B-----5:R-:W-:Y:S01]  /*d8e0*/  @!P3 FMUL R12, R12, R12 ;  /* 0x0000000c0c0cb220 */ /* 0x020fe20000400000 */
[----:B------:R-:W-:-:S04]  /*d8f0*/  FSETP.NEU.AND P3, PT, R5, -INF , PT ;  /* 0xff8000000500780b */ /* 0x000fc80003f6d000 */
[----:B------:R-:W-:Y:S01]  /*d900*/  FSEL R134, R5, RZ, P3 ;  /* 0x000000ff05867208 */ /* 0x000fe20001800000 */
[----:B------:R-:W-:Y:S01]  /*d910*/  @!P6 FMUL R143, R143, 0.5 ;  /* 0x3f0000008f8fe820 */ /* 0x000fe20000400000 */
[----:B------:R-:W3:Y:S01]  /*d920*/  MUFU.EX2 R87, R87 ;  /* 0x0000005700577308 */ /* 0x000ee20000000800 */
[----:B-1----:R-:W-:Y:S01]  /*d930*/  @!P4 FMUL R83, R83, R83 ;  /* 0x000000535353c220 */ /* 0x002fe20000400000 */
[----:B------:R-:W-:Y:S01]  /*d940*/  FSETP.GEU.AND P4, PT, R118, -126, PT ;  /* 0xc2fc00007600780b */ /* 0x000fe20003f8e000 */
[----:B------:R-:W-:Y:S01]  /*d950*/  FMUL R130, R134, UR15 ;  /* 0x0000000f86827c20 */ /* 0x000fe20008400000 */
[----:B------:R-:W-:-:S03]  /*d960*/  FSETP.GEU.AND P3, PT, R119, -126, PT ;  /* 0xc2fc00007700780b */ /* 0x000fc60003f6e000 */
[--C-:B------:R-:W-:Y:S01]  /*d970*/  FFMA R25, R25, UR15, -R130.reuse ;  /* 0x0000000f19197c23 */ /* 0x100fe20008000882 */
[----:B------:R-:W1:Y:S01]  /*d980*/  MUFU.EX2 R86, R143 ;  /* 0x0000008f00567308 */ /* 0x000e620000000800 */
[--C-:B------:R-:W-:Y:S01]  /*d990*/  FFMA R131, R24, UR15, -R130.reuse ;  /* 0x0000000f18837c23 */ /* 0x100fe20008000882 */
[----:B--2---:R-:W-:Y:S01]  /*d9a0*/  @!P5 FMUL R103, R103, R103 ;  /* 0x000000676767d220 */ /* 0x004fe20000400000 */
[----:B------:R-:W-:Y:S01]  /*d9b0*/  FSETP.GEU.AND P5, PT, R126, -126, PT ;  /* 0xc2fc00007e00780b */ /* 0x000fe20003fae000 */
        /* <DEDUP_REMOVED lines=9> */
[----:B------:R-:W2:Y:S01]  /*da50*/  MUFU.EX2 R118, R118 ;  /* 0x0000007600767308 */ /* 0x000ea20000000800 */
[--C-:B------:R-:W-:Y:S01]  /*da60*/  FFMA R44, R44, UR15, -R130.reuse ;  /* 0x0000000f2c2c7c23 */ /* 0x100fe20008000882 */
[--C-:B------:R-:W-:Y:S01]  /*da70*/  FFMA R48, R48, UR15, -R130.reuse ;  /* 0x0000000f30307c23 */ /* 0x100fe20008000882 */
[----:B------:R-:W-:Y:S01]  /*da80*/  @!P5 FMUL R126, R126, 0.5 ;  /* 0x3f0000007e7ed820 */ /* 0x000fe20000400000 */
[----:B-1----:R-:W-:Y:S01]  /*da90*/  @!P6 FMUL R86, R86, R86 ;  /* 0x000000565656e220 */ /* 0x002fe20000400000 */
[----:B------:R-:W-:Y:S01]  /*daa0*/  FSETP.GEU.AND P6, PT, R131, -126, PT ;  /* 0xc2fc00008300780b */ /* 0x000fe20003fce000 */
[--C-:B------:R-:W-:Y:S01]  /*dab0*/  FFMA R56, R56, UR15, -R130.reuse ;  /* 0x0000000f38387c23 */ /* 0x100fe20008000882 */
[--C-:B------:R-:W-:Y:S01]  /*dac0*/  FFMA R52, R52, UR15, -R130.reuse ;  /* 0x0000000f34347c23 */ /* 0x100fe20008000882 */
[----:B------:R-:W1:Y:S01]  /*dad0*/  MUFU.EX2 R119, R119 ;  /* 0x0000007700777308 */ /* 0x000e620000000800 */
[--C-:B------:R-:W-:Y:S01]  /*dae0*/  FFMA R60, R60, UR15, -R130.reuse ;  /* 0x0000000f3c3c7c23 */ /* 0x100fe20008000882 */
[----:B------:R-:W-:Y:S01]  /*daf0*/  @!P2 FMUL R25, R25, 0.5 ;  /* 0x3f0000001919a820 */ /* 0x000fe20000400000 */
[--C-:B------:R-:W-:Y:S01]  /*db00*/  FFMA R64, R64, UR15, -R130.reuse ;  /* 0x0000000f40407c23 */ /* 0x100fe20008000882 */
[--C-:B------:R-:W-:Y:S01]  /*db10*/  FFMA R68, R68, UR15, -R130.reuse ;  /* 0x0000000f44447c23 */ /* 0x100fe20008000882 */
[--C-:B------:R-:W-:Y:S01]  /*db20*/  FFMA R76, R76, UR15, -R130.reuse ;  /* 0x0000000f4c4c7c23 */ /* 0x100fe20008000882 */
[--C-:B------:R-:W-:Y:S01]  /*db30*/  FFMA R72, R72, UR15, -R130.reuse ;  /* 0x0000000f48487c23 */ /* 0x100fe20008000882 */
[--C-:B------:R-:W-:Y:S01]  /*db40*/  FFMA R80, R80, UR15, -R130.reuse ;  /* 0x0000000f50507c23 */ /* 0x100fe20008000882 */
[----:B------:R3:W4:Y:S01]  /*db50*/  MUFU.EX2 R127, R25 ;  /* 0x00000019007f7308 */ /* 0x0007220000000800 */
[----:B--2---:R-:W-:Y:S01]  /*db60*/  @!P4 FMUL R118, R118, R118 ;  /* 0x000000767676c220 */ /* 0x004fe20000400000 */
[----:B------:R-:W-:Y:S01]  /*db70*/  FSETP.GEU.AND P4, PT, R24, -126, PT ;  /* 0xc2fc00001800780b */ /* 0x000fe20003f8e000 */
[----:B------:R-:W-:Y:S01]  /*db80*/  @!P6 FMUL R131, R131, 0.5 ;  /* 0x3f0000008383e820 */ /* 0x000fe20000400000 */
[--C-:B------:R-:W-:Y:S01]  /*db90*/  FFMA R84, R84, UR15, -R130.reuse ;  /* 0x0000000f54547c23 */ /* 0x100fe20008000882 */
[--C-:B------:R-:W-:Y:S01]  /*dba0*/  FFMA R135, R92, UR15, -R130.reuse ;  /* 0x0000000f5c877c23 */ /* 0x100fe20008000882 */
[--C-:B------:R-:W-:Y:S01]  /*dbb0*/  FFMA R92, R93, UR15, -R130.reuse ;  /* 0x0000000f5d5c7c23 */ /* 0x100fe20008000882 */
[--C-:B------:R-:W-:Y:S01]  /*dbc0*/  FFMA R128, R128, UR15, -R130.reuse ;  /* 0x0000000f80807c23 */ /* 0x100fe20008000882 */
[----:B------:R-:W2:Y:S01]  /*dbd0*/  MUFU.EX2 R126, R126 ;  /* 0x0000007e007e7308 */ /* 0x000ea20000000800 */
[----:B-1----:R-:W-:Y:S01]  /*dbe0*/  @!P3 FMUL R119, R119, R119 ;  /* 0x000000777777b220 */ /* 0x002fe20000400000 */
[----:B------:R-:W-:Y:S01]  /*dbf0*/  FSETP.GEU.AND P3, PT, R29, -126, PT ;  /* 0xc2fc00001d00780b */ /* 0x000fe20003f6e000 */
[--C-:B---3--:R-:W-:Y:S01]  /*dc00*/  FFMA R25, R37, UR15, -R130.reuse ;  /* 0x0000000f25197c23 */ /* 0x108fe20008000882 */
[--C-:B------:R-:W-:Y:S01]  /*dc10*/  FFMA R137, R137, UR15, -R130.reuse ;  /* 0x0000000f89897c23 */ /* 0x100fe20008000882 */
[--C-:B------:R-:W-:Y:S01]  /*dc20*/  FFMA R132, R132, UR15, -R130.reuse ;  /* 0x0000000f84847c23 */ /* 0x100fe20008000882 */
[----:B------:R-:W-:Y:S01]  /*dc30*/  FADD R143, R16, R115 ;  /* 0x00000073108f7221 */ /* 0x000fe20000000000 */
[----:B------:R-:W-:Y:S01]  /*dc40*/  @!P4 FMUL R24, R24, 0.5 ;  /* 0x3f0000001818c820 */ /* 0x000fe20000400000 */
[----:B------:R1:W3:Y:S01]  /*dc50*/  MUFU.EX2 R28, R131 ;  /* 0x00000083001c7308 */ /* 0x0002e20000000800 */
[----:B----4-:R-:W-:Y:S01]  /*dc60*/  @!P2 FMUL R127, R127, R127 ;  /* 0x0000007f7f7fa220 */ /* 0x010fe20000400000 */
[----:B------:R-:W-:Y:S01]  /*dc70*/  FSETP.GEU.AND P2, PT, R36, -126, PT ;  /* 0xc2fc00002400780b */ /* 0x000fe20003f4e000 */
[----:B------:R-:W-:Y:S01]  /*dc80*/  FFMA R146, R133, UR15, -R130 ;  /* 0x0000000f85927c23 */ /* 0x000fe20008000882 */
[----:B------:R-:W-:Y:S01]  /*dc90*/  FADD R133, R107, R90 ;  /* 0x0000005a6b857221 */ /* 0x000fe20000000000 */
[--C-:B------:R-:W-:Y:S01]  /*dca0*/  FFMA R147, R145, UR15, -R130.reuse ;  /* 0x0000000f91937c23 */ /* 0x100fe20008000882 */
[----:B------:R-:W-:Y:S01]  /*dcb0*/  FADD R145, R102, R75 ;  /* 0x0000004b66917221 */ /* 0x000fe20000000000 */
[----:B------:R-:W-:Y:S01]  /*dcc0*/  @!P3 FMUL R29, R29, 0.5 ;  /* 0x3f0000001d1db820 */ /* 0x000fe20000400000 */
[----:B------:R-:W4:Y:S01]  /*dcd0*/  MUFU.EX2 R24, R24 ;  /* 0x0000001800187308 */ /* 0x000f220000000800 */
[--C-:B-1----:R-:W-:Y:S01]  /*dce0*/  FFMA R131, R33, UR15, -R130.reuse ;  /* 0x0000000f21837c23 */ /* 0x102fe20008000882 */
[----:B--2---:R-:W-:Y:S01]  /*dcf0*/  @!P5 FMUL R126, R126, R126 ;  /* 0x0000007e7e7ed220 */ /* 0x004fe20000400000 */
[----:B------:R-:W-:Y:S01]  /*dd00*/  FSETP.GEU.AND P5, PT, R32, -126, PT ;  /* 0xc2fc00002000780b */ /* 0x000fe20003fae000 */
[----:B------:R-:W-:Y:S01]  /*dd10*/  FADD R138, R138, R133 ;  /* 0x000000858a8a7221 */ /* 0x000fe20000000000 */
[--C-:B------:R-:W-:Y:S01]  /*dd20*/  FFMA R148, R148, UR15, -R130.reuse ;  /* 0x0000000f94947c23 */ /* 0x100fe20008000882 */
[----:B------:R-:W-:Y:S01]  /*dd30*/  FFMA R149, R149, UR15, -R130 ;  /* 0x0000000f95957c23 */ /* 0x000fe20008000882 */
[----:B------:R-:W-:Y:S01]  /*dd40*/  @!P2 FMUL R36, R36, 0.5 ;  /* 0x3f0000002424a820 */ /* 0x000fe20000400000 */
[----:B------:R1:W2:Y:S01]  /*dd50*/  MUFU.EX2 R33, R29 ;  /* 0x0000001d00217308 */ /* 0x0002a20000000800 */
[----:B---3--:R-:W-:Y:S01]  /*dd60*/  @!P6 FMUL R28, R28, R28 ;  /* 0x0000001c1c1ce220 */ /* 0x008fe20000400000 */
[----:B------:R-:W-:Y:S01]  /*dd70*/  FSETP.GEU.AND P6, PT, R131, -126, PT ;  /* 0xc2fc00008300780b */ /* 0x000fe20003fce000 */
[----:B------:R-:W-:Y:S01]  /*dd80*/  FADD R142, R142, R145 ;  /* 0x000000918e8e7221 */ /* 0x000fe20000000000 */
[C---:B------:R-:W-:Y:S01]  /*dd90*/  FADD R145, R35.reuse, R70 ;  /* 0x0000004623917221 */ /* 0x040fe20000000000 */
[----:B------:R-:W-:Y:S01]  /*dda0*/  FADD R150, R98, R119 ;  /* 0x0000007762967221 */ /* 0x000fe20000000000 */
[----:B------:R-:W-:-:S02]  /*ddb0*/  F2FP.BF16.F32.PACK_AB R35, R35, R106 ;  /* 0x0000006a2323723e */ /* 0x000fc400000010ff */
[----:B------:R-:W3:Y:S01]  /*ddc0*/  MUFU.EX2 R36, R36 ;  /* 0x0000002400247308 */ /* 0x000ee20000000800 */
[----:B------:R-:W-:Y:S01]  /*ddd0*/  @!P5 FMUL R32, R32, 0.5 ;  /* 0x3f0000002020d820 */ /* 0x000fe20000400000 */
[----:B----4-:R-:W-:Y:S01]  /*dde0*/  @!P4 FMUL R24, R24, R24 ;  /* 0x000000181818c220 */ /* 0x010fe20000400000 */
[----:B------:R-:W-:Y:S01]  /*ddf0*/  FSETP.GEU.AND P4, PT, R25, -126, PT ;  /* 0xc2fc00001900780b */ /* 0x000fe20003f8e000 */
[----:B-1----:R-:W-:Y:S01]  /*de00*/  FFMA R29, R41, UR15, -R130 ;  /* 0x0000000f291d7c23 */ /* 0x002fe20008000882 */
[----:B------:R-:W-:Y:S02]  /*de10*/  F2FP.BF16.F32.PACK_AB R75, R110, R75 ;  /* 0x0000004b6e4b723e */ /* 0x000fe400000010ff */
[----:B------:R-:W-:Y:S01]  /*de20*/  @!P6 FMUL R131, R131, 0.5 ;  /* 0x3f0000008383e820 */ /* 0x000fe20000400000 */
[----:B------:R-:W1:Y:S01]  /*de30*/  MUFU.EX2 R32, R32 ;  /* 0x0000002000207308 */ /* 0x000e620000000800 */
[----:B--2---:R-:W-:Y:S01]  /*de40*/  @!P3 FMUL R33, R33, R33 ;  /* 0x000000212121b220 */ /* 0x004fe20000400000 */
[----:B------:R-:W-:-:S06]  /*de50*/  FSETP.GEU.AND P3, PT, R40, -126, PT ;  /* 0xc2fc00002800780b */ /* 0x000fcc0003f6e000 */
[----:B------:R2:W4:Y:S01]  /*de60*/  MUFU.EX2 R37, R131 ;  /* 0x0000008300257308 */ /* 0x0005220000000800 */
[----:B------:R-:W-:Y:S01]  /*de70*/  @!P4 FMUL R25, R25, 0.5 ;  /* 0x3f0000001919c820 */ /* 0x000fe20000400000 */
[----:B---3--:R-:W-:-:S05]  /*de80*/  @!P2 FMUL R36, R36, R36 ;  /* 0x000000242424a220 */ /* 0x008fca0000400000 */
[----:B------:R-:W-:Y:S01]  /*de90*/  @!P3 FMUL R40, R40, 0.5 ;  /* 0x3f0000002828b820 */ /* 0x000fe20000400000 */
[----:B------:R3:W5:Y:S01]  /*dea0*/  MUFU.EX2 R41, R25 ;  /* 0x0000001900297308 */ /* 0x0007620000000800 */
[----:B--2---:R-:W-:Y:S01]  /*deb0*/  FFMA R131, R45, UR15, -R130 ;  /* 0x0000000f2d837c23 */ /* 0x004fe20008000882 */
[----:B-1----:R-:W-:Y:S01]  /*dec0*/  @!P5 FMUL R32, R32, R32 ;  /* 0x000000202020d220 */ /* 0x002fe20000400000 */
[----:B------:R-:W-:-:S03]  /*ded0*/  FSETP.GEU.AND P5, PT, R29, -126, PT ;  /* 0xc2fc00001d00780b */ /* 0x000fc60003fae000 */
[----:B------:R-:W-:Y:S02]  /*dee0*/  FSETP.GEU.AND P2, PT, R131, -126, PT ;  /* 0xc2fc00008300780b */ /* 0x000fe40003f4e000 */
[----:B------:R-:W1:Y:S01]  /*def0*/  MUFU.EX2 R40, R40 ;  /* 0x0000002800287308 */ /* 0x000e620000000800 */
[----:B----4-:R-:W-:Y:S01]  /*df00*/  @!P6 FMUL R37, R37, R37 ;  /* 0x000000252525e220 */ /* 0x010fe20000400000 */
[----:B------:R-:W-:Y:S01]  /*df10*/  FSETP.GEU.AND P6, PT, R44, -126, PT ;  /* 0xc2fc00002c00780b */ /* 0x000fe20003fce000 */
[----:B---3--:R-:W-:-:S05]  /*df20*/  FFMA R25, R49, UR15, -R130 ;  /* 0x0000000f31197c23 */ /* 0x008fca0008000882 */
[----:B------:R-:W-:Y:S01]  /*df30*/  @!P5 FMUL R29, R29, 0.5 ;  /* 0x3f0000001d1dd820 */ /* 0x000fe20000400000 */
[----:B-----5:R-:W-:Y:S01]  /*df40*/  @!P4 FMUL R41, R41, R41 ;  /* 0x000000292929c220 */ /* 0x020fe20000400000 */
[----:B------:R-:W-:Y:S01]  /*df50*/  FSETP.GEU.AND P4, PT, R48, -126, PT ;  /* 0xc2fc00003000780b */ /* 0x000fe20003f8e000 */
[----:B------:R-:W-:Y:S01]  /*df60*/  @!P2 FMUL R131, R131, 0.5 ;  /* 0x3f0000008383a820 */ /* 0x000fe20000400000 */
[----:B------:R2:W3:Y:S03]  /*df70*/  MUFU.EX2 R45, R29 ;  /* 0x0000001d002d7308 */ /* 0x0004e60000000800 */
[----:B------:R-:W-:Y:S01]  /*df80*/  @!P6 FMUL R44, R44, 0.5 ;  /* 0x3f0000002c2ce820 */ /* 0x000fe20000400000 */
[----:B-1----:R-:W-:Y:S01]  /*df90*/  @!P3 FMUL R40, R40, R40 ;  /* 0x000000282828b220 */ /* 0x002fe20000400000 */
[----:B------:R-:W-:-:S03]  /*dfa0*/  FSETP.GEU.AND P3, PT, R25, -126, PT ;  /* 0xc2fc00001900780b */ /* 0x000fc60003f6e000 */
[----:B------:R1:W4:Y:S01]  /*dfb0*/  MUFU.EX2 R49, R131 ;  /* 0x0000008300317308 */ /* 0x0003220000000800 */
[----:B--2---:R-:W-:Y:S02]  /*dfc0*/  FFMA R29, R53, UR15, -R130 ;  /* 0x0000000f351d7c23 */ /* 0x004fe40008000882 */
[----:B------:R-:W-:-:S05]  /*dfd0*/  @!P4 FMUL R48, R48, 0.5 ;  /* 0x3f0000003030c820 */ /* 0x000fca0000400000 */
[----:B------:R-:W2:Y:S01]  /*dfe0*/  MUFU.EX2 R44, R44 ;  /* 0x0000002c002c7308 */ /* 0x000ea20000000800 */
[----:B---3--:R-:W-:Y:S01]  /*dff0*/  @!P5 FMUL R45, R45, R45 ;  /* 0x0000002d2d2dd220 */ /* 0x008fe20000400000 */
[----:B------:R-:W-:Y:S01]  /*e000*/  FSETP.GEU.AND P5, PT, R52, -126, PT ;  /* 0xc2fc00003400780b */ /* 0x000fe20003fae000 */
[----:B------:R-:W-:Y:S01]  /*e010*/  @!P3 FMUL R25, R25, 0.5 ;  /* 0x3f0000001919b820 */ /* 0x000fe20000400000 */
[----:B-1----:R-:W-:-:S04]  /*e020*/  FFMA R131, R57, UR15, -R130 ;  /* 0x0000000f39837c23 */ /* 0x002fc80008000882 */
[----:B------:R-:W1:Y:S01]  /*e030*/  MUFU.EX2 R48, R48 ;  /* 0x0000003000307308 */ /* 0x000e620000000800 */
[----:B----4-:R-:W-:Y:S01]  /*e040*/  @!P2 FMUL R49, R49, R49 ;  /* 0x000000313131a220 */ /* 0x010fe20000400000 */
[----:B------:R-:W-:-:S05]  /*e050*/  FSETP.GEU.AND P2, PT, R56, -126, PT ;  /* 0xc2fc00003800780b */ /* 0x000fca0003f4e000 */
[----:B------:R-:W-:Y:S01]  /*e060*/  @!P5 FMUL R52, R52, 0.5 ;  /* 0x3f0000003434d820 */ /* 0x000fe20000400000 */
[----:B------:R3:W4:Y:S01]  /*e070*/  MUFU.EX2 R53, R25 ;  /* 0x0000001900357308 */ /* 0x0007220000000800 */
[----:B--2---:R-:W-:Y:S01]  /*e080*/  @!P6 FMUL R44, R44, R44 ;  /* 0x0000002c2c2ce220 */ /* 0x004fe20000400000 */
[----:B------:R-:W-:-:S05]  /*e090*/  FSETP.GEU.AND P6, PT, R29, -126, PT ;  /* 0xc2fc00001d00780b */ /* 0x000fca0003fce000 */
[----:B------:R-:W-:Y:S01]  /*e0a0*/  @!P2 FMUL R56, R56, 0.5 ;  /* 0x3f0000003838a820 */ /* 0x000fe20000400000 */
[----:B------:R-:W2:Y:S01]  /*e0b0*/  MUFU.EX2 R52, R52 ;  /* 0x0000003400347308 */ /* 0x000ea20000000800 */
[----:B-1----:R-:W-:Y:S01]  /*e0c0*/  @!P4 FMUL R48, R48, R48 ;  /* 0x000000303030c220 */ /* 0x002fe20000400000 */
[----:B------:R-:W-:Y:S01]  /*e0d0*/  FSETP.GEU.AND P4, PT, R131, -126, PT ;  /* 0xc2fc00008300780b */ /* 0x000fe20003f8e000 */
[----:B---3--:R-:W-:-:S04]  /*e0e0*/  FFMA R25, R61, UR15, -R130 ;  /* 0x0000000f3d197c23 */ /* 0x008fc80008000882 */
[----:B------:R-:W-:Y:S01]  /*e0f0*/  @!P6 FMUL R29, R29, 0.5 ;  /* 0x3f0000001d1de820 */ /* 0x000fe20000400000 */
        /* <DEDUP_REMOVED lines=8> */
[----:B------:R2:W5:Y:S01]  /*e180*/  MUFU.EX2 R61, R131 ;  /* 0x00000083003d7308 */ /* 0x0005620000000800 */
[----:B---3--:R-:W-:Y:S01]  /*e190*/  FFMA R29, R65, UR15, -R130 ;  /* 0x0000000f411d7c23 */ /* 0x008fe20008000882 */
[----:B-1----:R-:W-:-:S04]  /*e1a0*/  @!P2 FMUL R56, R56, R56 ;  /* 0x000000383838a220 */ /* 0x002fc80000400000 */
[----:B------:R-:W-:Y:S01]  /*e1b0*/  FSETP.GEU.AND P2, PT, R29, -126, PT ;  /* 0xc2fc00001d00780b */ /* 0x000fe20003f4e000 */
[----:B------:R-:W-:Y:S01]  /*e1c0*/  @!P5 FMUL R25, R25, 0.5 ;  /* 0x3f0000001919d820 */ /* 0x000fe20000400000 */
[----:B------:R-:W1:Y:S01]  /*e1d0*/  MUFU.EX2 R60, R60 ;  /* 0x0000003c003c7308 */ /* 0x000e620000000800 */
[----:B----4-:R-:W-:Y:S01]  /*e1e0*/  @!P6 FMUL R57, R57, R57 ;  /* 0x000000393939e220 */ /* 0x010fe20000400000 */
[----:B------:R-:W-:Y:S01]  /*e1f0*/  FSETP.GEU.AND P6, PT, R64, -126, PT ;  /* 0xc2fc00004000780b */ /* 0x000fe20003fce000 */
[----:B--2---:R-:W-:-:S05]  /*e200*/  FFMA R131, R69, UR15, -R130 ;  /* 0x0000000f45837c23 */ /* 0x004fca0008000882 */
[----:B------:R2:W3:Y:S01]  /*e210*/  MUFU.EX2 R65, R25 ;  /* 0x0000001900417308 */ /* 0x0004e20000000800 */
[----:B-----5:R-:W-:Y:S01]  /*e220*/  @!P4 FMUL R61, R61, R61 ;  /* 0x0000003d3d3dc220 */ /* 0x020fe20000400000 */
[----:B------:R-:W-:Y:S01]  /*e230*/  FSETP.GEU.AND P4, PT, R68, -126, PT ;  /* 0xc2fc00004400780b */ /* 0x000fe20003f8e000 */
[----:B------:R-:W-:-:S04]  /*e240*/  @!P2 FMUL R29, R29, 0.5 ;  /* 0x3f0000001d1da820 */ /* 0x000fc80000400000 */
[----:B------:R-:W-:Y:S01]  /*e250*/  @!P6 FMUL R64, R64, 0.5 ;  /* 0x3f0000004040e820 */ /* 0x000fe20000400000 */
[----:B------:R4:W5:Y:S01]  /*e260*/  MUFU.EX2 R69, R29 ;  /* 0x0000001d00457308 */ /* 0x0009620000000800 */
[----:B-1----:R-:W-:Y:S01]  /*e270*/  @!P3 FMUL R60, R60, R60 ;  /* 0x0000003c3c3cb220 */ /* 0x002fe20000400000 */
[----:B------:R-:W-:Y:S01]  /*e280*/  FSETP.GEU.AND P3, PT, R131, -126, PT ;  /* 0xc2fc00008300780b */ /* 0x000fe20003f6e000 */
[----:B--2---:R-:W-:-:S04]  /*e290*/  FFMA R25, R73, UR15, -R130 ;  /* 0x0000000f49197c23 */ /* 0x004fc80008000882 */
[----:B------:R-:W-:Y:S01]  /*e2a0*/  @!P4 FMUL R68, R68, 0.5 ;  /* 0x3f0000004444c820 */ /* 0x000fe20000400000 */
[----:B------:R-:W1:Y:S01]  /*e2b0*/  MUFU.EX2 R64, R64 ;  /* 0x0000004000407308 */ /* 0x000e620000000800 */
[----:B---3--:R-:W-:Y:S01]  /*e2c0*/  @!P5 FMUL R65, R65, R65 ;  /* 0x000000414141d220 */ /* 0x008fe20000400000 */
[----:B------:R-:W-:Y:S01]  /*e2d0*/  FSETP.GEU.AND P5, PT, R72, -126, PT ;  /* 0xc2fc00004800780b */ /* 0x000fe20003fae000 */
[----:B----4-:R-:W-:-:S04]  /*e2e0*/  FFMA R29, R77, UR15, -R130 ;  /* 0x0000000f4d1d7c23 */ /* 0x010fc80008000882 */
[----:B------:R-:W-:Y:S01]  /*e2f0*/  @!P3 FMUL R131, R131, 0.5 ;  /* 0x3f0000008383b820 */ /* 0x000fe20000400000 */
[----:B------:R-:W2:Y:S01]  /*e300*/  MUFU.EX2 R68, R68 ;  /* 0x0000004400447308 */ /* 0x000ea20000000800 */
[----:B-----5:R-:W-:Y:S01]  /*e310*/  @!P2 FMUL R69, R69, R69 ;  /* 0x000000454545a220 */ /* 0x020fe20000400000 */
[----:B------:R-:W-:-:S05]  /*e320*/  FSETP.GEU.AND P2, PT, R76, -126, PT ;  /* 0xc2fc00004c00780b */ /* 0x000fca0003f4e000 */
[----:B------:R-:W-:Y:S01]  /*e330*/  @!P5 FMUL R72, R72, 0.5 ;  /* 0x3f0000004848d820 */ /* 0x000fe20000400000 */
[----:B------:R3:W4:Y:S01]  /*e340*/  MUFU.EX2 R73, R131 ;  /* 0x0000008300497308 */ /* 0x0007220000000800 */
[----:B-1----:R-:W-:Y:S01]  /*e350*/  @!P6 FMUL R64, R64, R64 ;  /* 0x000000404040e220 */ /* 0x002fe20000400000 */
[----:B------:R-:W-:-:S05]  /*e360*/  FSETP.GEU.AND P6, PT, R25, -126, PT ;  /* 0xc2fc00001900780b */ /* 0x000fca0003fce000 */
[----:B------:R-:W-:Y:S01]  /*e370*/  @!P2 FMUL R76, R76, 0.5 ;  /* 0x3f0000004c4ca820 */ /* 0x000fe20000400000 */
[----:B------:R-:W1:Y:S01]  /*e380*/  MUFU.EX2 R72, R72 ;  /* 0x0000004800487308 */ /* 0x000e620000000800 */
[----:B--2---:R-:W-:Y:S01]  /*e390*/  @!P4 FMUL R68, R68, R68 ;  /* 0x000000444444c220 */ /* 0x004fe20000400000 */
[----:B------:R-:W-:Y:S01]  /*e3a0*/  FSETP.GEU.AND P4, PT, R29, -126, PT ;  /* 0xc2fc00001d00780b */ /* 0x000fe20003f8e000 */
[----:B---3--:R-:W-:-:S04]  /*e3b0*/  FFMA R131, R81, UR15, -R130 ;  /* 0x0000000f51837c23 */ /* 0x008fc80008000882 */
[----:B------:R-:W-:Y:S01]  /*e3c0*/  @!P6 FMUL R25, R25, 0.5 ;  /* 0x3f0000001919e820 */ /* 0x000fe20000400000 */
[----:B------:R-:W2:Y:S01]  /*e3d0*/  MUFU.EX2 R76, R76 ;  /* 0x0000004c004c7308 */ /* 0x000ea20000000800 */
[----:B----4-:R-:W-:Y:S01]  /*e3e0*/  @!P3 FMUL R73, R73, R73 ;  /* 0x000000494949b220 */ /* 0x010fe20000400000 */
[----:B------:R-:W-:-:S05]  /*e3f0*/  FSETP.GEU.AND P3, PT, R80, -126, PT ;  /* 0xc2fc00005000780b */ /* 0x000fca0003f6e000 */
[----:B------:R-:W-:Y:S01]  /*e400*/  @!P4 FMUL R29, R29, 0.5 ;  /* 0x3f0000001d1dc820 */ /* 0x000fe20000400000 */
[----:B------:R3:W4:Y:S01]  /*e410*/  MUFU.EX2 R77, R25 ;  /* 0x00000019004d7308 */ /* 0x0007220000000800 */
[----:B-1----:R-:W-:Y:S01]  /*e420*/  @!P5 FMUL R72, R72, R72 ;  /* 0x000000484848d220 */ /* 0x002fe20000400000 */
[----:B------:R-:W-:-:S05]  /*e430*/  FSETP.GEU.AND P5, PT, R131, -126, PT ;  /* 0xc2fc00008300780b */ /* 0x000fca0003fae000 */
[----:B------:R-:W-:Y:S01]  /*e440*/  @!P3 FMUL R80, R80, 0.5 ;  /* 0x3f0000005050b820 */ /* 0x000fe20000400000 */
[----:B------:R1:W5:Y:S01]  /*e450*/  MUFU.EX2 R81, R29 ;  /* 0x0000001d00517308 */ /* 0x0003620000000800 */
[----:B---3--:R-:W-:Y:S01]  /*e460*/  FFMA R25, R85, UR15, -R130 ;  /* 0x0000000f55197c23 */ /* 0x008fe20008000882 */
[----:B--2---:R-:W-:-:S04]  /*e470*/  @!P2 FMUL R76, R76, R76 ;  /* 0x0000004c4c4ca220 */ /* 0x004fc80000400000 */
[----:B------:R-:W-:Y:S01]  /*e480*/  FSETP.GEU.AND P2, PT, R25, -126, PT ;  /* 0xc2fc00001900780b */ /* 0x000fe20003f4e000 */
[----:B------:R-:W-:Y:S01]  /*e490*/  @!P5 FMUL R131, R131, 0.5 ;  /* 0x3f0000008383d820 */ /* 0x000fe20000400000 */
[----:B------:R-:W2:Y:S01]  /*e4a0*/  MUFU.EX2 R80, R80 ;  /* 0x0000005000507308 */ /* 0x000ea20000000800 */
[----:B----4-:R-:W-:Y:S01]  /*e4b0*/  @!P6 FMUL R77, R77, R77 ;  /* 0x0000004d4d4de220 */ /* 0x010fe20000400000 */
[----:B------:R-:W-:Y:S01]  /*e4c0*/  FSETP.GEU.AND P6, PT, R84, -126, PT ;  /* 0xc2fc00005400780b */ /* 0x000fe20003fce000 */
[--C-:B-1----:R-:W-:Y:S01]  /*e4d0*/  FFMA R29, R88, UR15, -R130.reuse ;  /* 0x0000000f581d7c23 */ /* 0x102fe20008000882 */
[----:B------:R-:W-:-:S04]  /*e4e0*/  FFMA R88, R89, UR15, -R130 ;  /* 0x0000000f59587c23 */ /* 0x000fc80008000882 */
[----:B------:R-:W1:Y:S01]  /*e4f0*/  MUFU.EX2 R85, R131 ;  /* 0x0000008300557308 */ /* 0x000e620000000800 */
[----:B-----5:R-:W-:Y:S01]  /*e500*/  @!P4 FMUL R81, R81, R81 ;  /* 0x000000515151c220 */ /* 0x020fe20000400000 */
[----:B------:R-:W-:Y:S01]  /*e510*/  FSETP.GEU.AND P4, PT, R29, -126, PT ;  /* 0xc2fc00001d00780b */ /* 0x000fe20003f8e000 */
[----:B------:R-:W-:-:S04]  /*e520*/  @!P2 FMUL R25, R25, 0.5 ;  /* 0x3f0000001919a820 */ /* 0x000fc80000400000 */
[----:B------:R-:W-:Y:S01]  /*e530*/  @!P6 FMUL R84, R84, 0.5 ;  /* 0x3f0000005454e820 */ /* 0x000fe20000400000 */
[----:B------:R3:W4:Y:S01]  /*e540*/  MUFU.EX2 R89, R25 ;  /* 0x0000001900597308 */ /* 0x0007220000000800 */
[----:B--2---:R-:W-:Y:S01]  /*e550*/  @!P3 FMUL R80, R80, R80 ;  /* 0x000000505050b220 */ /* 0x004fe20000400000 */
[----:B------:R-:W-:-:S05]  /*e560*/  FSETP.GEU.AND P3, PT, R88, -126, PT ;  /* 0xc2fc00005800780b */ /* 0x000fca0003f6e000 */
[----:B------:R-:W-:Y:S01]  /*e570*/  @!P4 FMUL R29, R29, 0.5 ;  /* 0x3f0000001d1dc820 */ /* 0x000fe20000400000 */
[----:B------:R-:W2:Y:S01]  /*e580*/  MUFU.EX2 R84, R84 ;  /* 0x0000005400547308 */ /* 0x000ea20000000800 */
[--C-:B---3--:R-:W-:Y:S01]  /*e590*/  FFMA R25, R96, UR15, -R130.reuse ;  /* 0x0000000f60197c23 */ /* 0x108fe20008000882 */
[----:B-1----:R-:W-:Y:S01]  /*e5a0*/  @!P5 FMUL R85, R85, R85 ;  /* 0x000000555555d220 */ /* 0x002fe20000400000 */
[----:B------:R-:W-:Y:S01]  /*e5b0*/  FSETP.GEU.AND P5, PT, R135, -126, PT ;  /* 0xc2fc00008700780b */ /* 0x000fe20003fae000 */
[----:B------:R-:W-:-:S03]  /*e5c0*/  FFMA R96, R97, UR15, -R130 ;  /* 0x0000000f61607c23 */ /* 0x000fc60008000882 */
[----:B------:R-:W-:Y:S01]  /*e5d0*/  @!P3 FMUL R88, R88, 0.5 ;  /* 0x3f0000005858b820 */ /* 0x000fe20000400000 */
[----:B------:R1:W3:Y:S01]  /*e5e0*/  MUFU.EX2 R131, R29 ;  /* 0x0000001d00837308 */ /* 0x0002e20000000800 */
[----:B----4-:R-:W-:Y:S01]  /*e5f0*/  @!P2 FMUL R89, R89, R89 ;  /* 0x000000595959a220 */ /* 0x010fe20000400000 */
[----:B------:R-:W-:-:S06]  /*e600*/  FSETP.GEU.AND P2, PT, R25, -126, PT ;  /* 0xc2fc00001900780b */ /* 0x000fcc0003f4e000 */
[----:B------:R-:W4:Y:S01]  /*e610*/  MUFU.EX2 R88, R88 ;  /* 0x0000005800587308 */ /* 0x000f220000000800 */
[----:B--2---:R-:W-:Y:S01]  /*e620*/  @!P6 FMUL R84, R84, R84 ;  /* 0x000000545454e220 */ /* 0x004fe20000400000 */
[----:B------:R-:W-:Y:S01]  /*e630*/  FSETP.GEU.AND P6, PT, R92, -126, PT ;  /* 0xc2fc00005c00780b */ /* 0x000fe20003fce000 */
[----:B------:R-:W-:Y:S01]  /*e640*/  @!P5 FMUL R135, R135, 0.5 ;  /* 0x3f0000008787d820 */ /* 0x000fe20000400000 */
[--C-:B-1----:R-:W-:Y:S01]  /*e650*/  FFMA R29, R100, UR15, -R130.reuse ;  /* 0x0000000f641d7c23 */ /* 0x102fe20008000882 */
[----:B------:R-:W-:Y:S02]  /*e660*/  FFMA R100, R101, UR15, -R130 ;  /* 0x0000000f65647c23 */ /* 0x000fe40008000882 */
[----:B------:R-:W-:Y:S01]  /*e670*/  @!P2 FMUL R25, R25, 0.5 ;  /* 0x3f0000001919a820 */ /* 0x000fe20000400000 */
[----:B------:R1:W2:Y:S01]  /*e680*/  MUFU.EX2 R93, R135 ;  /* 0x00000087005d7308 */ /* 0x0002a20000000800 */
[----:B---3--:R-:W-:Y:S01]  /*e690*/  @!P4 FMUL R131, R131, R131 ;  /* 0x000000838383c220 */ /* 0x008fe20000400000 */
[----:B------:R-:W-:-:S05]  /*e6a0*/  FSETP.GEU.AND P4, PT, R96, -126, PT ;  /* 0xc2fc00006000780b */ /* 0x000fca0003f8e000 */
[----:B------:R-:W-:Y:S01]  /*e6b0*/  @!P6 FMUL R92, R92, 0.5 ;  /* 0x3f0000005c5ce820 */ /* 0x000fe20000400000 */
[----:B------:R3:W5:Y:S01]  /*e6c0*/  MUFU.EX2 R97, R25 ;  /* 0x0000001900617308 */ /* 0x0007620000000800 */
[--C-:B-1----:R-:W-:Y:S01]  /*e6d0*/  FFMA R135, R104, UR15, -R130.reuse ;  /* 0x0000000f68877c23 */ /* 0x102fe20008000882 */
[----:B------:R-:W-:Y:S01]  /*e6e0*/  FFMA R104, R105, UR15, -R130 ;  /* 0x0000000f69687c23 */ /* 0x000fe20008000882 */
[----:B----4-:R-:W-:Y:S01]  /*e6f0*/  @!P3 FMUL R88, R88, R88 ;  /* 0x000000585858b220 */ /* 0x010fe20000400000 */
[----:B------:R-:W-:-:S03]  /*e700*/  FSETP.GEU.AND P3, PT, R29, -126, PT ;  /* 0xc2fc00001d00780b */ /* 0x000fc60003f6e000 */
[----:B------:R-:W-:Y:S01]  /*e710*/  @!P4 FMUL R96, R96, 0.5 ;  /* 0x3f0000006060c820 */ /* 0x000fe20000400000 */
[----:B------:R-:W1:Y:S01]  /*e720*/  MUFU.EX2 R92, R92 ;  /* 0x0000005c005c7308 */ /* 0x000e620000000800 */
[----:B--2---:R-:W-:Y:S01]  /*e730*/  @!P5 FMUL R93, R93, R93 ;  /* 0x0000005d5d5dd220 */ /* 0x004fe20000400000 */
[----:B------:R-:W-:Y:S01]  /*e740*/  FSETP.GEU.AND P5, PT, R100, -126, PT ;  /* 0xc2fc00006400780b */ /* 0x000fe20003fae000 */
[--C-:B---3--:R-:W-:Y:S01]  /*e750*/  FFMA R25, R108, UR15, -R130.reuse ;  /* 0x0000000f6c197c23 */ /* 0x108fe20008000882 */
[----:B------:R-:W-:-:S04]  /*e760*/  FFMA R108, R109, UR15, -R130 ;  /* 0x0000000f6d6c7c23 */ /* 0x000fc80008000882 */
[----:B------:R-:W2:Y:S01]  /*e770*/  MUFU.EX2 R96, R96 ;  /* 0x0000006000607308 */ /* 0x000ea20000000800 */
[----:B-----5:R-:W-:Y:S01]  /*e780*/  @!P2 FMUL R97, R97, R97 ;  /* 0x000000616161a220 */ /* 0x020fe20000400000 */
[----:B------:R-:W-:Y:S01]  /*e790*/  FSETP.GEU.AND P2, PT, R104, -126, PT ;  /* 0xc2fc00006800780b */ /* 0x000fe20003f4e000 */
[----:B------:R-:W-:-:S04]  /*e7a0*/  @!P3 FMUL R29, R29, 0.5 ;  /* 0x3f0000001d1db820 */ /* 0x000fc80000400000 */
        /* <DEDUP_REMOVED lines=8> */
[--C-:B---3--:R-:W-:Y:S01]  /*e830*/  FFMA R29, R112, UR15, -R130.reuse ;  /* 0x0000000f701d7c23 */ /* 0x108fe20008000882 */
[--C-:B------:R-:W-:Y:S01]  /*e840*/  FFMA R112, R113, UR15, -R130.reuse ;  /* 0x0000000f71707c23 */ /* 0x100fe20008000882 */
[--C-:B------:R-:W-:Y:S01]  /*e850*/  FFMA R113, R120, UR15, -R130.reuse ;  /* 0x0000000f78717c23 */ /* 0x100fe20008000882 */
[--C-:B------:R-:W-:Y:S01]  /*e860*/  FFMA R120, R121, UR15, -R130.reuse ;  /* 0x0000000f79787c23 */ /* 0x100fe20008000882 */
[----:B------:R-:W-:Y:S01]  /*e870*/  @!P6 FMUL R135, R135, 0.5 ;  /* 0x3f0000008787e820 */ /* 0x000fe20000400000 */
[----:B------:R-:W2:Y:S01]  /*e880*/  MUFU.EX2 R104, R104 ;  /* 0x0000006800687308 */ /* 0x000ea20000000800 */
[----:B----4-:R-:W-:Y:S01]  /*e890*/  @!P3 FMUL R101, R101, R101 ;  /* 0x000000656565b220 */ /* 0x010fe20000400000 */
[----:B------:R-:W-:Y:S01]  /*e8a0*/  FSETP.GEU.AND P3, PT, R108, -126, PT ;  /* 0xc2fc00006c00780b */ /* 0x000fe20003f6e000 */
[--C-:B------:R-:W-:Y:S01]  /*e8b0*/  FFMA R121, R124, UR15, -R130.reuse ;  /* 0x0000000f7c797c23 */ /* 0x100fe20008000882 */
[----:B------:R-:W-:-:S03]  /*e8c0*/  FFMA R124, R125, UR15, -R130 ;  /* 0x0000000f7d7c7c23 */ /* 0x000fc60008000882 */
        /* <DEDUP_REMOVED lines=9> */
[----:B------:R-:W2:Y:S01]  /*e960*/  MUFU.EX2 R108, R108 ;  /* 0x0000006c006c7308 */ /* 0x000ea20000000800 */
[----:B---3--:R-:W-:Y:S01]  /*e970*/  @!P6 FMUL R105, R105, R105 ;  /* 0x000000696969e220 */ /* 0x008fe20000400000 */
[----:B------:R-:W-:Y:S01]  /*e980*/  FSETP.GEU.AND P6, PT, R112, -126, PT ;  /* 0xc2fc00007000780b */ /* 0x000fe20003fce000 */
[----:B-1----:R-:W-:-:S04]  /*e990*/  FFMA R25, R116, UR15, -R130 ;  /* 0x0000000f74197c23 */ /* 0x002fc80008000882 */
[----:B------:R-:W-:Y:S01]  /*e9a0*/  @!P2 FMUL R113, R113, 0.5 ;  /* 0x3f0000007171a820 */ /* 0x000fe20000400000 */
[----:B------:R1:W3:Y:S01]  /*e9b0*/  MUFU.EX2 R135, R29 ;  /* 0x0000001d00877308 */ /* 0x0002e20000000800 */
[----:B----4-:R-:W-:Y:S01]  /*e9c0*/  @!P4 FMUL R109, R109, R109 ;  /* 0x0000006d6d6dc220 */ /* 0x010fe20000400000 */
[----:B------:R-:W-:-:S05]  /*e9d0*/  FSETP.GEU.AND P4, PT, R120, -126, PT ;  /* 0xc2fc00007800780b */ /* 0x000fca0003f8e000 */
[----:B------:R-:W-:Y:S01]  /*e9e0*/  @!P6 FMUL R112, R112, 0.5 ;  /* 0x3f0000007070e820 */ /* 0x000fe20000400000 */
[----:B------:R-:W4:Y:S01]  /*e9f0*/  MUFU.EX2 R113, R113 ;  /* 0x0000007100717308 */ /* 0x000f220000000800 */
[----:B--2---:R-:W-:Y:S01]  /*ea00*/  @!P3 FMUL R108, R108, R108 ;  /* 0x0000006c6c6cb220 */ /* 0x004fe20000400000 */
[----:B------:R-:W-:Y:S01]  /*ea10*/  FSETP.GEU.AND P3, PT, R25, -126, PT ;  /* 0xc2fc00001900780b */ /* 0x000fe20003f6e000 */
[----:B-1----:R-:W-:Y:S01]  /*ea20*/  FADD R29, -R10, R9 ;  /* 0x000000090a1d7221 */ /* 0x002fe20000000100 */
[----:B------:R-:W-:Y:S01]  /*ea30*/  FFMA R9, R141, UR15, -R130 ;  /* 0x0000000f8d097c23 */ /* 0x000fe20008000882 */
[----:B------:R-:W-:Y:S02]  /*ea40*/  FADD R141, R14, R23 ;  /* 0x000000170e8d7221 */ /* 0x000fe40000000000 */
[----:B------:R-:W-:Y:S01]  /*ea50*/  @!P4 FMUL R120, R120, 0.5 ;  /* 0x3f0000007878c820 */ /* 0x000fe20000400000 */
[----:B------:R-:W1:Y:S01]  /*ea60*/  MUFU.EX2 R112, R112 ;  /* 0x0000007000707308 */ /* 0x000e620000000800 */
[----:B---3--:R-:W-:Y:S01]  /*ea70*/  @!P5 FMUL R135, R135, R135 ;  /* 0x000000878787d220 */ /* 0x008fe20000400000 */
[----:B------:R-:W-:Y:S01]  /*ea80*/  FSETP.GEU.AND P5, PT, R121, -126, PT ;  /* 0xc2fc00007900780b */ /* 0x000fe20003fae000 */
[----:B------:R-:W-:Y:S01]  /*ea90*/  FMUL R172, R29, UR15 ;  /* 0x0000000f1dac7c20 */ /* 0x000fe20008400000 */
[----:B------:R-:W-:-:S03]  /*eaa0*/  FADD R29, R41, R100 ;  /* 0x00000064291d7221 */ /* 0x000fc60000000000 */
[----:B------:R-:W-:Y:S01]  /*eab0*/  @!P3 FMUL R25, R25, 0.5 ;  /* 0x3f0000001919b820 */ /* 0x000fe20000400000 */
[----:B------:R2:W3:Y:S01]  /*eac0*/  MUFU.EX2 R116, R120 ;  /* 0x0000007800747308 */ /* 0x0004e20000000800 */
[----:B----4-:R-:W-:Y:S01]  /*ead0*/  @!P2 FMUL R113, R113, R113 ;  /* 0x000000717171a220 */ /* 0x010fe20000400000 */
[----:B------:R-:W-:-:S05]  /*eae0*/  FSETP.GEU.AND P2, PT, R128, -126, PT ;  /* 0xc2fc00008000780b */ /* 0x000fca0003f4e000 */
[----:B------:R-:W-:Y:S01]  /*eaf0*/  @!P5 FMUL R121, R121, 0.5 ;  /* 0x3f0000007979d820 */ /* 0x000fe20000400000 */
[----:B------:R4:W-:Y:S01]  /*eb00*/  MUFU.EX2 R125, R25 ;  /* 0x00000019007d7308 */ /* 0x0009e20000000800 */
[----:B-1----:R-:W-:Y:S01]  /*eb10*/  @!P6 FMUL R112, R112, R112 ;  /* 0x000000707070e220 */ /* 0x002fe20000400000 */
[----:B------:R-:W-:Y:S01]  /*eb20*/  FSETP.GEU.AND P6, PT, R124, -126, PT ;  /* 0xc2fc00007c00780b */ /* 0x000fe20003fce000 */
[--C-:B--2---:R-:W-:Y:S01]  /*eb30*/  FFMA R120, R129, UR15, -R130.reuse ;  /* 0x0000000f81787c23 */ /* 0x104fe20008000882 */
[--C-:B------:R-:W-:Y:S01]  /*eb40*/  FFMA R129, R136, UR15, -R130.reuse ;  /* 0x0000000f88817c23 */ /* 0x100fe20008000882 */
[--C-:B------:R-:W-:Y:S01]  /*eb50*/  FFMA R136, R144, UR15, -R130.reuse ;  /* 0x0000000f90887c23 */ /* 0x100fe20008000882 */
[----:B------:R-:W-:Y:S01]  /*eb60*/  FADD R144, R30, R59 ;  /* 0x0000003b1e907221 */ /* 0x000fe20000000000 */
[----:B------:R-:W-:Y:S01]  /*eb70*/  @!P2 FMUL R128, R128, 0.5 ;  /* 0x3f0000008080a820 */ /* 0x000fe20000400000 */
[----:B------:R-:W1:Y:S01]  /*eb80*/  MUFU.EX2 R121, R121 ;  /* 0x0000007900797308 */ /* 0x000e620000000800 */
[----:B----4-:R-:W-:Y:S01]  /*eb90*/  FADD R25, -R134, R7 ;  /* 0x0000000786197221 */ /* 0x010fe20000000100 */
[----:B---3--:R-:W-:Y:S01]  /*eba0*/  @!P4 FMUL R116, R116, R116 ;  /* 0x000000747474c220 */ /* 0x008fe20000400000 */
[----:B------:R-:W-:Y:S01]  /*ebb0*/  FSETP.GEU.AND P4, PT, R120, -126, PT ;  /* 0xc2fc00007800780b */ /* 0x000fe20003f8e000 */
[--C-:B------:R-:W-:Y:S01]  /*ebc0*/  FFMA R134, R117, UR15, -R130.reuse ;  /* 0x0000000f75867c23 */ /* 0x100fe20008000882 */
[----:B------:R-:W-:Y:S01]  /*ebd0*/  FFMA R117, R140, UR15, -R130 ;  /* 0x0000000f8c757c23 */ /* 0x000fe20008000882 */
[----:B------:R-:W-:Y:S01]  /*ebe0*/  FADD R140, R26, R21 ;  /* 0x000000151a8c7221 */ /* 0x000fe20000000000 */
[----:B------:R-:W-:Y:S01]  /*ebf0*/  @!P6 FMUL R124, R124, 0.5 ;  /* 0x3f0000007c7ce820 */ /* 0x000fe20000400000 */
[----:B------:R2:W3:Y:S01]  /*ec00*/  MUFU.EX2 R7, R128 ;  /* 0x0000008000077308 */ /* 0x0004e20000000800 */
        /* <DEDUP_REMOVED lines=8> */
[----:B------:R-:W-:Y:S01]  /*ec90*/  @!P4 FMUL R120, R120, 0.5 ;  /* 0x3f0000007878c820 */ /* 0x000fe20000400000 */
[----:B-1----:R-:W-:Y:S01]  /*eca0*/  @!P5 FMUL R121, R121, R121 ;  /* 0x000000797979d220 */ /* 0x002fe20000400000 */
[----:B------:R-:W-:Y:S01]  /*ecb0*/  FSETP.GEU.AND P5, PT, R132, -126, PT ;  /* 0xc2fc00008400780b */ /* 0x000fe20003fae000 */
[----:B--2---:R-:W-:Y:S01]  /*ecc0*/  FADD R128, R18, R83 ;  /* 0x0000005312807221 */ /* 0x004fe20000000000 */
[----:B------:R-:W-:Y:S01]  /*ecd0*/  FADD R178, R130, R151 ;  /* 0x0000009782b27221 */ /* 0x000fe20000000000 */
[----:B------:R-:W-:Y:S01]  /*ece0*/  FADD R130, R34, R63 ;  /* 0x0000003f22827221 */ /* 0x000fe20000000000 */
[----:B------:R-:W-:Y:S01]  /*ecf0*/  FADD R151, R50, R79 ;  /* 0x0000004f32977221 */ /* 0x000fe20000000000 */
[----:B------:R-:W1:Y:S01]  /*ed00*/  MUFU.EX2 R120, R120 ;  /* 0x0000007800787308 */ /* 0x000e620000000800 */
[----:B---3--:R-:W-:Y:S01]  /*ed10*/  @!P2 FMUL R7, R7, R7 ;  /* 0x000000070707a220 */ /* 0x008fe20000400000 */
[----:B------:R-:W-:Y:S01]  /*ed20*/  FSETP.GEU.AND P2, PT, R137, -126, PT ;  /* 0xc2fc00008900780b */ /* 0x000fe20003f4e000 */
[----:B----4-:R-:W-:Y:S01]  /*ed30*/  FADD R124, R99, R12 ;  /* 0x0000000c637c7221 */ /* 0x010fe20000000000 */
[----:B------:R-:W-:Y:S01]  /*ed40*/  FADD R141, R141, R128 ;  /* 0x000000808d8d7221 */ /* 0x000fe20000000000 */
[----:B------:R-:W-:Y:S01]  /*ed50*/  FADD R128, R122, R95 ;  /* 0x0000005f7a807221 */ /* 0x000fe20000000000 */
[----:B------:R-:W-:Y:S01]  /*ed60*/  FADD R175, R130, R151 ;  /* 0x0000009782af7221 */ /* 0x000fe20000000000 */
[----:B------:R-:W-:Y:S01]  /*ed70*/  FADD R139, R139, R124 ;  /* 0x0000007c8b8b7221 */ /* 0x000fe20000000000 */
[----:B------:R-:W-:Y:S01]  /*ed80*/  FADD R124, R20, R103 ;  /* 0x00000067147c7221 */ /* 0x000fe20000000000 */
[----:B-----5:R-:W-:Y:S01]  /*ed90*/  @!P6 FMUL R10, R10, R10 ;  /* 0x0000000a0a0ae220 */ /* 0x020fe20000400000 */
[----:B------:R-:W-:Y:S01]  /*eda0*/  FSETP.GEU.AND P6, PT, R129, -126, PT ;  /* 0xc2fc00008100780b */ /* 0x000fe20003fce000 */
[----:B------:R-:W-:Y:S01]  /*edb0*/  @!P5 FMUL R132, R132, 0.5 ;  /* 0x3f0000008484d820 */ /* 0x000fe20000400000 */
[----:B------:R-:W-:Y:S01]  /*edc0*/  FADD R143, R143, R124 ;  /* 0x0000007c8f8f7221 */ /* 0x000fe20000000000 */
[----:B------:R-:W-:Y:S01]  /*edd0*/  FADD R173, R128, R161 ;  /* 0x000000a180ad7221 */ /* 0x000fe20000000000 */
[----:B------:R-:W-:Y:S01]  /*ede0*/  FADD R128, R123, R22 ;  /* 0x000000167b807221 */ /* 0x000fe20000000000 */
[----:B------:R-:W-:Y:S01]  /*edf0*/  @!P2 FMUL R137, R137, 0.5 ;  /* 0x3f0000008989a820 */ /* 0x000fe20000400000 */
[----:B------:R2:W3:Y:S01]  /*ee00*/  MUFU.EX2 R133, R132 ;  /* 0x0000008400857308 */ /* 0x0004e20000000800 */
[----:B-1----:R-:W-:Y:S01]  /*ee10*/  @!P4 FMUL R120, R120, R120 ;  /* 0x000000787878c220 */ /* 0x002fe20000400000 */
[----:B------:R-:W-:Y:S01]  /*ee20*/  FSETP.GEU.AND P4, PT, R117, -126, PT ;  /* 0xc2fc00007500780b */ /* 0x000fe20003f8e000 */
[----:B------:R-:W-:Y:S01]  /*ee30*/  FADD R130, R27, R66 ;  /* 0x000000421b827221 */ /* 0x000fe20000000000 */
[----:B------:R-:W-:Y:S01]  /*ee40*/  FADD R161, R19, R118 ;  /* 0x0000007613a17221 */ /* 0x000fe20000000000 */
[----:B------:R-:W-:Y:S01]  /*ee50*/  FADD R151, R55, R126 ;  /* 0x0000007e37977221 */ /* 0x000fe20000000000 */
[----:B------:R-:W-:Y:S01]  /*ee60*/  FMUL R25, R25, UR15 ;  /* 0x0000000f19197c20 */ /* 0x000fe20008400000 */
[----:B------:R-:W-:Y:S01]  /*ee70*/  @!P6 FMUL R129, R129, 0.5 ;  /* 0x3f0000008181e820 */ /* 0x000fe20000400000 */
[----:B------:R1:W4:Y:S01]  /*ee80*/  MUFU.EX2 R124, R137 ;  /* 0x00000089007c7308 */ /* 0x0003220000000800 */
[----:B--2---:R-:W-:Y:S01]  /*ee90*/  FADD R132, R15, R74 ;  /* 0x0000004a0f847221 */ /* 0x004fe20000000000 */
[----:B------:R-:W-:Y:S01]  /*eea0*/  @!P3 FMUL R125, R125, R125 ;  /* 0x0000007d7d7db220 */ /* 0x000fe20000400000 */
[----:B------:R-:W-:Y:S01]  /*eeb0*/  FSETP.GEU.AND P3, PT, R172, -126, PT ;  /* 0xc2fc0000ac00780b */ /* 0x000fe20003f6e000 */
[----:B------:R-:W-:Y:S01]  /*eec0*/  FADD R138, R138, R139 ;  /* 0x0000008b8a8a7221 */ /* 0x000fe20000000000 */
[----:B------:R-:W-:Y:S01]  /*eed0*/  FADD R177, R132, R161 ;  /* 0x000000a184b17221 */ /* 0x000fe20000000000 */
[----:B------:R-:W-:Y:S01]  /*eee0*/  FADD R132, R39, R78 ;  /* 0x0000004e27847221 */ /* 0x000fe20000000000 */
[----:B------:R-:W-:Y:S01]  /*eef0*/  @!P4 FMUL R117, R117, 0.5 ;  /* 0x3f0000007575c820 */ /* 0x000fe20000400000 */
[----:B------:R-:W2:Y:S01]  /*ef00*/  MUFU.EX2 R129, R129 ;  /* 0x0000008100817308 */ /* 0x000ea20000000800 */
[----:B-1----:R-:W-:Y:S01]  /*ef10*/  FADD R137, R17, R114 ;  /* 0x0000007211897221 */ /* 0x002fe20000000000 */
[----:B---3--:R-:W-:Y:S01]  /*ef20*/  @!P5 FMUL R133, R133, R133 ;  /* 0x000000858585d220 */ /* 0x008fe20000400000 */
[----:B------:R-:W-:Y:S01]  /*ef30*/  FSETP.GEU.AND P5, PT, R9, -126, PT ;  /* 0xc2fc00000900780b */ /* 0x000fe20003fae000 */
[----:B------:R-:W-:Y:S01]  /*ef40*/  FADD R179, R132, R151 ;  /* 0x0000009784b37221 */ /* 0x000fe20000000000 */
[----:B------:R-:W-:Y:S01]  /*ef50*/  FADD R174, R128, R137 ;  /* 0x0000008980ae7221 */ /* 0x000fe20000000000 */
[----:B------:R-:W-:Y:S01]  /*ef60*/  FADD R137, R42, R71 ;  /* 0x000000472a897221 */ /* 0x000fe20000000000 */
[----:B------:R-:W-:Y:S01]  /*ef70*/  FADD R161, R61, R116 ;  /* 0x000000743da17221 */ /* 0x000fe20000000000 */
[----:B------:R-:W1:Y:S01]  /*ef80*/  MUFU.EX2 R117, R117 ;  /* 0x0000007500757308 */ /* 0x000e620000000800 */
[----:B----4-:R-:W-:Y:S01]  /*ef90*/  @!P2 FMUL R124, R124, R124 ;  /* 0x0000007c7c7ca220 */ /* 0x010fe20000400000 */
[----:B------:R-:W-:Y:S01]  /*efa0*/  FSETP.GEU.AND P2, PT, R147, -126, PT ;  /* 0xc2fc00009300780b */ /* 0x000fe20003f4e000 */
[----:B------:R-:W-:Y:S01]  /*efb0*/  FADD R180, R137, R150 ;  /* 0x0000009689b47221 */ /* 0x000fe20000000000 */
[----:B------:R-:W-:Y:S01]  /*efc0*/  FADD R137, R47, R82 ;  /* 0x000000522f897221 */ /* 0x000fe20000000000 */
[----:B------:R-:W-:Y:S01]  /*efd0*/  FADD R132, R28, R131 ;  /* 0x000000831c847221 */ /* 0x000fe20000000000 */
[----:B------:R-:W-:Y:S01]  /*efe0*/  FADD R151, R56, R113 ;  /* 0x0000007138977221 */ /* 0x000fe20000000000 */
[----:B------:R-:W-:Y:S01]  /*eff0*/  @!P3 FMUL R172, R172, 0.5 ;  /* 0x3f000000acacb820 */ /* 0x000fe20000400000 */
[----:B------:R-:W-:Y:S01]  /*f000*/  FADD R176, R130, R137 ;  /* 0x0000008982b07221 */ /* 0x000fe20000000000 */
[----:B--2---:R-:W-:Y:S01]  /*f010*/  @!P6 FMUL R129, R129, R129 ;  /* 0x000000818181e220 */ /* 0x004fe20000400000 */
[----:B------:R-:W-:Y:S01]  /*f020*/  FSETP.GEU.AND P6, PT, R136, -126, PT ;  /* 0xc2fc00008800780b */ /* 0x000fe20003fce000 */
[----:B------:R-:W-:Y:S01]  /*f030*/  @!P5 FMUL R9, R9, 0.5 ;  /* 0x3f0000000909d820 */ /* 0x000fe20000400000 */
[----:B------:R-:W-:Y:S01]  /*f040*/  FADD R162, R132, R151 ;  /* 0x0000009784a27221 */ /* 0x000fe20000000000 */
[----:B------:R-:W-:Y:S01]  /*f050*/  FADD R151, R65, R10 ;  /* 0x0000000a41977221 */ /* 0x000fe20000000000 */
[----:B------:R-:W-:Y:S01]  /*f060*/  FADD R137, R40, R105 ;  /* 0x0000006928897221 */ /* 0x000fe20000000000 */
[----:B------:R-:W-:Y:S01]  /*f070*/  @!P2 FMUL R147, R147, 0.5 ;  /* 0x3f0000009393a820 */ /* 0x000fe20000400000 */
[----:B------:R-:W2:Y:S01]  /*f080*/  MUFU.EX2 R128, R9 ;  /* 0x0000000900807308 */ /* 0x000ea20000000800 */
[----:B-1----:R-:W-:Y:S01]  /*f090*/  @!P4 FMUL R117, R117, R117 ;  /* 0x000000757575c220 */ /* 0x002fe20000400000 */
[----:B------:R-:W-:Y:S01]  /*f0a0*/  FSETP.GEU.AND P4, PT, R134, -126, PT ;  /* 0xc2fc00008600780b */ /* 0x000fe20003f8e000 */
[----:B------:R-:W-:Y:S01]  /*f0b0*/  FADD R150, R72, R129 ;  /* 0x0000008148967221 */ /* 0x000fe20000000000 */
[----:B------:R-:W-:Y:S01]  /*f0c0*/  FADD R132, R45, R104 ;  /* 0x000000682d847221 */ /* 0x000fe20000000000 */
[----:B------:R-:W-:Y:S01]  /*f0d0*/  FADD R160, R76, R117 ;  /* 0x000000754ca07221 */ /* 0x000fe20000000000 */
        /* <DEDUP_REMOVED lines=9> */
[----:B------:R-:W-:Y:S01]  /*f170*/  @!P4 FMUL R134, R134, 0.5 ;  /* 0x3f0000008686c820 */ /* 0x000fe20000400000 */
[----:B------:R4:W5:Y:S01]  /*f180*/  MUFU.EX2 R9, R136 ;  /* 0x0000008800097308 */ /* 0x0009620000000800 */
[----:B-1----:R-:W-:Y:S01]  /*f190*/  FADD R147, R44, R109 ;  /* 0x0000006d2c937221 */ /* 0x002fe20000000000 */
[----:B--2---:R-:W-:Y:S01]  /*f1a0*/  @!P5 FMUL R128, R128, R128 ;  /* 0x000000808080d220 */ /* 0x004fe20000400000 */
[----:B------:R-:W-:Y:S01]  /*f1b0*/  FSETP.GEU.AND P5, PT, R146, -126, PT ;  /* 0xc2fc00009200780b */ /* 0x000fe20003fae000 */
[----:B------:R-:W-:Y:S01]  /*f1c0*/  FADD R137, R24, R93 ;  /* 0x0000005d18897221 */ /* 0x000fe20000000000 */
[----:B------:R-:W-:Y:S01]  /*f1d0*/  FADD R169, R147, R160 ;  /* 0x000000a093a97221 */ /* 0x000fe20000000000 */
[----:B------:R-:W-:Y:S01]  /*f1e0*/  FADD R147, R48, R135 ;  /* 0x0000008730937221 */ /* 0x000fe20000000000 */
[----:B------:R-:W-:Y:S01]  /*f1f0*/  FADD R173, R173, R178 ;  /* 0x000000b2adad7221 */ /* 0x000fe20000000000 */
[----:B------:R-:W-:Y:S01]  /*f200*/  FADD R164, R137, R150 ;  /* 0x0000009689a47221 */ /* 0x000fe20000000000 */
[----:B----4-:R-:W-:Y:S01]  /*f210*/  FADD R136, R127, R88 ;  /* 0x000000587f887221 */ /* 0x010fe20000000000 */
[----:B---3--:R-:W-:Y:S01]  /*f220*/  @!P2 FMUL R130, R130, R130 ;  /* 0x000000828282a220 */ /* 0x008fe20000400000 */
[----:B------:R-:W-:Y:S01]  /*f230*/  FSETP.GEU.AND P2, PT, R149, -126, PT ;  /* 0xc2fc00009500780b */ /* 0x000fe20003f4e000 */
[----:B------:R-:W-:Y:S01]  /*f240*/  MUFU.EX2 R172, R172 ;  /* 0x000000ac00ac7308 */ /* 0x000fe20000000800 */
[----:B------:R-:W-:Y:S01]  /*f250*/  FADD R163, R136, R161 ;  /* 0x000000a188a37221 */ /* 0x000fe20000000000 */
[----:B------:R-:W-:Y:S01]  /*f260*/  FADD R161, R81, R128 ;  /* 0x0000008051a17221 */ /* 0x000fe20000000000 */
[----:B------:R-:W-:Y:S01]  /*f270*/  FADD R177, R174, R177 ;  /* 0x000000b1aeb17221 */ /* 0x000fe20000000000 */
[----:B------:R-:W-:Y:S01]  /*f280*/  @!P5 FMUL R146, R146, 0.5 ;  /* 0x3f0000009292d820 */ /* 0x000fe20000400000 */
[----:B-----5:R-:W-:Y:S01]  /*f290*/  @!P6 FMUL R9, R9, R9 ;  /* 0x000000090909e220 */ /* 0x020fe20000400000 */
[----:B------:R-:W-:Y:S01]  /*f2a0*/  FSETP.GEU.AND P6, PT, R148, -126, PT ;  /* 0xc2fc00009400780b */ /* 0x000fe20003fce000 */
[----:B------:R-:W-:Y:S01]  /*f2b0*/  FADD R175, R175, R180 ;  /* 0x000000b4afaf7221 */ /* 0x000fe20000000000 */
[----:B------:R1:W2:Y:S01]  /*f2c0*/  MUFU.EX2 R136, R134 ;  /* 0x0000008600887308 */ /* 0x0002a20000000800 */
[----:B------:R-:W-:Y:S01]  /*f2d0*/  FADD R150, R80, R9 ;  /* 0x0000000950967221 */ /* 0x000fe20000000000 */
[----:B------:R-:W-:Y:S01]  /*f2e0*/  FADD R179, R176, R179 ;  /* 0x000000b3b0b37221 */ /* 0x000fe20000000000 */
[----:B------:R-:W-:Y:S01]  /*f2f0*/  FADD R162, R162, R167 ;  /* 0x000000a7a2a27221 */ /* 0x000fe20000000000 */
[----:B------:R-:W-:Y:S01]  /*f300*/  @!P2 FMUL R149, R149, 0.5 ;  /* 0x3f0000009595a820 */ /* 0x000fe20000400000 */
[----:B------:R-:W-:Y:S01]  /*f310*/  FADD R168, R147, R150 ;  /* 0x0000009693a87221 */ /* 0x000fe20000000000 */
[----:B------:R-:W-:Y:S01]  /*f320*/  FADD R147, R36, R101 ;  /* 0x0000006524937221 */ /* 0x000fe20000000000 */
[----:B------:R-:W-:Y:S01]  /*f330*/  FADD R150, R68, R133 ;  /* 0x0000008544967221 */ /* 0x000fe20000000000 */
[----:B------:R3:W4:Y:S01]  /*f340*/  MUFU.EX2 R132, R146 ;  /* 0x0000009200847308 */ /* 0x0007220000000800 */
[----:B-1----:R-:W-:Y:S01]  /*f350*/  FADD R134, R33, R92 ;  /* 0x0000005c21867221 */ /* 0x002fe20000000000 */
[----:B------:R-:W-:Y:S01]  /*f360*/  FADD R163, R163, R166 ;  /* 0x000000a6a3a37221 */ /* 0x000fe20000000000 */
[----:B------:R-:W-:Y:S01]  /*f370*/  @!P6 FMUL R148, R148, 0.5 ;  /* 0x3f0000009494e820 */ /* 0x000fe20000400000 */
[----:B------:R-:W-:Y:S01]  /*f380*/  FADD R164, R164, R169 ;  /* 0x000000a9a4a47221 */ /* 0x000fe20000000000 */
[----:B------:R-:W-:Y:S01]  /*f390*/  FADD R160, R134, R151 ;  /* 0x0000009786a07221 */ /* 0x000fe20000000000 */
[----:B------:R-:W-:Y:S01]  /*f3a0*/  FADD R134, R32, R97 ;  /* 0x0000006120867221 */ /* 0x000fe20000000000 */
[----:B------:R-:W-:Y:S01]  /*f3b0*/  FADD R151, R64, R7 ;  /* 0x0000000740977221 */ /* 0x000fe20000000000 */
[----:B------:R1:W5:Y:S01]  /*f3c0*/  MUFU.EX2 R137, R148 ;  /* 0x0000009400897308 */ /* 0x0003620000000800 */
[----:B---3--:R-:W-:Y:S01]  /*f3d0*/  FADD R146, R49, R108 ;  /* 0x0000006c31927221 */ /* 0x008fe20000000000 */
[----:B--2---:R-:W-:Y:S01]  /*f3e0*/  @!P4 FMUL R136, R136, R136 ;  /* 0x000000888888c220 */ /* 0x004fe20000400000 */
[----:B------:R-:W-:Y:S01]  /*f3f0*/  FADD R165, R134, R151 ;  /* 0x0000009786a57221 */ /* 0x000fe20000000000 */
[----:B------:R-:W-:Y:S01]  /*f400*/  FADD R151, R69, R120 ;  /* 0x0000007845977221 */ /* 0x000fe20000000000 */
[----:B------:R-:W-:Y:S01]  /*f410*/  FADD R171, R146, R161 ;  /* 0x000000a192ab7221 */ /* 0x000fe20000000000 */
[----:B------:R-:W-:Y:S01]  /*f420*/  FADD R161, R85, R130 ;  /* 0x0000008255a17221 */ /* 0x000fe20000000000 */
[----:B------:R-:W-:Y:S01]  /*f430*/  FADD R146, R37, R96 ;  /* 0x0000006025927221 */ /* 0x000fe20000000000 */
[----:B------:R2:W3:Y:S01]  /*f440*/  MUFU.EX2 R134, R149 ;  /* 0x0000009500867308 */ /* 0x0004e20000000800 */
[----:B-1----:R-:W-:Y:S01]  /*f450*/  FADD R148, R53, R112 ;  /* 0x0000007035947221 */ /* 0x002fe20000000000 */
[----:B----4-:R-:W-:Y:S01]  /*f460*/  @!P5 FMUL R132, R132, R132 ;  /* 0x000000848484d220 */ /* 0x010fe20000400000 */
[----:B------:R-:W-:Y:S01]  /*f470*/  FADD R151, R146, R151 ;  /* 0x0000009792977221 */ /* 0x000fe20000000000 */
[----:B------:R-:W-:Y:S01]  /*f480*/  FADD R146, R52, R125 ;  /* 0x0000007d34927221 */ /* 0x000fe20000000000 */
[----:B------:R-:W-:Y:S01]  /*f490*/  FADD R170, R148, R161 ;  /* 0x000000a194aa7221 */ /* 0x000fe20000000000 */
[----:B------:R-:W-:Y:S01]  /*f4a0*/  FADD R161, R147, R150 ;  /* 0x0000009693a17221 */ /* 0x000fe20000000000 */
[----:B------:R-:W-:Y:S01]  /*f4b0*/  FADD R148, R73, R132 ;  /* 0x0000008449947221 */ /* 0x000fe20000000000 */
[----:B------:R-:W-:Y:S01]  /*f4c0*/  FADD R147, R57, R136 ;  /* 0x0000008839937221 */ /* 0x000fe20000000000 */
[----:B-----5:R-:W-:Y:S01]  /*f4d0*/  @!P6 FMUL R137, R137, R137 ;  /* 0x000000898989e220 */ /* 0x020fe20000400000 */
[----:B------:R-:W-:Y:S01]  /*f4e0*/  FADD R160, R160, R171 ;  /* 0x000000aba0a07221 */ /* 0x000fe20000000000 */
[----:B------:R-:W-:Y:S01]  /*f4f0*/  FADD R29, R29, R148 ;  /* 0x000000941d1d7221 */ /* 0x000fe20000000000 */
[----:B------:R-:W-:Y:S01]  /*f500*/  FADD R165, R165, R168 ;  /* 0x000000a8a5a57221 */ /* 0x000fe20000000000 */
[----:B--2---:R-:W-:Y:S01]  /*f510*/  FADD R149, R84, R137 ;  /* 0x0000008954957221 */ /* 0x004fe20000000000 */
[----:B------:R-:W-:Y:S01]  /*f520*/  FADD R170, R151, R170 ;  /* 0x000000aa97aa7221 */ /* 0x000fe20000000000 */
[----:B------:R-:W-:Y:S01]  /*f530*/  FADD R138, R138, R173 ;  /* 0x000000ad8a8a7221 */ /* 0x000fe20000000000 */
[----:B------:R-:W-:Y:S01]  /*f540*/  FADD R140, R140, R177 ;  /* 0x000000b18c8c7221 */ /* 0x000fe20000000000 */
        /* <DEDUP_REMOVED lines=14> */
[----:B------:R-:W-:Y:S01]  /*f630*/  @!P2 FMUL R25, R25, 0.5 ;  /* 0x3f0000001919a820 */ /* 0x000fe20000400000 */
[----:B------:R-:W-:Y:S01]  /*f640*/  FADD R161, R162, R161 ;  /* 0x000000a1a2a17221 */ /* 0x000fe20000000000 */
[----:B------:R-:W-:Y:S01]  /*f650*/  FADD R160, R160, R29 ;  /* 0x0000001da0a07221 */ /* 0x000fe20000000000 */
[----:B------:R-:W-:Y:S01]  /*f660*/  F2FP.BF16.F32.PACK_AB R29, R26, R11 ;  /* 0x0000000b1a1d723e */ /* 0x000fe200000010ff */
[----:B------:R-:W1:Y:S01]  /*f670*/  MUFU.EX2 R139, R25 ;  /* 0x00000019008b7308 */ /* 0x000e620000000800 */
[----:B------:R-:W-:Y:S01]  /*f680*/  SHF.L.U32 R11, R2, 0x1f, RZ ;  /* 0x0000001f020b7819 */ /* 0x000fe200000006ff */
[----:B------:R-:W-:Y:S01]  /*f690*/  FADD R160, R163, R160 ;  /* 0x000000a0a3a07221 */ /* 0x000fe20000000000 */
[----:B------:R-:W-:Y:S01]  /*f6a0*/  F2FP.BF16.F32.PACK_AB R30, R33, R24 ;  /* 0x00000018211e723e */ /* 0x000fe200000010ff */
[----:B------:R-:W-:Y:S01]  /*f6b0*/  FADD R179, R138, R179 ;  /* 0x000000b38ab37221 */ /* 0x000fe20000000000 */
[----:B------:R-:W-:Y:S01]  /*f6c0*/  @!P3 FMUL R172, R172, R172 ;  /* 0x000000acacacb220 */ /* 0x000fe20000400000 */
[----:B------:R-:W-:Y:S01]  /*f6d0*/  FADD R160, R161, R160 ;  /* 0x000000a0a1a07221 */ /* 0x000fe20000000000 */
[----:B------:R-:W-:-:S02]  /*f6e0*/  F2FP.BF16.F32.PACK_AB R24, R37, R32 ;  /* 0x000000202518723e */ /* 0x000fc400000010ff */
        /* <DEDUP_REMOVED lines=8> */
[----:B-1----:R-:W-:Y:S01]  /*f770*/  @!P2 FMUL R139, R139, R139 ;  /* 0x0000008b8b8ba220 */ /* 0x002fe20000400000 */
[----:B------:R-:W-:Y:S01]  /*f780*/  F2FP.BF16.F32.PACK_AB R37, R15, R38 ;  /* 0x000000260f25723e */ /* 0x000fe200000010ff */
[----:B------:R1:W2:Y:S01]  /*f790*/  SYNCS.PHASECHK.TRANS64.TRYWAIT P2, [UR7+0xb000], R11 ;  /* 0x00b0000bff0075a7 */ /* 0x0002a20008040147 */
[----:B------:R-:W-:Y:S01]  /*f7a0*/  F2FP.BF16.F32.PACK_AB R36, R53, R48 ;  /* 0x000000303524723e */ /* 0x000fe200000010ff */
[----:B------:R-:W-:Y:S01]  /*f7b0*/  FFMA R4, R139, R4, R160 ;  /* 0x000000048b047223 */ /* 0x000fe200000000a0 */
[----:B------:R-:W-:Y:S01]  /*f7c0*/  F2FP.BF16.F32.PACK_AB R38, R57, R52 ;  /* 0x000000343926723e */ /* 0x000fe200000010ff */
[----:B------:R-:W-:Y:S01]  /*f7d0*/  FMUL R159, R159, R172 ;  /* 0x000000ac9f9f7220 */ /* 0x000fe20000400000 */
[----:B------:R-:W-:Y:S01]  /*f7e0*/  F2FP.BF16.F32.PACK_AB R39, R39, R42 ;  /* 0x0000002a2727723e */ /* 0x000fe200000010ff */
[-C--:B------:R-:W-:Y:S01]  /*f7f0*/  FMUL R152, R152, R139.reuse ;  /* 0x0000008b98987220 */ /* 0x080fe20000400000 */
[----:B------:R-:W-:Y:S01]  /*f800*/  F2FP.BF16.F32.PACK_AB R44, R69, R64 ;  /* 0x00000040452c723e */ /* 0x000fe200000010ff */
[-C--:B------:R-:W-:Y:S01]  /*f810*/  FMUL R153, R153, R139.reuse ;  /* 0x0000008b99997220 */ /* 0x080fe20000400000 */
[----:B------:R-:W-:Y:S01]  /*f820*/  F2FP.BF16.F32.PACK_AB R45, R17, R46 ;  /* 0x0000002e112d723e */ /* 0x000fe200000010ff */
[-C--:B------:R-:W-:Y:S01]  /*f830*/  FMUL R156, R156, R139.reuse ;  /* 0x0000008b9c9c7220 */ /* 0x080fe20000400000 */
        /* <DEDUP_REMOVED lines=47> */
[----:B-12---:R-:W-:Y:S06]  /*fb30*/  @!P0 BRA `(.L_x_39) ;  /* 0x0000000000048947 */ /* 0x006fec0003800000 */
[----:B------:R-:W-:Y:S01]  /*fb40*/  BPT.TRAP 0x1 ;  /* 0x000000040000795c */ /* 0x000fe20000300000 */
.L_x_39:
[----:B------:R-:W-:Y:S05]  /*fb50*/  @P2 BRA `(.L_x_40) ;  /* 0x0000000000082947 */ /* 0x000fea0003800000 */
[----:B------:R-:W1:Y:S02]  /*fb60*/  SYNCS.PHASECHK.TRANS64.TRYWAIT P2, [UR7+0xb000], R11 ;  /* 0x00b0000bff0075a7 */ /* 0x000e640008040147 */
[----:B-1----:R-:W-:Y:S05]  /*fb70*/  @!P2 BRA `(.L_x_41) ;  /* 0x000000280050a947 */ /* 0x002fea0003800000 */
.L_x_40:
[----:B------:R-:W-:Y:S01]  /*fb80*/  ULEA UR12, UR6, UR8, 0x9 ;  /* 0x00000008060c7291 */ /* 0x000fe2000f8e483f */
[----:B------:R-:W-:Y:S01]  /*fb90*/  WARPGROUP.ARRIVE ;  /* 0x00000000000079c5 */ /* 0x000fe20000000000 */
[----:B------:R-:W-:Y:S01]  /*fba0*/  UMOV UR19, 0xc0000010 ;  /* 0xc000001000137882 */ /* 0x000fe20000000000 */
[----:B------:R-:W-:Y:S01]  /*fbb0*/  F2FP.BF16.F32.PACK_AB R83, R126, R119 ;  /* 0x000000777e53723e */ /* 0x000fe200000010ff */
[----:B------:R-:W-:-:S03]  /*fbc0*/  UIADD3 UR14, UR12, 0x20, URZ ;  /* 0x000000200c0e7890 */ /* 0x000fc6000fffe03f */
[----:B------:R-:W-:Y:S02]  /*fbd0*/  UMOV UR18, UR12 ;  /* 0x0000000c00127c82 */ /* 0x000fe40008000000 */
[----:B------:R-:W-:Y:S01]  /*fbe0*/  HGMMA.64x16x16.F32.BF16 R152, R28, gdesc[UR16].tnspB, R152, gsb0 ;  /* 0x402000101c987df0 */ /* 0x000fe20008001898 */
[----:B------:R-:W-:Y:S01]  /*fbf0*/  UMOV UR19, 0xc0000010 ;  /* 0xc000001000137882 */ /* 0x000fe20000000000 */
[----:B------:R-:W-:Y:S01]  /*fc00*/  UMOV UR18, UR14 ;  /* 0x0000000e00127c82 */ /* 0x000fe20008000000 */
[----:B------:R-:W-:Y:S01]  /*fc10*/  UIADD3 UR14, UR12, 0x40, URZ ;  /* 0x000000400c0e7890 */ /* 0x000fe2000fffe03f */
[----:B------:R-:W-:Y:S02]  /*fc20*/  WARPGROUP.DEPBAR.LE gsb0, 0x0 ;  /* 0x00008000000079c5 */ /* 0x000fe40000010000 */
[----:B------:R-:W-:-:S06]  /*fc30*/  WARPGROUP.ARRIVE ;  /* 0x00000000000079c5 */ /* 0x000fcc0000000000 */
[----:B------:R-:W-:Y:S01]  /*fc40*/  HGMMA.64x16x16.F32.BF16 R152, R24, gdesc[UR16].tnspB, R152, gsb0 ;  /* 0x4020001018987df0 */ /* 0x000fe20008001898 */
[----:B------:R-:W-:Y:S01]  /*fc50*/  UMOV UR18, UR14 ;  /* 0x0000000e00127c82 */ /* 0x000fe20008000000 */
[----:B------:R-:W-:Y:S01]  /*fc60*/  UMOV UR19, 0xc0000010 ;  /* 0xc000001000137882 */ /* 0x000fe20000000000 */
        /* <DEDUP_REMOVED lines=66> */
[----:B------:R-:W-:Y:S02]  /*10090*/  UIADD3 UR14, UR12, 0x1c0, URZ ;  /* 0x000001c00c0e7890 */ /* 0x000fe4000fffe03f */
        /* <DEDUP_REMOVED lines=17> */
.L_x_42:
[----:B------:R-:W-:-:S04]  /*101b0*/  ULEA UR7, UR9, UR37, 0x3 ;  /* 0x0000002509077291 */ /* 0x000fc8000f8e183f */
[----:B------:R-:W-:-:S04]  /*101c0*/  UIADD3 UR7, UR7, 0xb028, URZ ;  /* 0x0000b02807077890 */ /* 0x000fc8000fffe03f */
[----:B------:R-:W-:-:S09]  /*101d0*/  UPRMT UR7, URZ, 0x654, UR7 ;  /* 0x000006543f077896 */ /* 0x000fd20008000007 */
[----:B------:R-:W-:Y:S01]  /*101e0*/  SYNCS.ARRIVE.TRANS64.RED.A1T0 RZ, [UR7], RZ ;  /* 0x000000ffffff79a7 */ /* 0x000fe20008100407 */
[----:B------:R-:W-:Y:S05]  /*101f0*/  @P1 BRA `(.L_x_43) ;  /* 0x0000000000041947 */ /* 0x000fea0003800000 */
[----:B------:R-:W-:Y:S01]  /*10200*/  BPT.TRAP 0x1 ;  /* 0x000000040000795c */ /* 0x000fe20000300000 */
.L_x_43:
[----:B------:R-:W-:-:S04]  /*10210*/  UIADD3 UR9, UR9, 0x1, URZ ;  /* 0x0000000109097890 */ /* 0x000fc8000fffe03f */
[----:B------:R-:W-:-:S04]  /*10220*/  UISETP.NE.AND UP0, UPT, UR9, 0x5, UPT ;  /* 0x000000050900788c */ /* 0x000fc8000bf05270 */
[----:B------:R-:W-:Y:S01]  /*10230*/  USEL UR9, UR9, URZ, UP0 ;  /* 0x0000003f09097287 */ /* 0x000fe20008000000 */
[----:B------:R-:W-:Y:S11]  /*10240*/  @!P0 BRA `(.L_x_44) ;  /* 0x0000000000048947 */ /* 0x000ff60003800000 */
[----:B------:R-:W-:Y:S01]  /*10250*/  BPT.TRAP 0x1 ;  /* 0x000000040000795c */ /* 0x000fe20000300000 */
.L_x_44:
[----:B------:R-:W-:-:S04]  /*10260*/  ULEA UR7, UR9, UR37, 0x3 ;  /* 0x0000002509077291 */ /* 0x000fc8000f8e183f */
[----:B------:R-:W-:-:S04]  /*10270*/  UIADD3 UR7, UR7, 0xb028, URZ ;  /* 0x0000b02807077890 */ /* 0x000fc8000fffe03f */
[----:B------:R-:W-:-:S09]  /*10280*/  UPRMT UR7, URZ, 0x654, UR7 ;  /* 0x000006543f077896 */ /* 0x000fd20008000007 */
[----:B------:R-:W-:Y:S01]  /*10290*/  SYNCS.ARRIVE.TRANS64.RED.A1T0 RZ, [UR7], RZ ;  /* 0x000000ffffff79a7 */ /* 0x000fe20008100407 */
[----:B------:R-:W-:Y:S05]  /*102a0*/  @P1 BRA `(.L_x_45) ;  /* 0x0000000000041947 */ /* 0x000fea0003800000 */
[----:B------:R-:W-:Y:S01]  /*102b0*/  BPT.TRAP 0x1 ;  /* 0x000000040000795c */ /* 0x000fe20000300000 */
.L_x_45:
[----:B------:R-:W-:Y:S01]  /*102c0*/  UIADD3 UR6, UR6, 0x1, URZ ;  /* 0x0000000106067890 */ /* 0x000fe2000fffe03f */
[C---:B------:R-:W-:Y:S01]  /*102d0*/  ISETP.GT.AND P2, PT, R6.reuse, 0x1, PT ;  /* 0x000000010600780c */ /* 0x040fe20003f44270 */
[----:B------:R-:W-:Y:S01]  /*102e0*/  UIADD3 UR9, UR9, 0x1, URZ ;  /* 0x0000000109097890 */ /* 0x000fe2000fffe03f */
[----:B------:R-:W-:Y:S01]  /*102f0*/  IADD3 R6, R6, -0x1, RZ ;  /* 0xffffffff06067810 */ /* 0x000fe20007ffe0ff */
        /* <DEDUP_REMOVED lines=10> */
.L_x_35:
[----:B------:R-:W2:Y:S01]  /*103a0*/  SHFL.BFLY PT, R7, R4, 0x1, 0x1f ;  /* 0x0c201f0004077f89 */ /* 0x000ea200000e0000 */
[----:B------:R-:W-:Y:S01]  /*103b0*/  BSSY B0, `(.L_x_47) ;  /* 0x0000024000007945 */ /* 0x000fe20003800000 */
[----:B------:R-:W-:Y:S01]  /*103c0*/  MOV R9, 0x7f800000 ;  /* 0x7f80000000097802 */ /* 0x000fe20000000f00 */
[----:B-1----:R-:W-:Y:S01]  /*103d0*/  IMAD.MOV.U32 R10, RZ, RZ, 0x3f800000 ;  /* 0x3f800000ff0a7424 */ /* 0x002fe200078e00ff */
[----:B------:R-:W1:Y:S01]  /*103e0*/  SHFL.BFLY PT, R0, R3, 0x1, 0x1f ;  /* 0x0c201f0003007f89 */ /* 0x000e6200000e0000 */
[----:B------:R-:W-:Y:S01]  /*103f0*/  MOV R11, 0x7f800000 ;  /* 0x7f800000000b7802 */ /* 0x000fe20000000f00 */
[----:B--2---:R-:W-:Y:S01]  /*10400*/  FADD R7, R7, R4 ;  /* 0x0000000407077221 */ /* 0x004fe20000000000 */
[----:B-1----:R-:W-:-:S04]  /*10410*/  FADD R16, R0, R3 ;  /* 0x0000000300107221 */ /* 0x002fc80000000000 */
[----:B------:R-:W1:Y:S01]  /*10420*/  SHFL.BFLY PT, R2, R7, 0x2, 0x1f ;  /* 0x0c401f0007027f89 */ /* 0x000e6200000e0000 */
[----:B------:R-:W-:-:S03]  /*10430*/  MOV R0, 0x3f800000 ;  /* 0x3f80000000007802 */ /* 0x000fc60000000f00 */
[----:B------:R-:W2:Y:S01]  /*10440*/  SHFL.BFLY PT, R17, R16, 0x2, 0x1f ;  /* 0x0c401f0010117f89 */ /* 0x000ea200000e0000 */
[C---:B-1----:R-:W-:Y:S01]  /*10450*/  FSETP.NE.AND P0, PT, R7.reuse, -R2, PT ;  /* 0x800000020700720b */ /* 0x042fe20003f05000 */
[----:B------:R-:W-:Y:S01]  /*10460*/  FADD R2, R7, R2 ;  /* 0x0000000207027221 */ /* 0x000fe20000000000 */
[----:B--2---:R-:W-:-:S11]  /*10470*/  FADD R6, R16, R17 ;  /* 0x0000001110067221 */ /* 0x004fd60000000000 */
[----:B------:R-:W-:Y:S05]  /*10480*/  @!P0 BRA `(.L_x_48) ;  /* 0x0000000000588947 */ /* 0x000fea0003800000 */
[----:B------:R-:W-:Y:S01]  /*10490*/  IMAD.MOV.U32 R4, RZ, RZ, R2 ;  /* 0x000000ffff047224 */ /* 0x000fe200078e0002 */
[----:B------:R-:W-:Y:S04]  /*104a0*/  BSSY B1, `(.L_x_49) ;  /* 0x000000d000017945 */ /* 0x000fe80003800000 */
[----:B------:R-:W-:-:S04]  /*104b0*/  IADD3 R0, R4, 0x1800000, RZ ;  /* 0x0180000004007810 */ /* 0x000fc80007ffe0ff */
[----:B------:R-:W-:-:S04]  /*104c0*/  LOP3.LUT R0, R0, 0x7f800000, RZ, 0xc0, !PT ;  /* 0x7f80000000007812 */ /* 0x000fc800078ec0ff */
[----:B------:R-:W-:-:S13]  /*104d0*/  ISETP.GT.U32.AND P0, PT, R0, 0x1ffffff, PT ;  /* 0x01ffffff0000780c */ /* 0x000fda0003f04070 */
[----:B------:R-:W-:Y:S05]  /*104e0*/  @P0 BRA `(.L_x_50) ;  /* 0x0000000000100947 */ /* 0x000fea0003800000 */
[----:B------:R-:W-:Y:S02]  /*104f0*/  MOV R2, R4 ;  /* 0x0000000400027202 */ /* 0x000fe40000000f00 */
[----:B------:R-:W-:-:S07]  /*10500*/  MOV R15, 0x10520 ;  /* 0x00010520000f7802 */ /* 0x000fce0000000f00 */
[----:B------:R-:W-:Y:S05]  /*10510*/  CALL.REL.NOINC `($__internal_0_$__cuda_sm20_rcp_rn_f32_slowpath) ;  /* 0x0000002000907944 */ /* 0x000fea0003c00000 */
[----:B------:R-:W-:Y:S05]  /*10520*/  BRA `(.L_x_51) ;  /* 0x0000000000107947 */ /* 0x000fea0003800000 */
.L_x_50:
[----:B------:R-:W1:Y:S02]  /*10530*/  MUFU.RCP R3, R4 ;  /* 0x0000000400037308 */ /* 0x000e640000001000 */
[----:B-1----:R-:W-:-:S04]  /*10540*/  FFMA R0, R4, R3, -1 ;  /* 0xbf80000004007423 */ /* 0x002fc80000000003 */
[----:B------:R-:W-:-:S04]  /*10550*/  FADD.FTZ R0, -R0, -RZ ;  /* 0x800000ff00007221 */ /* 0x000fc80000010100 */
[----:B------:R-:W-:-:S07]  /*10560*/  FFMA R0, R3, R0, R3 ;  /* 0x0000000003007223 */ /* 0x000fce0000000003 */
.L_x_51:
[----:B------:R-:W-:Y:S05]  /*10570*/  BSYNC B1 ;  /* 0x0000000000017941 */ /* 0x000fea0003800000 */
.L_x_49:
[----:B------:R-:W-:Y:S01]  /*10580*/  FSETP.GEU.AND P0, PT, |R4|, 1.175494350822287508e-38, PT ;  /* 0x008000000400780b */ /* 0x000fe20003f0e200 */
[----:B------:R-:W-:-:S12]  /*10590*/  ULDC UR4, c[0x0][0x600] ;  /* 0x0001800000047ab9 */ /* 0x000fd80000000800 */
[----:B------:R-:W-:-:S04]  /*105a0*/  @!P0 FMUL R4, R4, 16777216 ;  /* 0x4b80000004048820 */ /* 0x000fc80000400000 */
[----:B------:R-:W1:Y:S02]  /*105b0*/  MUFU.LG2 R2, R4 ;  /* 0x0000000400027308 */ /* 0x000e640000000c00 */
[----:B-1----:R-:W-:-:S04]  /*105c0*/  @!P0 FADD R2, R2, -24 ;  /* 0xc1c0000002028421 */ /* 0x002fc80000000000 */
[----:B------:R-:W-:-:S04]  /*105d0*/  FMUL R2, R2, 0.69314718246459960938 ;  /* 0x3f31721802027820 */ /* 0x000fc80000400000 */
[----:B------:R-:W-:-:S07]  /*105e0*/  FFMA R11, R5, UR4, R2 ;  /* 0x00000004050b7c23 */ /* 0x000fce0008000002 */
.L_x_48:
[----:B------:R-:W-:Y:S05]  /*105f0*/  BSYNC B0 ;  /* 0x0000000000007941 */ /* 0x000fea0003800000 */
.L_x_47:
[----:B------:R-:W-:Y:S01]  /*10600*/  FSETP.NE.AND P0, PT, R16, -R17, PT ;  /* 0x800000111000720b */ /* 0x000fe20003f05000 */
[----:B------:R-:W-:Y:S01]  /*10610*/  ULDC UR4, c[0x0][0x608] ;  /* 0x0001820000047ab9 */ /* 0x000fe20000000800 */
[----:B------:R-:W-:Y:S01]  /*10620*/  BSSY B0, `(.L_x_52) ;  /* 0x000001d000007945 */ /* 0x000fe20003800000 */
[----:B------:R-:W-:-:S04]  /*10630*/  FMUL R0, R0, UR4 ;  /* 0x0000000400007c20 */ /* 0x000fc80008400000 */
[-C--:B------:R-:W-:Y:S01]  /*10640*/  FMUL R23, R152, R0.reuse ;  /* 0x0000000098177220 */ /* 0x080fe20000400000 */
[-C--:B------:R-:W-:Y:S01]  /*10650*/  FMUL R153, R153, R0.reuse ;  /* 0x0000000099997220 */ /* 0x080fe20000400000 */
[-C--:B------:R-:W-:Y:S01]  /*10660*/  FMUL R25, R156, R0.reuse ;  /* 0x000000009c197220 */ /* 0x080fe20000400000 */
[----:B------:R-:W-:-:S03]  /*10670*/  FMUL R157, R157, R0 ;  /* 0x000000009d9d7220 */ /* 0x000fc60000400000 */
[----:B------:R-:W-:Y:S05]  /*10680*/  @!P0 BRA `(.L_x_53) ;  /* 0x0000000000588947 */ /* 0x000fea0003800000 */
[----:B------:R-:W-:Y:S01]  /*10690*/  VIADD R0, R6, 0x1800000 ;  /* 0x0180000006007836 */ /* 0x000fe20000000000 */
[----:B------:R-:W-:Y:S04]  /*106a0*/  BSSY B1, `(.L_x_54) ;  /* 0x000000d000017945 */ /* 0x000fe80003800000 */
[----:B------:R-:W-:-:S04]  /*106b0*/  LOP3.LUT R0, R0, 0x7f800000, RZ, 0xc0, !PT ;  /* 0x7f80000000007812 */ /* 0x000fc800078ec0ff */
[----:B------:R-:W-:-:S13]  /*106c0*/  ISETP.GT.U32.AND P0, PT, R0, 0x1ffffff, PT ;  /* 0x01ffffff0000780c */ /* 0x000fda0003f04070 */
[----:B------:R-:W-:Y:S05]  /*106d0*/  @P0 BRA `(.L_x_55) ;  /* 0x0000000000140947 */ /* 0x000fea0003800000 */
[----:B------:R-:W-:Y:S02]  /*106e0*/  MOV R2, R6 ;  /* 0x0000000600027202 */ /* 0x000fe40000000f00 */
[----:B------:R-:W-:-:S07]  /*106f0*/  MOV R15, 0x10710 ;  /* 0x00010710000f7802 */ /* 0x000fce0000000f00 */
[----:B------:R-:W-:Y:S05]  /*10700*/  CALL.REL.NOINC `($__internal_0_$__cuda_sm20_rcp_rn_f32_slowpath) ;  /* 0x0000002000147944 */ /* 0x000fea0003c00000 */
[----:B------:R-:W-:Y:S01]  /*10710*/  MOV R10, R0 ;  /* 0x00000000000a7202 */ /* 0x000fe20000000f00 */
[----:B------:R-:W-:Y:S06]  /*10720*/  BRA `(.L_x_56) ;  /* 0x0000000000107947 */ /* 0x000fec0003800000 */
.L_x_55:
[----:B------:R-:W1:Y:S02]  /*10730*/  MUFU.RCP R3, R6 ;  /* 0x0000000600037308 */ /* 0x000e640000001000 */
[----:B-1----:R-:W-:-:S04]  /*10740*/  FFMA R0, R6, R3, -1 ;  /* 0xbf80000006007423 */ /* 0x002fc80000000003 */
[----:B------:R-:W-:-:S04]  /*10750*/  FADD.FTZ R0, -R0, -RZ ;  /* 0x800000ff00007221 */ /* 0x000fc80000010100 */
[----:B------:R-:W-:-:S07]  /*10760*/  FFMA R10, R3, R0, R3 ;  /* 0x00000000030a7223 */ /* 0x000fce0000000003 */
.L_x_56:
[----:B------:R-:W-:Y:S05]  /*10770*/  BSYNC B1 ;  /* 0x0000000000017941 */ /* 0x000fea0003800000 */
.L_x_54:
[----:B------:R-:W-:Y:S01]  /*10780*/  FSETP.GEU.AND P0, PT, |R6|, 1.175494350822287508e-38, PT ;  /* 0x008000000600780b */ /* 0x000fe20003f0e200 */
[----:B------:R-:W-:-:S12]  /*10790*/  ULDC UR4, c[0x0][0x600] ;  /* 0x0001800000047ab9 */ /* 0x000fd80000000800 */
[----:B------:R-:W-:-:S04]  /*107a0*/  @!P0 FMUL R6, R6, 16777216 ;  /* 0x4b80000006068820 */ /* 0x000fc80000400000 */
[----:B------:R-:W1:Y:S02]  /*107b0*/  MUFU.LG2 R0, R6 ;  /* 0x0000000600007308 */ /* 0x000e640000000c00 */
[----:B-1----:R-:W-:-:S04]  /*107c0*/  @!P0 FADD R0, R0, -24 ;  /* 0xc1c0000000008421 */ /* 0x002fc80000000000 */
[----:B------:R-:W-:-:S04]  /*107d0*/  FMUL R9, R0, 0.69314718246459960938 ;  /* 0x3f31721800097820 */ /* 0x000fc80000400000 */
[----:B------:R-:W-:-:S07]  /*107e0*/  FFMA R9, R8, UR4, R9 ;  /* 0x0000000408097c23 */ /* 0x000fce0008000009 */
.L_x_53:
[----:B------:R-:W-:Y:S05]  /*107f0*/  BSYNC B0 ;  /* 0x0000000000007941 */ /* 0x000fea0003800000 */
.L_x_52:
[----:B------:R-:W-:Y:S01]  /*10800*/  UISETP.NE.AND UP0, UPT, UR36, 0x1, UPT ;  /* 0x000000012400788c */ /* 0x000fe2000bf05270 */
[----:B------:R-:W1:Y:S01]  /*10810*/  S2R R2, SR_TID.X ;  /* 0x0000000000027919 */ /* 0x000e620000002100 */
[----:B------:R-:W-:Y:S02]  /*10820*/  ULDC.64 UR8, c[0x0][0x208] ;  /* 0x0000820000087ab9 */ /* 0x000fe40000000a00 */
[----:B------:R-:W-:-:S06]  /*10830*/  USEL UR4, URZ, 0x1, UP0 ;  /* 0x000000013f047887 */ /* 0x000fcc0008000000 */
[----:B------:R-:W-:Y:S01]  /*10840*/  IMAD.U32 R0, RZ, RZ, UR4 ;  /* 0x00000004ff007e24 */ /* 0x000fe2000f8e00ff */
[----:B------:R-:W-:Y:S02]  /*10850*/  ULDC UR4, c[0x0][0x608] ;  /* 0x0001820000047ab9 */ /* 0x000fe40000000800 */
[----:B------:R-:W-:Y:S02]  /*10860*/  FMUL R10, R10, UR4 ;  /* 0x000000040a0a7c20 */ /* 0x000fe40008400000 */
[----:B------:R-:W-:-:S04]  /*10870*/  SHF.L.U32 R0, R0, 0x1f, RZ ;  /* 0x0000001f00007819 */ /* 0x000fc800000006ff */
[----:B------:R-:W2:Y:S01]  /*10880*/  SYNCS.PHASECHK.TRANS64.TRYWAIT P0, [UR16+0x8], R0 ;  /* 0x00000800ff0075a7 */ /* 0x000ea20008000150 */
[C---:B-1----:R-:W-:Y:S02]  /*10890*/  LOP3.LUT P1, R18, R2.reuse, 0x3, RZ, 0xc0, !PT ;  /* 0x0000000302127812 */ /* 0x042fe4000782c0ff */
[----:B------:R-:W-:Y:S01]  /*108a0*/  LOP3.LUT R16, R2, 0x7f, RZ, 0xc0, !PT ;  /* 0x0000007f02107812 */ /* 0x000fe200078ec0ff */
[----:B--2---:R-:W-:Y:S10]  /*108b0*/  @!P0 BRA `(.L_x_57) ;  /* 0x0000001c00188947 */ /* 0x004ff40003800000 */
.L_x_105:
[----:B------:R-:W-:Y:S01]  /*108c0*/  USHF.L.U32 UR42, UR42, 0x6, URZ ;  /* 0x000000062a2a7899 */ /* 0x000fe2000800063f */
[----:B------:R-:W-:Y:S01]  /*108d0*/  BSSY B0, `(.L_x_58) ;  /* 0x0000018000007945 */ /* 0x000fe20003800000 */
[----:B------:R-:W-:-:S03]  /*108e0*/  SHF.R.U32.HI R17, RZ, 0x5, R16 ;  /* 0x00000005ff117819 */ /* 0x000fc60000011610 */
[----:B------:R-:W-:Y:S07]  /*108f0*/  @P1 BRA `(.L_x_59) ;  /* 0x0000000000541947 */ /* 0x000fee0003800000 */
[----:B------:R-:W2:Y:S01]  /*10900*/  S2UR UR4, SR_CTAID.Y ;  /* 0x00000000000479c3 */ /* 0x000ea20000002600 */
[----:B-1----:R-:W-:Y:S01]  /*10910*/  SHF.R.U32.HI R0, RZ, 0x2, R2 ;  /* 0x00000002ff007819 */ /* 0x002fe20000011602 */
[----:B------:R-:W-:Y:S01]  /*10920*/  ULDC.64 UR6, c[0x0][0x688] ;  /* 0x0001a20000067ab9 */ /* 0x000fe20000000a00 */
[----:B------:R-:W-:Y:S02]  /*10930*/  SHF.L.U32 R3, R17, 0x4, RZ ;  /* 0x0000000411037819 */ /* 0x000fe400000006ff */
[----:B------:R-:W-:-:S03]  /*10940*/  LOP3.LUT R0, R0, 0x7, RZ, 0xc0, !PT ;  /* 0x0000000700007812 */ /* 0x000fc600078ec0ff */
[----:B------:R-:W1:Y:S01]  /*10950*/  S2UR UR5, SR_CTAID.Z ;  /* 0x00000000000579c3 */ /* 0x000e620000002700 */
[----:B------:R-:W-:-:S04]  /*10960*/  LOP3.LUT R0, R3, 0xfffffff0, R0, 0xe2, !PT ;  /* 0xfffffff003007812 */ /* 0x000fc800078ee200 */
[----:B------:R-:W-:-:S05]  /*10970*/  IADD3 R3, R0, UR42, RZ ;  /* 0x0000002a00037c10 */ /* 0x000fca000fffe0ff */
[----:B------:R-:W-:Y:S01]  /*10980*/  VIADD R2, R3, 0x8 ;  /* 0x0000000803027836 */ /* 0x000fe20000000000 */
[----:B--2---:R-:W-:-:S04]  /*10990*/  UIMAD UR4, UR4, UR6, UR42 ;  /* 0x00000006040472a4 */ /* 0x004fc8000f8e022a */
[----:B-1----:R-:W-:-:S03]  /*109a0*/  UIMAD UR4, UR5, UR7, UR4 ;  /* 0x00000007050472a4 */ /* 0x002fc6000f8e0204 */
[----:B------:R-:W-:Y:S02]  /*109b0*/  ULDC UR5, c[0x0][0x288] ;  /* 0x0000a20000057ab9 */ /* 0x000fe40000000800 */
[----:B------:R-:W-:Y:S02]  /*109c0*/  ISETP.GE.U32.AND P0, PT, R3, UR5, PT ;  /* 0x0000000503007c0c */ /* 0x000fe4000bf06070 */
[----:B------:R-:W-:Y:S02]  /*109d0*/  IADD3 R0, P2, R0, UR4, RZ ;  /* 0x0000000400007c10 */ /* 0x000fe4000ff5e0ff */
[----:B------:R-:W-:Y:S01]  /*109e0*/  ISETP.GE.U32.AND P1, PT, R2, UR5, PT ;  /* 0x0000000502007c0c */ /* 0x000fe2000bf26070 */
[----:B------:R-:W-:Y:S01]  /*109f0*/  ULDC.64 UR4, c[0x0][0x680] ;  /* 0x0001a00000047ab9 */ /* 0x000fe20000000a00 */
[----:B------:R-:W-:Y:S02]  /*10a00*/  IADD3.X R3, RZ, RZ, RZ, P2, !PT ;  /* 0x000000ffff037210 */ /* 0x000fe400017fe4ff */
[----:B------:R-:W-:-:S04]  /*10a10*/  LEA R2, P2, R0, UR4, 0x2 ;  /* 0x0000000400027c11 */ /* 0x000fc8000f8410ff */
[----:B------:R-:W-:-:S05]  /*10a20*/  LEA.HI.X R3, R0, UR5, R3, 0x2, P2 ;  /* 0x0000000500037c11 */ /* 0x000fca00090f1403 */
[----:B------:R2:W-:Y:S04]  /*10a30*/  @!P0 STG.E desc[UR8][R2.64], R11 ;  /* 0x0000000b02008986 */ /* 0x0005e8000c101908 */
[----:B------:R2:W-:Y:S02]  /*10a40*/  @!P1 STG.E desc[UR8][R2.64+0x20], R9 ;  /* 0x0000200902009986 */ /* 0x0005e4000c101908 */
.L_x_59:
[----:B------:R-:W-:Y:S05]  /*10a50*/  BSYNC B0 ;  /* 0x0000000000007941 */ /* 0x000fea0003800000 */
.L_x_58:
[----:B------:R-:W-:Y:S01]  /*10a60*/  ULDC.64 UR4, c[0x0][0x730] ;  /* 0x0001cc0000047ab9 */ /* 0x000fe20000000a00 */
[-C--:B------:R-:W-:Y:S01]  /*10a70*/  FMUL R27, R154, R10.reuse ;  /* 0x0000000a9a1b7220 */ /* 0x080fe20000400000 */
[----:B------:R-:W-:Y:S01]  /*10a80*/  ISETP.NE.U32.AND P0, PT, RZ, UR4, PT ;  /* 0x00000004ff007c0c */ /* 0x000fe2000bf05070 */
[-C--:B------:R-:W-:Y:S01]  /*10a90*/  FMUL R155, R155, R10.reuse ;  /* 0x0000000a9b9b7220 */ /* 0x080fe20000400000 */
[-C--:B------:R-:W-:Y:S01]  /*10aa0*/  FMUL R29, R158, R10.reuse ;  /* 0x0000000a9e1d7220 */ /* 0x080fe20000400000 */
[----:B------:R-:W-:Y:S01]  /*10ab0*/  FMUL R159, R159, R10 ;  /* 0x0000000a9f9f7220 */ /* 0x000fe20000400000 */
[----:B------:R-:W-:-:S13]  /*10ac0*/  ISETP.NE.AND.EX P0, PT, RZ, UR5, PT, P0 ;  /* 0x00000005ff007c0c */ /* 0x000fda000bf05300 */
[----:B------:R-:W-:Y:S05]  /*10ad0*/  @P0 BRA `(.L_x_60) ;  /* 0x0000000000200947 */ /* 0x000fea0003800000 */
[----:B------:R-:W-:Y:S02]  /*10ae0*/  ULDC.64 UR4, c[0x0][0x728] ;  /* 0x0001ca0000047ab9 */ /* 0x000fe40000000a00 */
[----:B------:R-:W-:-:S04]  /*10af0*/  ISETP.NE.U32.AND P0, PT, RZ, UR4, PT ;  /* 0x00000004ff007c0c */ /* 0x000fc8000bf05070 */
[----:B------:R-:W-:-:S13]  /*10b00*/  ISETP.NE.AND.EX P0, PT, RZ, UR5, PT, P0 ;  /* 0x00000005ff007c0c */ /* 0x000fda000bf05300 */
[----:B------:R-:W-:Y:S05]  /*10b10*/  @!P0 BRA `(.L_x_61) ;  /* 0x00000000000c8947 */ /* 0x000fea0003800000 */
[----:B-12---:R-:W1:Y:S02]  /*10b20*/  LDC.64 R2, c[0x0][0x728] ;  /* 0x0001ca00ff027b82 */ /* 0x006e640000000a00 */
[----:B-1----:R4:W5:Y:S01]  /*10b30*/  LDG.E R2, desc[UR8][R2.64] ;  /* 0x0000000802027981 */ /* 0x002962000c1e1900 */
[----:B------:R-:W-:Y:S05]  /*10b40*/  BRA `(.L_x_60) ;  /* 0x0000000000047947 */ /* 0x000fea0003800000 */
.L_x_61:
[----:B--2---:R-:W3:Y:S02]  /*10b50*/  LDC R2, c[0x0][0x720] ;  /* 0x0001c800ff027b82 */ /* 0x004ee40000000800 */
.L_x_60:
[----:B-1----:R-:W-:Y:S02]  /*10b60*/  MOV R0, RZ ;  /* 0x000000ff00007202 */ /* 0x002fe40000000f00 */
[----:B---3-5:R-:W-:Y:S02]  /*10b70*/  MOV R22, R2 ;  /* 0x0000000200167202 */ /* 0x028fe40000000f00 */
[----:B------:R-:W-:-:S13]  /*10b80*/  LOP3.LUT P0, RZ, R0, 0x9f, RZ, 0xc0, !PT ;  /* 0x0000009f00ff7812 */ /* 0x000fda000780c0ff */
[----:B------:R-:W-:Y:S05]  /*10b90*/  @!P0 BRA `(.L_x_62) ;  /* 0x0000000000408947 */ /* 0x000fea0003800000 */
[----:B------:R-:W-:Y:S01]  /*10ba0*/  MOV R0, 0x0 ;  /* 0x0000000000007802 */ /* 0x000fe20000000f00 */
[----:B------:R-:W-:Y:S01]  /*10bb0*/  ULDC.64 UR4, c[0x4][0x68] ;  /* 0x01001a0000047ab9 */ /* 0x000fe20000000a00 */
[----:B------:R-:W-:Y:S01]  /*10bc0*/  ULDC.64 UR6, c[0x4][0x8] ;  /* 0x0100020000067ab9 */ /* 0x000fe20000000a00 */
[----:B------:R-:W-:Y:S01]  /*10bd0*/  IMAD.U32 R4, RZ, RZ, UR4 ;  /* 0x00000004ff047e24 */ /* 0x000fe2000f8e00ff */
[----:B--2-4-:R1:W2:Y:S01]  /*10be0*/  LDC.64 R2, c[0x4][R0] ;  /* 0x0100000000027b82 */ /* 0x0142a20000000a00 */
[----:B------:R-:W-:Y:S01]  /*10bf0*/  MOV R5, UR5 ;  /* 0x0000000500057c02 */ /* 0x000fe20008000f00 */
[----:B------:R-:W-:Y:S01]  /*10c00*/  ULDC.64 UR4, c[0x4][0x70] ;  /* 0x01001c0000047ab9 */ /* 0x000fe20000000a00 */
[----:B------:R-:W-:Y:S01]  /*10c10*/  MOV R10, UR6 ;  /* 0x00000006000a7c02 */ /* 0x000fe20008000f00 */
[----:B------:R-:W-:Y:S01]  /*10c20*/  IMAD.U32 R7, RZ, RZ, UR5 ;  /* 0x00000005ff077e24 */ /* 0x000fe2000f8e00ff */
[----:B------:R-:W-:Y:S01]  /*10c30*/  MOV R6, UR4 ;  /* 0x0000000400067c02 */ /* 0x000fe20008000f00 */
[----:B------:R-:W-:Y:S01]  /*10c40*/  IMAD.MOV.U32 R8, RZ, RZ, 0x70 ;  /* 0x00000070ff087424 */ /* 0x000fe200078e00ff */
[----:B------:R-:W-:-:S02]  /*10c50*/  MOV R11, UR7 ;  /* 0x00000007000b7c02 */ /* 0x000fc40008000f00 */
[----:B------:R-:W-:Y:S02]  /*10c60*/  MOV R12, 0x1 ;  /* 0x00000001000c7802 */ /* 0x000fe40000000f00 */
[----:B-1----:R-:W-:-:S07]  /*10c70*/  MOV R13, RZ ;  /* 0x000000ff000d7202 */ /* 0x002fce0000000f00 */
[----:B------:R-:W-:-:S07]  /*10c80*/  LEPC R20, `(.L_x_62) ;  /* 0x000000001014794e */ /* 0x000fce0000000000 */
[----:B--2---:R-:W-:Y:S05]  /*10c90*/  CALL.ABS.NOINC R2 ;  /* 0x0000000002007343 */ /* 0x004fea0003c00000 */
.L_x_62:
[----:B------:R-:W-:Y:S01]  /*10ca0*/  MOV R0, UR36 ;  /* 0x0000002400007c02 */ /* 0x000fe20008000f00 */
[----:B------:R-:W-:-:S04]  /*10cb0*/  IMAD.U32 R19, RZ, RZ, UR37 ;  /* 0x00000025ff137e24 */ /* 0x000fc8000f8e00ff */
[----:B------:R-:W-:-:S05]  /*10cc0*/  IMAD R19, R0, 0x900, R19 ;  /* 0x0000090000137824 */ /* 0x000fca00078e0213 */
[----:B------:R-:W-:-:S04]  /*10cd0*/  IADD3 R0, R19, -0x900, RZ ;  /* 0xfffff70013007810 */ /* 0x000fc80007ffe0ff */
        /* <DEDUP_REMOVED lines=18> */
.L_x_63:
[----:B------:R-:W1:Y:S01]  /*10e00*/  S2R R4, SR_TID.X ;  /* 0x0000000000047919 */ /* 0x000e620000002100 */
[----:B------:R-:W-:Y:S01]  /*10e10*/  ULDC.64 UR4, c[0x0][0x730] ;  /* 0x0001cc0000047ab9 */ /* 0x000fe20000000a00 */
[----:B------:R-:W-:Y:S02]  /*10e20*/  IADD3 R16, R16, 0x1f, RZ ;  /* 0x0000001f10107810 */ /* 0x000fe40007ffe0ff */
[----:B------:R-:W-:Y:S02]  /*10e30*/  ISETP.NE.U32.AND P0, PT, RZ, UR4, PT ;  /* 0x00000004ff007c0c */ /* 0x000fe4000bf05070 */
[----:B------:R-:W-:Y:S02]  /*10e40*/  LEA R5, R17, R18, 0x4 ;  /* 0x0000001211057211 */ /* 0x000fe400078e20ff */
[----:B------:R-:W-:-:S13]  /*10e50*/  ISETP.NE.AND.EX P0, PT, RZ, UR5, PT, P0 ;  /* 0x00000005ff007c0c */ /* 0x000fda000bf05300 */
[----:B------:R-:W3:Y:S01]  /*10e60*/  @P0 LDC R22, c[0x0][0x720] ;  /* 0x0001c800ff160b82 */ /* 0x000ee20000000800 */
[----:B------:R-:W-:Y:S01]  /*10e70*/  ISETP.GT.U32.AND P0, PT, R16, 0x3e, PT ;  /* 0x0000003e1000780c */ /* 0x000fe20003f04070 */
[----:B-1----:R-:W-:Y:S01]  /*10e80*/  IMAD.SHL.U32 R0, R4, 0x10, RZ ;  /* 0x0000001004007824 */ /* 0x002fe200078e00ff */
[----:B--2-4-:R-:W-:-:S04]  /*10e90*/  SHF.R.U32.HI R3, RZ, 0x1, R4 ;  /* 0x00000001ff037819 */ /* 0x014fc80000011604 */
[C---:B------:R-:W-:Y:S02]  /*10ea0*/  LOP3.LUT R2, R0.reuse, 0x40, RZ, 0xc0, !PT ;  /* 0x0000004000027812 */ /* 0x040fe400078ec0ff */
[----:B------:R-:W-:Y:S02]  /*10eb0*/  LOP3.LUT R0, R0, 0x80, RZ, 0xc0, !PT ;  /* 0x0000008000007812 */ /* 0x000fe400078ec0ff */
[----:B------:R-:W-:Y:S01]  /*10ec0*/  LOP3.LUT R2, R2, 0x8, R3, 0xf8, !PT ;  /* 0x0000000802027812 */ /* 0x000fe200078ef803 */
[----:B------:R-:W-:Y:S01]  /*10ed0*/  IMAD.SHL.U32 R3, R4, 0x2, RZ ;  /* 0x0000000204037824 */ /* 0x000fe200078e00ff */
[----:B------:R-:W-:Y:S01]  /*10ee0*/  LEA R5, R5, R0, 0x4 ;  /* 0x0000000005057211 */ /* 0x000fe200078e20ff */
[-C--:B---3--:R-:W-:Y:S01]  /*10ef0*/  FMUL R0, R23, R22.reuse ;  /* 0x0000001617007220 */ /* 0x088fe20000400000 */
[-C--:B------:R-:W-:Y:S02]  /*10f00*/  FMUL R4, R27, R22.reuse ;  /* 0x000000161b047220 */ /* 0x080fe40000400000 */
[----:B------:R-:W-:Y:S01]  /*10f10*/  LOP3.LUT R2, R2, 0x8, R3, 0x78, !PT ;  /* 0x0000000802027812 */ /* 0x000fe200078e7803 */
[-C--:B------:R-:W-:Y:S01]  /*10f20*/  FMUL R3, R153, R22.reuse ;  /* 0x0000001699037220 */ /* 0x080fe20000400000 */
[-C--:B------:R-:W-:Y:S01]  /*10f30*/  FMUL R7, R155, R22.reuse ;  /* 0x000000169b077220 */ /* 0x080fe20000400000 */
[-C--:B------:R-:W-:Y:S01]  /*10f40*/  FMUL R6, R25, R22.reuse ;  /* 0x0000001619067220 */ /* 0x080fe20000400000 */
[-C--:B------:R-:W-:Y:S01]  /*10f50*/  FMUL R9, R157, R22.reuse ;  /* 0x000000169d097220 */ /* 0x080fe20000400000 */
[-C--:B------:R-:W-:Y:S01]  /*10f60*/  FMUL R8, R29, R22.reuse ;  /* 0x000000161d087220 */ /* 0x080fe20000400000 */
[----:B------:R-:W-:Y:S01]  /*10f70*/  FMUL R11, R159, R22 ;  /* 0x000000169f0b7220 */ /* 0x000fe20000400000 */
[----:B------:R-:W-:-:S02]  /*10f80*/  IADD3 R2, R2, R5, RZ ;  /* 0x0000000502027210 */ /* 0x000fc40007ffe0ff */
[----:B------:R-:W-:Y:S02]  /*10f90*/  F2FP.BF16.F32.PACK_AB R12, R3, R0 ;  /* 0x00000000030c723e */ /* 0x000fe400000010ff */
[----:B------:R-:W-:Y:S02]  /*10fa0*/  F2FP.BF16.F32.PACK_AB R13, R7, R4 ;  /* 0x00000004070d723e */ /* 0x000fe400000010ff */
[----:B------:R-:W-:Y:S02]  /*10fb0*/  F2FP.BF16.F32.PACK_AB R14, R9, R6 ;  /* 0x00000006090e723e */ /* 0x000fe400000010ff */
[----:B------:R-:W-:Y:S01]  /*10fc0*/  F2FP.BF16.F32.PACK_AB R15, R11, R8 ;  /* 0x000000080b0f723e */ /* 0x000fe200000010ff */
[----:B------:R-:W-:Y:S06]  /*10fd0*/  @P0 BRA `(.L_x_64) ;  /* 0x0000000000040947 */ /* 0x000fec0003800000 */
[----:B------:R-:W-:-:S04]  /*10fe0*/  DEPBAR.LE SB0, 0x0 ;  /* 0x000080000000791a */ /* 0x000fc80000000000 */
.L_x_64:
[----:B------:R-:W-:Y:S05]  /*10ff0*/  WARPSYNC.ALL ;  /* 0x0000000000007948 */ /* 0x000fea0003800000 */
[----:B------:R-:W-:Y:S01]  /*11000*/  BAR.SYNC.DEFER_BLOCKING 0x1, 0x80 ;  /* 0x0042000000007b1d */ /* 0x000fe20000010000 */
[----:B------:R-:W-:-:S05]  /*11010*/  IMAD R2, R2, 0x2, R19 ;  /* 0x0000000202027824 */ /* 0x000fca00078e0213 */
[----:B------:R-:W-:Y:S01]  /*11020*/  BSSY B0, `(.L_x_65) ;  /* 0x0000014000007945 */ /* 0x000fe20003800000 */
[----:B------:R1:W-:Y:S01]  /*11030*/  STSM.16.M88.4 [R2+-0x900], R12 ;  /* 0xfff7000c02007844 */ /* 0x0003e20000000200 */
[----:B------:R-:W-:Y:S01]  /*11040*/  @!PT LDS RZ, [RZ] ;  /* 0x00000000fffff984 */ /* 0x000fe20000000800 */
[----:B------:R-:W-:Y:S01]  /*11050*/  @!PT LDS RZ, [RZ] ;  /* 0x00000000fffff984 */ /* 0x000fe20000000800 */
[----:B------:R-:W-:Y:S01]  /*11060*/  @!PT LDS RZ, [RZ] ;  /* 0x00000000fffff984 */ /* 0x000fe20000000800 */
[----:B------:R-:W-:Y:S01]  /*11070*/  @!PT LDS RZ, [RZ] ;  /* 0x00000000fffff984 */ /* 0x000fe20000000800 */
[----:B------:R2:W-:Y:S06]  /*11080*/  MEMBAR.ALL.CTA ;  /* 0x0000000000007992 */ /* 0x0005ec0000008000 */
[----:B--2---:R-:W2:Y:S02]  /*11090*/  FENCE.VIEW.ASYNC.S ;  /* 0x00000000000073c6 */ /* 0x004ea40000000000 */
[----:B--2---:R-:W-:Y:S06]  /*110a0*/  BAR.SYNC.DEFER_BLOCKING 0x1, 0x80 ;  /* 0x0042000000007b1d */ /* 0x004fec0000010000 */
[----:B------:R-:W-:Y:S05]  /*110b0*/  @P0 BRA `(.L_x_66) ;  /* 0x0000000000280947 */ /* 0x000fea0003800000 */
[----:B------:R-:W-:Y:S01]  /*110c0*/  S2UR UR44, SR_CTAID.Z ;  /* 0x00000000002c79c3 */ /* 0x000fe20000002700 */
[----:B------:R-:W-:Y:S01]  /*110d0*/  R2UR UR40, R19 ;  /* 0x00000000132872ca */ /* 0x000fe200000e0000 */
[----:B------:R-:W-:Y:S01]  /*110e0*/  ULDC.64 UR4, c[0x0][0x198] ;  /* 0x0000660000047ab9 */ /* 0x000fe20000000a00 */
[----:B------:R-:W-:Y:S01]  /*110f0*/  UMOV UR41, URZ ;  /* 0x0000003f00297c82 */ /* 0x000fe20008000000 */
[----:B------:R-:W-:-:S04]  /*11100*/  UIADD3 UR4, UP0, UR4, 0x670, URZ ;  /* 0x0000067004047890 */ /* 0x000fc8000ff1e03f */
[----:B------:R-:W2:Y:S01]  /*11110*/  S2UR UR43, SR_CTAID.Y ;  /* 0x00000000002b79c3 */ /* 0x000ea20000002600 */
[----:B------:R-:W-:-:S05]  /*11120*/  UIADD3.X UR5, URZ, UR5, URZ, UP0, !UPT ;  /* 0x000000053f057290 */ /* 0x000fca00087fe43f */
[----:B------:R-:W-:-:S09]  /*11130*/  UIADD3 UR40, UR40, -0x900, URZ ;  /* 0xfffff70028287890 */ /* 0x000fd2000fffe03f */
[----:B--2---:R2:W-:Y:S02]  /*11140*/  UTMASTG.4D [UR40], [UR4] ;  /* 0x00000028040073b5 */ /* 0x0045e40008018000 */
[----:B--2---:R0:W-:Y:S02]  /*11150*/  UTMACMDFLUSH ;  /* 0x00000000000079b7 */ /* 0x0041e40000000000 */
.L_x_66:
[----:B------:R-:W-:Y:S05]  /*11160*/  BSYNC B0 ;  /* 0x0000000000007941 */ /* 0x000fea0003800000 */
.L_x_65:
[----:B------:R-:W-:Y:S01]  /*11170*/  UIADD3 UR36, UR36, -0x1, URZ ;  /* 0xffffffff24247890 */ /* 0x000fe2000fffe03f */
[----:B------:R-:W-:-:S04]  /*11180*/  DEPBAR.LE SB0, 0x0 ;  /* 0x000080000000791a */ /* 0x000fc80000000000 */
[----:B------:R-:W-:-:S04]  /*11190*/  USHF.L.U32 UR4, UR36, 0x3, URZ ;  /* 0x0000000324047899 */ /* 0x000fc8000800063f */
[----:B------:R-:W-:-:S04]  /*111a0*/  ULOP3.LUT UR4, UR4, 0x8, URZ, 0xe2, !UPT ;  /* 0x0000000804047892 */ /* 0x000fc8000f8ee23f */
[----:B------:R-:W-:-:S06]  /*111b0*/  ULOP3.LUT UR4, UR4, 0x18, URZ, 0x3c, !UPT ;  /* 0x0000001804047892 */ /* 0x000fcc000f8e3c3f */
[----:B------:R-:W-:-:S04]  /*111c0*/  MOV R0, UR4 ;  /* 0x0000000400007c02 */ /* 0x000fc80008000f00 */
[----:B------:R-:W-:Y:S01]  /*111d0*/  SYNCS.ARRIVE.TRANS64.A1T0 RZ, [R0+UR37+0xb090], RZ ;  /* 0x00b090ff00ff79a7 */ /* 0x000fe20008100025 */
[----:B------:R-:W-:Y:S05]  /*111e0*/  EXIT ;  /* 0x000000000000794d */ /* 0x000fea0003800000 */
.L_x_6:
[----:B------:R-:W-:-:S08]  /*111f0*/  UISETP.NE.AND UP0, UPT, UR10, 0x1, UPT ;  /* 0x000000010a00788c */ /* 0x000fd0000bf05270 */
[----:B------:R-:W1:-:S00]  /*11200*/  USETMAXREG.DEALLOC.CTAPOOL 0x18 ;  /* 0x00000018000079c8 */ /* 0x000e4000080e0500 */
[----:B------:R-:W-:-:S13]  /*11210*/  PLOP3.LUT P0, PT, PT, PT, UP0, 0x80, 0x0 ;  /* 0x000000000000781c */ /* 0x000fda0003f0f008 */
[----:B------:R-:W-:Y:S05]  /*11220*/  @P0 EXIT ;  /* 0x000000000000094d */ /* 0x000fea0003800000 */
[----:B------:R-:W2:Y:S01]  /*11230*/  S2UR UR11, SR_CTAID.X ;  /* 0x00000000000b79c3 */ /* 0x000ea20000002500 */
[----:B------:R-:W-:Y:S01]  /*11240*/  ELECT P3, URZ, PT ;  /* 0x00000000003f782f */ /* 0x000fe20003860000 */
[----:B------:R-:W-:Y:S01]  /*11250*/  BSSY B0, `(.L_x_67) ;  /* 0x0000029000007945 */ /* 0x000fe20003800000 */
[----:B-1----:R-:W-:Y:S01]  /*11260*/  MOV R2, RZ ;  /* 0x000000ff00027202 */ /* 0x002fe20000000f00 */
[----:B------:R-:W-:Y:S01]  /*11270*/  IMAD.MOV.U32 R8, RZ, RZ, RZ ;  /* 0x000000ffff087224 */ /* 0x000fe200078e00ff */
[----:B------:R-:W-:-:S03]  /*11280*/  MOV R4, RZ ;  /* 0x000000ff00047202 */ /* 0x000fc60000000f00 */
[----:B------:R-:W1:Y:S08]  /*11290*/  S2UR UR20, SR_CTAID.Y ;  /* 0x00000000001479c3 */ /* 0x000e700000002600 */
[----:B------:R-:W3:Y:S01]  /*112a0*/  S2UR UR21, SR_CTAID.Z ;  /* 0x00000000001579c3 */ /* 0x000ee20000002700 */
[----:B--2---:R-:W-:Y:S01]  /*112b0*/  USHF.L.U32 UR11, UR11, 0x7, URZ ;  /* 0x000000070b0b7899 */ /* 0x004fe2000800063f */
[----:B------:R-:W-:Y:S11]  /*112c0*/  @!P3 BRA `(.L_x_68) ;  /* 0x000000000084b947 */ /* 0x000ff60003800000 */
[----:B------:R-:W2:Y:S01]  /*112d0*/  S2R R4, SR_CgaCtaId ;  /* 0x0000000000047919 */ /* 0x000ea20000008800 */
[----:B------:R-:W-:Y:S02]  /*112e0*/  MOV R3, 0x400 ;  /* 0x0000040000037802 */ /* 0x000fe40000000f00 */
[----:B------:R-:W-:Y:S02]  /*112f0*/  MOV R5, 0x1 ;  /* 0x0000000100057802 */ /* 0x000fe40000000f00 */
[----:B--2---:R-:W-:Y:S02]  /*11300*/  LEA R4, R4, R3, 0x18 ;  /* 0x0000000304047211 */ /* 0x004fe400078ec0ff */
[----:B------:R-:W-:-:S04]  /*11310*/  SHF.L.U32 R3, R5, 0x1f, RZ ;  /* 0x0000001f05037819 */ /* 0x000fc800000006ff */
[----:B------:R-:W2:Y:S02]  /*11320*/  SYNCS.PHASECHK.TRANS64.TRYWAIT P0, [R4+URZ+0xb060], R3 ;  /* 0x00b06003040075a7 */ /* 0x000ea4000800017f */
[----:B--2---:R-:W-:Y:S05]  /*11330*/  @!P0 BRA `(.L_x_69) ;  /* 0x0000001000908947 */ /* 0x004fea0003800000 */
.L_x_106:
[----:B------:R-:W-:Y:S01]  /*11340*/  ULOP3.LUT UR4, UR6, 0x2, URZ, 0xfc, !UPT ;  /* 0x0000000206047892 */ /* 0x000fe2000f8efc3f */
[----:B--2---:R-:W-:-:S03]  /*11350*/  @P2 IMAD.MOV.U32 R3, RZ, RZ, 0x800 ;  /* 0x00000800ff032424 */ /* 0x004fc600078e00ff */
[----:B------:R-:W-:Y:S01]  /*11360*/  UPRMT UR4, UR4, 0x9910, URZ ;  /* 0x0000991004047896 */ /* 0x000fe2000800003f */
[----:B------:R2:W-:Y:S03]  /*11370*/  @P2 SYNCS.ARRIVE.TRANS64 RZ, [R4+URZ+0xb050], R3 ;  /* 0x00b0500304ff29a7 */ /* 0x0005e6000800003f */
[----:B------:R-:W-:-:S06]  /*11380*/  UISETP.NE.AND UP0, UPT, UR4, 0x2, UPT ;  /* 0x000000020400788c */ /* 0x000fcc000bf05270 */
[----:B------:R-:W-:-:S13]  /*11390*/  PLOP3.LUT P0, PT, PT, PT, UP0, 0x80, 0x0 ;  /* 0x000000000000781c */ /* 0x000fda0003f0f008 */
[----:B--2---:R-:W-:Y:S05]  /*113a0*/  @P0 BRA `(.L_x_70) ;  /* 0x0000000000040947 */ /* 0x004fea0003800000 */
[----:B-1-3--:R-:W-:Y:S01]  /*113b0*/  BPT.TRAP 0x1 ;  /* 0x000000040000795c */ /* 0x00afe20000300000 */
.L_x_70:
[----:B------:R-:W-:-:S04]  /*113c0*/  LOP3.LUT P0, RZ, R0, 0x1f, RZ, 0xc0, !PT ;  /* 0x0000001f00ff7812 */ /* 0x000fc8000780c0ff */
[----:B------:R-:W-:-:S13]  /*113d0*/  PLOP3.LUT P0, PT, P0, P2, PT, 0x2a, 0x0 ;  /* 0x000000000000781c */ /* 0x000fda0000704572 */
[----:B------:R-:W-:Y:S05]  /*113e0*/  @P0 BRA `(.L_x_71) ;  /* 0x0000000000040947 */ /* 0x000fea0003800000 */
[----:B-1-3--:R-:W-:Y:S01]  /*113f0*/  BPT.TRAP 0x1 ;  /* 0x000000040000795c */ /* 0x00afe20000300000 */
.L_x_71:
[----:B------:R-:W-:Y:S01]  /*11400*/  R2UR UR8, R4 ;  /* 0x00000000040872ca */ /* 0x000fe200000e0000 */
[----:B------:R-:W-:Y:S01]  /*11410*/  ULDC.64 UR4, c[0x0][0x198] ;  /* 0x0000660000047ab9 */ /* 0x000fe20000000a00 */
[----:B------:R-:W-:Y:S01]  /*11420*/  UMOV UR14, 0x0 ;  /* 0x00000000000e7882 */ /* 0x000fe20000000000 */
[----:B------:R-:W-:Y:S01]  /*11430*/  UIADD3 UR4, UP0, UR4, 0xf0, URZ ;  /* 0x000000f004047890 */ /* 0x000fe2000ff1e03f */
[----:B------:R-:W-:Y:S01]  /*11440*/  MOV R4, 0x1 ;  /* 0x0000000100047802 */ /* 0x000fe20000000f00 */
[----:B------:R-:W-:Y:S01]  /*11450*/  UMOV UR15, 0x10000000 ;  /* 0x10000000000f7882 */ /* 0x000fe20000000000 */
[----:B------:R-:W-:Y:S01]  /*11460*/  UMOV UR10, URZ ;  /* 0x0000003f000a7c82 */ /* 0x000fe20008000000 */
[----:B------:R-:W-:Y:S01]  /*11470*/  UIADD3.X UR5, URZ, UR5, URZ, UP0, !UPT ;  /* 0x000000053f057290 */ /* 0x000fe200087fe43f */
[----:B------:R-:W-:Y:S01]  /*11480*/  MOV R8, 0x40 ;  /* 0x0000004000087802 */ /* 0x000fe20000000f00 */
[----:B-1----:R-:W-:Y:S01]  /*11490*/  UMOV UR12, UR20 ;  /* 0x00000014000c7c82 */ /* 0x002fe20008000000 */
[----:B---3--:R-:W-:-:S03]  /*114a0*/  UMOV UR13, UR21 ;  /* 0x00000015000d7c82 */ /* 0x008fc60008000000 */
[----:B------:R-:W-:-:S09]  /*114b0*/  UIADD3 UR9, UR8, 0xb050, URZ ;  /* 0x0000b05008097890 */ /* 0x000fd2000fffe03f */
[----:B------:R2:W-:Y:S02]  /*114c0*/  UTMALDG.4D [UR8], [UR4], desc[UR14] ;  /* 0x00000e08040075b4 */ /* 0x0005e40008019000 */
[----:B--2---:R-:W-:Y:S01]  /*114d0*/  NOP ;  /* 0x0000000000007918 */ /* 0x004fe20000000000 */
.L_x_68:
[----:B-1-3--:R-:W-:Y:S05]  /*114e0*/  BSYNC B0 ;  /* 0x0000000000007941 */ /* 0x00afea0003800000 */
.L_x_67:
[----:B------:R-:W1:Y:S01]  /*114f0*/  LDC R3, c[0x0][0x28c] ;  /* 0x0000a300ff037b82 */ /* 0x000e620000000800 */
[----:B------:R-:W-:Y:S01]  /*11500*/  BSSY B0, `(.L_x_72) ;  /* 0x0000023000007945 */ /* 0x000fe20003800000 */
[----:B-1----:R-:W-:-:S13]  /*11510*/  ISETP.GT.AND P4, PT, R3, RZ, P3 ;  /* 0x000000ff0300720c */ /* 0x002fda0001f84270 */
[----:B------:R-:W-:Y:S05]  /*11520*/  @!P4 BRA `(.L_x_73) ;  /* 0x000000000080c947 */ /* 0x000fea0003800000 */
[----:B------:R-:W1:Y:S01]  /*11530*/  S2R R5, SR_CgaCtaId ;  /* 0x0000000000057919 */ /* 0x000e620000008800 */
[----:B------:R-:W-:-:S04]  /*11540*/  MOV R2, 0x400 ;  /* 0x0000040000027802 */ /* 0x000fc80000000f00 */
[----:B-1----:R-:W-:Y:S01]  /*11550*/  LEA R5, R5, R2, 0x18 ;  /* 0x0000000205057211 */ /* 0x002fe200078ec0ff */
[----:B------:R-:W-:-:S05]  /*11560*/  IMAD.MOV.U32 R2, RZ, RZ, 0x1 ;  /* 0x00000001ff027424 */ /* 0x000fca00078e00ff */
[----:B------:R-:W-:-:S04]  /*11570*/  SHF.L.U32 R2, R2, 0x1f, RZ ;  /* 0x0000001f02027819 */ /* 0x000fc800000006ff */
[----:B------:R-:W1:Y:S02]  /*11580*/  SYNCS.PHASECHK.TRANS64.TRYWAIT P0, [R5+URZ+0xb028], R2 ;  /* 0x00b02802050075a7 */ /* 0x000e64000800017f */
[----:B-1----:R-:W-:Y:S05]  /*11590*/  @!P0 BRA `(.L_x_74) ;  /* 0x00000010000c8947 */ /* 0x002fea0003800000 */
.L_x_107:
[----:B------:R-:W-:Y:S01]  /*115a0*/  ULOP3.LUT UR4, UR6, 0x2, URZ, 0xfc, !UPT ;  /* 0x0000000206047892 */ /* 0x000fe2000f8efc3f */
[----:B-1----:R-:W-:-:S03]  /*115b0*/  @P2 MOV R2, 0x2000 ;  /* 0x0000200000022802 */ /* 0x002fc60000000f00 */
[----:B------:R-:W-:Y:S01]  /*115c0*/  UPRMT UR4, UR4, 0x9910, URZ ;  /* 0x0000991004047896 */ /* 0x000fe2000800003f */
[----:B------:R1:W-:Y:S03]  /*115d0*/  @P2 SYNCS.ARRIVE.TRANS64 RZ, [R5+URZ+0xb000], R2 ;  /* 0x00b0000205ff29a7 */ /* 0x0003e6000800003f */
[----:B------:R-:W-:-:S06]  /*115e0*/  UISETP.NE.AND UP0, UPT, UR4, 0x2, UPT ;  /* 0x000000020400788c */ /* 0x000fcc000bf05270 */
[----:B------:R-:W-:-:S13]  /*115f0*/  PLOP3.LUT P0, PT, PT, PT, UP0, 0x80, 0x0 ;  /* 0x000000000000781c */ /* 0x000fda0003f0f008 */
[----:B-1----:R-:W-:Y:S05]  /*11600*/  @P0 BRA `(.L_x_75) ;  /* 0x0000000000040947 */ /* 0x002fea0003800000 */
[----:B------:R-:W-:Y:S01]  /*11610*/  BPT.TRAP 0x1 ;  /* 0x000000040000795c */ /* 0x000fe20000300000 */
.L_x_75:
[----:B------:R-:W-:-:S04]  /*11620*/  LOP3.LUT P0, RZ, R0, 0x1f, RZ, 0xc0, !PT ;  /* 0x0000001f00ff7812 */ /* 0x000fc8000780c0ff */
[----:B------:R-:W-:-:S13]  /*11630*/  PLOP3.LUT P0, PT, P0, P2, PT, 0x2a, 0x0 ;  /* 0x000000000000781c */ /* 0x000fda0000704572 */
[----:B------:R-:W-:Y:S05]  /*11640*/  @P0 BRA `(.L_x_76) ;  /* 0x0000000000040947 */ /* 0x000fea0003800000 */
[----:B------:R-:W-:Y:S01]  /*11650*/  BPT.TRAP 0x1 ;  /* 0x000000040000795c */ /* 0x000fe20000300000 */
.L_x_76:
        /* <DEDUP_REMOVED lines=8> */
[----:B------:R-:W-:-:S05]  /*116e0*/  UMOV UR19, URZ ;  /* 0x0000003f00137c82 */ /* 0x000fca0008000000 */
[----:B------:R-:W-:Y:S02]  /*116f0*/  UIADD3 UR16, UR17, 0x1000, URZ ;  /* 0x0000100011107890 */ /* 0x000fe4000fffe03f */
[----:B------:R-:W-:-:S09]  /*11700*/  UIADD3 UR17, UR17, 0xb000, URZ ;  /* 0x0000b00011117890 */ /* 0x000fd2000fffe03f */
[----:B------:R1:W-:Y:S02]  /*11710*/  UTMALDG.4D [UR16], [UR4], desc[UR8] ;  /* 0x00000810040075b4 */ /* 0x0003e40008019000 */
[----:B-1----:R-:W-:Y:S01]  /*11720*/  NOP ;  /* 0x0000000000007918 */ /* 0x002fe20000000000 */
.L_x_73:
[----:B------:R-:W-:Y:S05]  /*11730*/  BSYNC B0 ;  /* 0x0000000000007941 */ /* 0x000fea0003800000 */
.L_x_72:
[----:B------:R-:W-:Y:S04]  /*11740*/  BSSY B0, `(.L_x_77) ;  /* 0x0000025000007945 */ /* 0x000fe80003800000 */
[----:B------:R-:W-:Y:S05]  /*11750*/  @!P3 BRA `(.L_x_78) ;  /* 0x00000000008cb947 */ /* 0x000fea0003800000 */
[----:B------:R-:W1:Y:S01]  /*11760*/  S2R R6, SR_CgaCtaId ;  /* 0x0000000000067919 */ /* 0x000e620000008800 */
[----:B------:R-:W-:-:S04]  /*11770*/  MOV R5, 0x400 ;  /* 0x0000040000057802 */ /* 0x000fc80000000f00 */
[----:B-1----:R-:W-:Y:S01]  /*11780*/  LEA R7, R6, R5, 0x18 ;  /* 0x0000000506077211 */ /* 0x002fe200078ec0ff */
[----:B------:R-:W-:-:S03]  /*11790*/  IMAD.MOV.U32 R6, RZ, RZ, 0x1 ;  /* 0x00000001ff067424 */ /* 0x000fc600078e00ff */
[----:B------:R-:W-:Y:S02]  /*117a0*/  LEA R5, R4, R7, 0x3 ;  /* 0x0000000704057211 */ /* 0x000fe400078e18ff */
[----:B------:R-:W-:-:S04]  /*117b0*/  SHF.L.U32 R6, R6, 0x1f, RZ ;  /* 0x0000001f06067819 */ /* 0x000fc800000006ff */
[----:B------:R-:W1:Y:S02]  /*117c0*/  SYNCS.PHASECHK.TRANS64.TRYWAIT P0, [R5+URZ+0xb060], R6 ;  /* 0x00b06006050075a7 */ /* 0x000e64000800017f */
[----:B-1----:R-:W-:Y:S05]  /*117d0*/  @!P0 BRA `(.L_x_79) ;  /* 0x0000000c00908947 */ /* 0x002fea0003800000 */
.L_x_108:
        /* <DEDUP_REMOVED lines=8> */
.L_x_80:
[----:B------:R-:W-:-:S04]  /*11860*/  LOP3.LUT P0, RZ, R0, 0x1f, RZ, 0xc0, !PT ;  /* 0x0000001f00ff7812 */ /* 0x000fc8000780c0ff */
[----:B------:R-:W-:-:S13]  /*11870*/  PLOP3.LUT P0, PT, P0, P2, PT, 0x2a, 0x0 ;  /* 0x000000000000781c */ /* 0x000fda0000704572 */
[----:B------:R-:W-:Y:S05]  /*11880*/  @P0 BRA `(.L_x_81) ;  /* 0x0000000000040947 */ /* 0x000fea0003800000 */
[----:B------:R-:W-:Y:S01]  /*11890*/  BPT.TRAP 0x1 ;  /* 0x000000040000795c */ /* 0x000fe20000300000 */
.L_x_81:
[----:B------:R-:W-:Y:S01]  /*118a0*/  R2UR UR16, R4 ;  /* 0x00000000041072ca */ /* 0x000fe200000e0000 */
[----:B------:R-:W-:Y:S01]  /*118b0*/  ULDC.64 UR8, c[0x0][0x198] ;  /* 0x0000660000087ab9 */ /* 0x000fe20000000a00 */
[----:B------:R-:W-:Y:S01]  /*118c0*/  R2UR UR4, R7 ;  /* 0x00000000070472ca */ /* 0x000fe200000e0000 */
[----:B------:R-:W-:Y:S01]  /*118d0*/  UIADD3 UR8, UP0, UR8, 0xf0, URZ ;  /* 0x000000f008087890 */ /* 0x000fe2000ff1e03f */
[----:B------:R-:W-:Y:S01]  /*118e0*/  R2UR UR19, R8 ;  /* 0x00000000081372ca */ /* 0x000fe200000e0000 */
[----:B------:R-:W-:Y:S01]  /*118f0*/  UMOV UR5, 0x10000000 ;  /* 0x1000000000057882 */ /* 0x000fe20000000000 */
[----:B------:R-:W-:Y:S01]  /*11900*/  R2UR UR17, R5 ;  /* 0x00000000051172ca */ /* 0x000fe200000e0000 */
[----:B------:R-:W-:Y:S01]  /*11910*/  UIADD3.X UR9, URZ, UR9, URZ, UP0, !UPT ;  /* 0x000000093f097290 */ /* 0x000fe200087fe43f */
[----:B------:R-:W-:-:S07]  /*11920*/  UMOV UR18, URZ ;  /* 0x0000003f00127c82 */ /* 0x000fce0008000000 */
[----:B------:R-:W-:Y:S02]  /*11930*/  ULEA UR16, UR16, UR4, 0xb ;  /* 0x0000000410107291 */ /* 0x000fe4000f8e583f */
[----:B------:R-:W-:Y:S02]  /*11940*/  UIADD3 UR19, UR11, UR19, URZ ;  /* 0x000000130b137290 */ /* 0x000fe4000fffe03f */
[----:B------:R-:W-:Y:S01]  /*11950*/  UIADD3 UR17, UR17, 0xb050, URZ ;  /* 0x0000b05011117890 */ /* 0x000fe2000fffe03f */
[----:B------:R-:W-:-:S08]  /*11960*/  UMOV UR4, 0x0 ;  /* 0x0000000000047882 */ /* 0x000fd00000000000 */
[----:B------:R1:W-:Y:S02]  /*11970*/  UTMALDG.4D [UR16], [UR8], desc[UR4] ;  /* 0x00000410080075b4 */ /* 0x0003e40008019000 */
[----:B-1----:R-:W-:Y:S01]  /*11980*/  NOP ;  /* 0x0000000000007918 */ /* 0x002fe20000000000 */
.L_x_78:
[----:B------:R-:W-:Y:S05]  /*11990*/  BSYNC B0 ;  /* 0x0000000000007941 */ /* 0x000fea0003800000 */
.L_x_77:
[----:B------:R-:W-:Y:S01]  /*119a0*/  BSSY B0, `(.L_x_82) ;  /* 0x0000027000007945 */ /* 0x000fe20003800000 */
[----:B------:R-:W-:-:S03]  /*119b0*/  IMAD.MOV.U32 R8, RZ, RZ, RZ ;  /* 0x000000ffff087224 */ /* 0x000fc600078e00ff */
[----:B------:R-:W-:Y:S05]  /*119c0*/  @!P4 BRA `(.L_x_83) ;  /* 0x000000000090c947 */ /* 0x000fea0003800000 */
[----:B------:R-:W1:Y:S01]  /*119d0*/  S2R R5, SR_CgaCtaId ;  /* 0x0000000000057919 */ /* 0x000e620000008800 */
[----:B------:R-:W-:Y:S02]  /*119e0*/  MOV R4, 0x400 ;  /* 0x0000040000047802 */ /* 0x000fe40000000f00 */
[----:B------:R-:W-:-:S04]  /*119f0*/  MOV R7, 0x1 ;  /* 0x0000000100077802 */ /* 0x000fc80000000f00 */
[----:B------:R-:W-:Y:S02]  /*11a00*/  SHF.L.U32 R7, R7, 0x1f, RZ ;  /* 0x0000001f07077819 */ /* 0x000fe400000006ff */
[----:B-1----:R-:W-:-:S04]  /*11a10*/  LEA R5, R5, R4, 0x18 ;  /* 0x0000000405057211 */ /* 0x002fc800078ec0ff */
[----:B------:R-:W-:-:S04]  /*11a20*/  LEA R4, R2, R5, 0x3 ;  /* 0x0000000502047211 */ /* 0x000fc800078e18ff */
[----:B------:R-:W1:Y:S02]  /*11a30*/  SYNCS.PHASECHK.TRANS64.TRYWAIT P0, [R4+URZ+0xb028], R7 ;  /* 0x00b02807040075a7 */ /* 0x000e64000800017f */
[----:B-1----:R-:W-:Y:S05]  /*11a40*/  @!P0 BRA `(.L_x_84) ;  /* 0x0000000c00088947 */ /* 0x002fea0003800000 */
.L_x_109:
[----:B------:R-:W-:Y:S01]  /*11a50*/  ULOP3.LUT UR4, UR6, 0x2, URZ, 0xfc, !UPT ;  /* 0x0000000206047892 */ /* 0x000fe2000f8efc3f */
[----:B-1----:R-:W-:-:S03]  /*11a60*/  @P2 IMAD.MOV.U32 R7, RZ, RZ, 0x2000 ;  /* 0x00002000ff072424 */ /* 0x002fc600078e00ff */
[----:B------:R-:W-:Y:S01]  /*11a70*/  UPRMT UR4, UR4, 0x9910, URZ ;  /* 0x0000991004047896 */ /* 0x000fe2000800003f */
[----:B------:R1:W-:Y:S03]  /*11a80*/  @P2 SYNCS.ARRIVE.TRANS64 RZ, [R4+URZ+0xb000], R7 ;  /* 0x00b0000704ff29a7 */ /* 0x0003e6000800003f */
[----:B------:R-:W-:-:S06]  /*11a90*/  UISETP.NE.AND UP0, UPT, UR4, 0x2, UPT ;  /* 0x000000020400788c */ /* 0x000fcc000bf05270 */
[----:B------:R-:W-:-:S13]  /*11aa0*/  PLOP3.LUT P0, PT, PT, PT, UP0, 0x80, 0x0 ;  /* 0x000000000000781c */ /* 0x000fda0003f0f008 */
[----:B-1----:R-:W-:Y:S05]  /*11ab0*/  @P0 BRA `(.L_x_85) ;  /* 0x0000000000040947 */ /* 0x002fea0003800000 */
[----:B------:R-:W-:Y:S01]  /*11ac0*/  BPT.TRAP 0x1 ;  /* 0x000000040000795c */ /* 0x000fe20000300000 */
.L_x_85:
[----:B------:R-:W-:-:S04]  /*11ad0*/  LOP3.LUT P0, RZ, R0, 0x1f, RZ, 0xc0, !PT ;  /* 0x0000001f00ff7812 */ /* 0x000fc8000780c0ff */
[----:B------:R-:W-:-:S13]  /*11ae0*/  PLOP3.LUT P0, PT, P0, P2, PT, 0x2a, 0x0 ;  /* 0x000000000000781c */ /* 0x000fda0000704572 */
[----:B------:R-:W-:Y:S05]  /*11af0*/  @P0 BRA `(.L_x_86) ;  /* 0x0000000000040947 */ /* 0x000fea0003800000 */
[----:B------:R-:W-:Y:S01]  /*11b00*/  BPT.TRAP 0x1 ;  /* 0x000000040000795c */ /* 0x000fe20000300000 */
.L_x_86:
[----:B------:R-:W-:Y:S01]  /*11b10*/  LEA R5, R2, R5, 0xd ;  /* 0x0000000502057211 */ /* 0x000fe200078e68ff */
[----:B------:R-:W-:Y:S01]  /*11b20*/  ULDC.64 UR4, c[0x0][0x198] ;  /* 0x0000660000047ab9 */ /* 0x000fe20000000a00 */
[----:B------:R-:W-:Y:S01]  /*11b30*/  R2UR UR17, R4 ;  /* 0x00000000041172ca */ /* 0x000fe200000e0000 */
[----:B------:R-:W-:Y:S01]  /*11b40*/  UIADD3 UR4, UP0, UR4, 0x2f0, URZ ;  /* 0x000002f004047890 */ /* 0x000fe2000ff1e03f */
[----:B------:R-:W-:Y:S01]  /*11b50*/  R2UR UR16, R5 ;  /* 0x00000000051072ca */ /* 0x000fe200000e0000 */
[----:B------:R-:W-:Y:S01]  /*11b60*/  UMOV UR8, 0x0 ;  /* 0x0000000000087882 */ /* 0x000fe20000000000 */
[----:B------:R-:W-:Y:S01]  /*11b70*/  UMOV UR9, 0x10000000 ;  /* 0x1000000000097882 */ /* 0x000fe20000000000 */
[----:B------:R-:W-:Y:S01]  /*11b80*/  UIADD3.X UR5, URZ, UR5, URZ, UP0, !UPT ;  /* 0x000000053f057290 */ /* 0x000fe200087fe43f */
[----:B------:R-:W-:Y:S01]  /*11b90*/  IADD3 R2, R2, 0x1, RZ ;  /* 0x0000000102027810 */ /* 0x000fe20007ffe0ff */
[----:B------:R-:W-:Y:S01]  /*11ba0*/  UMOV UR18, URZ ;  /* 0x0000003f00127c82 */ /* 0x000fe20008000000 */
[----:B------:R-:W-:Y:S01]  /*11bb0*/  UMOV UR19, URZ ;  /* 0x0000003f00137c82 */ /* 0x000fe20008000000 */
[----:B------:R-:W-:-:S04]  /*11bc0*/  IMAD.MOV.U32 R8, RZ, RZ, 0x1 ;  /* 0x00000001ff087424 */ /* 0x000fc800078e00ff */
[----:B------:R-:W-:Y:S02]  /*11bd0*/  UIADD3 UR17, UR17, 0xb000, URZ ;  /* 0x0000b00011117890 */ /* 0x000fe4000fffe03f */
[----:B------:R-:W-:-:S09]  /*11be0*/  UIADD3 UR16, UR16, 0x1000, URZ ;  /* 0x0000100010107890 */ /* 0x000fd2000fffe03f */
[----:B------:R1:W-:Y:S02]  /*11bf0*/  UTMALDG.4D [UR16], [UR4], desc[UR8] ;  /* 0x00000810040075b4 */ /* 0x0003e40008019000 */
[----:B-1----:R-:W-:Y:S01]  /*11c00*/  NOP ;  /* 0x0000000000007918 */ /* 0x002fe20000000000 */
.L_x_83:
[----:B------:R-:W-:Y:S05]  /*11c10*/  BSYNC B0 ;  /* 0x0000000000007941 */ /* 0x000fea0003800000 */
.L_x_82:
[----:B------:R-:W-:-:S13]  /*11c20*/  ISETP.GE.AND P0, PT, R3, 0x101, PT ;  /* 0x000001010300780c */ /* 0x000fda0003f06270 */
[----:B------:R-:W-:Y:S05]  /*11c30*/  @!P0 EXIT ;  /* 0x000000000000894d */ /* 0x000fea0003800000 */
[----:B------:R-:W-:Y:S01]  /*11c40*/  IADD3 R3, R3, 0xff, RZ ;  /* 0x000000ff03037810 */ /* 0x000fe20007ffe0ff */
[----:B------:R-:W-:Y:S01]  /*11c50*/  BSSY B0, `(.L_x_87) ;  /* 0x000005b000007945 */ /* 0x000fe20003800000 */
[----:B------:R-:W-:Y:S02]  /*11c60*/  LOP3.LUT P0, RZ, R0, 0x1f, RZ, 0xc0, !PT ;  /* 0x0000001f00ff7812 */ /* 0x000fe4000780c0ff */
[----:B------:R-:W-:Y:S02]  /*11c70*/  SHF.R.S32.HI R0, RZ, 0x1f, R3 ;  /* 0x0000001fff007819 */ /* 0x000fe40000011403 */
[----:B------:R-:W-:Y:S02]  /*11c80*/  PLOP3.LUT P0, PT, P0, P2, PT, 0x2a, 0x0 ;  /* 0x000000000000781c */ /* 0x000fe40000704572 */
[----:B------:R-:W-:Y:S02]  /*11c90*/  LEA.HI R0, R0, R3, RZ, 0x8 ;  /* 0x0000000300007211 */ /* 0x000fe400078f40ff */
[----:B------:R-:W-:-:S02]  /*11ca0*/  MOV R3, UR6 ;  /* 0x0000000600037c02 */ /* 0x000fc40008000f00 */
[----:B------:R-:W-:Y:S02]  /*11cb0*/  SHF.R.S32.HI R4, RZ, 0x8, R0 ;  /* 0x00000008ff047819 */ /* 0x000fe40000011400 */
[----:B------:R-:W-:Y:S02]  /*11cc0*/  LOP3.LUT R0, R3, 0x2, RZ, 0xfc, !PT ;  /* 0x0000000203007812 */ /* 0x000fe400078efcff */
[----:B------:R-:W-:Y:S01]  /*11cd0*/  MOV R3, 0x1 ;  /* 0x0000000100037802 */ /* 0x000fe20000000f00 */
[----:B------:R-:W-:-:S07]  /*11ce0*/  IMAD.SHL.U32 R4, R4, 0x2, RZ ;  /* 0x0000000204047824 */ /* 0x000fce00078e00ff */
.L_x_98:
[----:B------:R-:W-:Y:S04]  /*11cf0*/  BSSY B1, `(.L_x_88) ;  /* 0x0000025000017945 */ /* 0x000fe80003800000 */
[----:B------:R-:W-:Y:S05]  /*11d00*/  @!P3 BRA `(.L_x_89) ;  /* 0x00000000008cb947 */ /* 0x000fea0003800000 */
[----:B------:R-:W1:Y:S01]  /*11d10*/  S2R R6, SR_CgaCtaId ;  /* 0x0000000000067919 */ /* 0x000e620000008800 */
[----:B------:R-:W-:-:S04]  /*11d20*/  MOV R5, 0x400 ;  /* 0x0000040000057802 */ /* 0x000fc80000000f00 */
[----:B-1----:R-:W-:Y:S02]  /*11d30*/  LEA R7, R6, R5, 0x18 ;  /* 0x0000000506077211 */ /* 0x002fe400078ec0ff */
[----:B------:R-:W-:Y:S02]  /*11d40*/  SHF.L.U32 R5, R3, 0x1f, RZ ;  /* 0x0000001f03057819 */ /* 0x000fe400000006ff */
[----:B------:R-:W-:-:S04]  /*11d50*/  LEA R6, R2, R7, 0x3 ;  /* 0x0000000702067211 */ /* 0x000fc800078e18ff */
[----:B------:R-:W1:Y:S02]  /*11d60*/  SYNCS.PHASECHK.TRANS64.TRYWAIT P4, [R6+URZ+0xb028], R5 ;  /* 0x00b02805060075a7 */ /* 0x000e64000808017f */
[----:B-1----:R-:W-:Y:S05]  /*11d70*/  @!P4 BRA `(.L_x_90) ;  /* 0x000000080050c947 */ /* 0x002fea0003800000 */
.L_x_110:
[----:B-1----:R-:W-:-:S04]  /*11d80*/  @P2 IMAD.MOV.U32 R5, RZ, RZ, 0x2000 ;  /* 0x00002000ff052424 */ /* 0x002fc800078e00ff */
[----:B------:R1:W-:Y:S02]  /*11d90*/  @P2 SYNCS.ARRIVE.TRANS64 RZ, [R6+URZ+0xb000], R5 ;  /* 0x00b0000506ff29a7 */ /* 0x0003e4000800003f */
[----:B-1----:R-:W-:-:S04]  /*11da0*/  PRMT R5, R0, 0x9910, RZ ;  /* 0x0000991000057816 */ /* 0x002fc800000000ff */
[----:B------:R-:W-:-:S13]  /*11db0*/  ISETP.NE.AND P4, PT, R5, 0x2, PT ;  /* 0x000000020500780c */ /* 0x000fda0003f85270 */
[----:B------:R-:W-:Y:S05]  /*11dc0*/  @P4 BRA `(.L_x_91) ;  /* 0x0000000000044947 */ /* 0x000fea0003800000 */
[----:B------:R-:W-:Y:S01]  /*11dd0*/  BPT.TRAP 0x1 ;  /* 0x000000040000795c */ /* 0x000fe20000300000 */
.L_x_91:
[----:B------:R-:W-:Y:S05]  /*11de0*/  @P0 BRA `(.L_x_92) ;  /* 0x0000000000040947 */ /* 0x000fea0003800000 */
[----:B------:R-:W-:Y:S01]  /*11df0*/  BPT.TRAP 0x1 ;  /* 0x000000040000795c */ /* 0x000fe20000300000 */
.L_x_92:
[----:B------:R-:W-:Y:S01]  /*11e00*/  LEA R7, R2, R7, 0xd ;  /* 0x0000000702077211 */ /* 0x000fe200078e68ff */
[----:B------:R-:W-:Y:S01]  /*11e10*/  ULDC.64 UR4, c[0x0][0x198] ;  /* 0x0000660000047ab9 */ /* 0x000fe20000000a00 */
[----:B------:R-:W-:Y:S01]  /*11e20*/  R2UR UR17, R6 ;  /* 0x00000000061172ca */ /* 0x000fe200000e0000 */
[----:B------:R-:W-:Y:S01]  /*11e30*/  UIADD3 UR4, UP0, UR4, 0x1f0, URZ ;  /* 0x000001f004047890 */ /* 0x000fe2000ff1e03f */
[----:B------:R-:W-:Y:S01]  /*11e40*/  R2UR UR16, R7 ;  /* 0x00000000071072ca */ /* 0x000fe200000e0000 */
[----:B------:R-:W-:Y:S01]  /*11e50*/  UMOV UR8, 0x0 ;  /* 0x0000000000087882 */ /* 0x000fe20000000000 */
[----:B------:R-:W-:Y:S01]  /*11e60*/  R2UR UR19, R8 ;  /* 0x00000000081372ca */ /* 0x000fe200000e0000 */
[----:B------:R-:W-:Y:S01]  /*11e70*/  UIADD3.X UR5, URZ, UR5, URZ, UP0, !UPT ;  /* 0x000000053f057290 */ /* 0x000fe200087fe43f */
[----:B------:R-:W-:Y:S01]  /*11e80*/  IADD3 R5, R2, 0x1, RZ ;  /* 0x0000000102057810 */ /* 0x000fe20007ffe0ff */
[----:B------:R-:W-:Y:S01]  /*11e90*/  UMOV UR9, 0x10000000 ;  /* 0x1000000000097882 */ /* 0x000fe20000000000 */
[----:B------:R-:W-:-:S02]  /*11ea0*/  UMOV UR18, URZ ;  /* 0x0000003f00127c82 */ /* 0x000fc40008000000 */
[----:B------:R-:W-:-:S03]  /*11eb0*/  ISETP.NE.AND P4, PT, R5, 0x5, PT ;  /* 0x000000050500780c */ /* 0x000fc60003f85270 */
[----:B------:R-:W-:Y:S01]  /*11ec0*/  UIADD3 UR17, UR17, 0xb000, URZ ;  /* 0x0000b00011117890 */ /* 0x000fe2000fffe03f */
[----:B------:R-:W-:Y:S01]  /*11ed0*/  SEL R2, RZ, 0x1, P4 ;  /* 0x00000001ff027807 */ /* 0x000fe20002000000 */
[----:B------:R-:W-:Y:S02]  /*11ee0*/  UIADD3 UR16, UR16, 0x1000, URZ ;  /* 0x0000100010107890 */ /* 0x000fe4000fffe03f */
[----:B------:R-:W-:Y:S01]  /*11ef0*/  USHF.L.U32 UR19, UR19, 0x8, URZ ;  /* 0x0000000813137899 */ /* 0x000fe2000800063f */
[----:B------:R-:W-:Y:S02]  /*11f00*/  LOP3.LUT R3, R3, R2, RZ, 0x3c, !PT ;  /* 0x0000000203037212 */ /* 0x000fe400078e3cff */
[----:B------:R-:W-:-:S06]  /*11f10*/  SEL R2, R5, RZ, P4 ;  /* 0x000000ff05027207 */ /* 0x000fcc0002000000 */
[----:B------:R1:W-:Y:S02]  /*11f20*/  UTMALDG.4D [UR16], [UR4], desc[UR8] ;  /* 0x00000810040075b4 */ /* 0x0003e40008019000 */
[----:B-1----:R-:W-:Y:S01]  /*11f30*/  NOP ;  /* 0x0000000000007918 */ /* 0x002fe20000000000 */
.L_x_89:
[----:B------:R-:W-:Y:S05]  /*11f40*/  BSYNC B1 ;  /* 0x0000000000017941 */ /* 0x000fea0003800000 */
.L_x_88:
[----:B------:R-:W-:Y:S01]  /*11f50*/  ISETP.LT.OR P4, PT, R4, 0x4, !P3 ;  /* 0x000000040400780c */ /* 0x000fe20005f81670 */
[----:B------:R-:W-:-:S12]  /*11f60*/  BSSY B1, `(.L_x_93) ;  /* 0x0000026000017945 */ /* 0x000fd80003800000 */
[----:B------:R-:W-:Y:S05]  /*11f70*/  @P4 BRA `(.L_x_94) ;  /* 0x0000000000904947 */ /* 0x000fea0003800000 */
[----:B------:R-:W1:Y:S01]  /*11f80*/  S2R R6, SR_CgaCtaId ;  /* 0x0000000000067919 */ /* 0x000e620000008800 */
[----:B------:R-:W-:Y:S02]  /*11f90*/  MOV R5, 0x400 ;  /* 0x0000040000057802 */ /* 0x000fe40000000f00 */
[----:B------:R-:W-:Y:S02]  /*11fa0*/  SHF.L.U32 R7, R3, 0x1f, RZ ;  /* 0x0000001f03077819 */ /* 0x000fe400000006ff */
[----:B-1----:R-:W-:-:S05]  /*11fb0*/  LEA R5, R6, R5, 0x18 ;  /* 0x0000000506057211 */ /* 0x002fca00078ec0ff */
[----:B------:R-:W-:-:S04]  /*11fc0*/  IMAD R6, R2, 0x8, R5 ;  /* 0x0000000802067824 */ /* 0x000fc800078e0205 */
[----:B------:R-:W1:Y:S02]  /*11fd0*/  SYNCS.PHASECHK.TRANS64.TRYWAIT P4, [R6+URZ+0xb028], R7 ;  /* 0x00b02807060075a7 */ /* 0x000e64000808017f */
[----:B-1----:R-:W-:Y:S05]  /*11fe0*/  @!P4 BRA `(.L_x_95) ;  /* 0x0000000400c8c947 */ /* 0x002fea0003800000 */
.L_x_111:
[----:B-1----:R-:W-:-:S04]  /*11ff0*/  @P1 MOV R7, 0x2000 ;  /* 0x0000200000071802 */ /* 0x002fc80000000f00 */
[----:B------:R1:W-:Y:S02]  /*12000*/  @P1 SYNCS.ARRIVE.TRANS64 RZ, [R6+URZ+0xb000], R7 ;  /* 0x00b0000706ff19a7 */ /* 0x0003e4000800003f */
[----:B-1----:R-:W-:-:S04]  /*12010*/  PRMT R7, R0, 0x9910, RZ ;  /* 0x0000991000077816 */ /* 0x002fc800000000ff */
[----:B------:R-:W-:-:S13]  /*12020*/  ISETP.NE.AND P4, PT, R7, 0x2, PT ;  /* 0x000000020700780c */ /* 0x000fda0003f85270 */
[----:B------:R-:W-:Y:S05]  /*12030*/  @P4 BRA `(.L_x_96) ;  /* 0x0000000000044947 */ /* 0x000fea0003800000 */
[----:B------:R-:W-:Y:S01]  /*12040*/  BPT.TRAP 0x1 ;  /* 0x000000040000795c */ /* 0x000fe20000300000 */
.L_x_96:
[----:B------:R-:W-:Y:S05]  /*12050*/  @P0 BRA `(.L_x_97) ;  /* 0x0000000000040947 */ /* 0x000fea0003800000 */
[----:B------:R-:W-:Y:S01]  /*12060*/  BPT.TRAP 0x1 ;  /* 0x000000040000795c */ /* 0x000fe20000300000 */
.L_x_97:
        /* <DEDUP_REMOVED lines=8> */
[----:B------:R-:W-:Y:S01]  /*120f0*/  VIADD R2, R2, 0x1 ;  /* 0x0000000102027836 */ /* 0x000fe20000000000 */
[----:B------:R-:W-:Y:S01]  /*12100*/  UMOV UR9, 0x10000000 ;  /* 0x1000000000097882 */ /* 0x000fe20000000000 */
[----:B------:R-:W-:Y:S01]  /*12110*/  UMOV UR18, URZ ;  /* 0x0000003f00127c82 */ /* 0x000fe20008000000 */
[----:B------:R-:W-:-:S02]  /*12120*/  IADD3 R8, R8, 0x1, RZ ;  /* 0x0000000108087810 */ /* 0x000fc40007ffe0ff */
[C---:B------:R-:W-:Y:S02]  /*12130*/  ISETP.NE.AND P4, PT, R2.reuse, 0x5, PT ;  /* 0x000000050200780c */ /* 0x040fe40003f85270 */
[----:B------:R-:W-:Y:S02]  /*12140*/  UIADD3 UR17, UR17, 0xb000, URZ ;  /* 0x0000b00011117890 */ /* 0x000fe4000fffe03f */
[----:B------:R-:W-:Y:S01]  /*12150*/  UIADD3 UR16, UR16, 0x1000, URZ ;  /* 0x0000100010107890 */ /* 0x000fe2000fffe03f */
[----:B------:R-:W-:Y:S01]  /*12160*/  SEL R6, RZ, 0x1, P4 ;  /* 0x00000001ff067807 */ /* 0x000fe20002000000 */
[----:B------:R-:W-:Y:S01]  /*12170*/  USHF.L.U32 UR19, UR19, 0x8, URZ ;  /* 0x0000000813137899 */ /* 0x000fe2000800063f */
[----:B------:R-:W-:Y:S02]  /*12180*/  SEL R2, R2, RZ, P4 ;  /* 0x000000ff02027207 */ /* 0x000fe40002000000 */
[----:B------:R-:W-:-:S06]  /*12190*/  LOP3.LUT R3, R3, R6, RZ, 0x3c, !PT ;  /* 0x0000000603037212 */ /* 0x000fcc00078e3cff */
[----:B------:R1:W-:Y:S02]  /*121a0*/  UTMALDG.4D [UR16], [UR4], desc[UR8] ;  /* 0x00000810040075b4 */ /* 0x0003e40008019000 */
[----:B-1----:R-:W-:Y:S01]  /*121b0*/  NOP ;  /* 0x0000000000007918 */ /* 0x002fe20000000000 */
.L_x_94:
[----:B------:R-:W-:Y:S05]  /*121c0*/  BSYNC B1 ;  /* 0x0000000000017941 */ /* 0x000fea0003800000 */
.L_x_93:
[C---:B------:R-:W-:Y:S02]  /*121d0*/  ISETP.GT.AND P4, PT, R4.reuse, 0x4, PT ;  /* 0x000000040400780c */ /* 0x040fe40003f84270 */
[----:B------:R-:W-:-:S11]  /*121e0*/  IADD3 R4, R4, -0x2, RZ ;  /* 0xfffffffe04047810 */ /* 0x000fd60007ffe0ff */
[----:B------:R-:W-:Y:S05]  /*121f0*/  @P4 BRA `(.L_x_98) ;  /* 0xfffffff800bc4947 */ /* 0x000fea000383ffff */
[----:B------:R-:W-:Y:S05]  /*12200*/  BSYNC B0 ;  /* 0x0000000000007941 */ /* 0x000fea0003800000 */
.L_x_87:
[----:B------:R-:W-:Y:S05]  /*12210*/  EXIT ;  /* 0x000000000000794d */ /* 0x000fea0003800000 */
.L_x_15:
[----:B--2---:R-:W-:-:S04]  /*12220*/  IMAD.U32 R3, RZ, RZ, UR6 ;  /* 0x00000006ff037e24 */ /* 0x004fc8000f8e00ff */
[----:B------:R2:W3:Y:S03]  /*12230*/  SYNCS.PHASECHK.TRANS64.TRYWAIT P1, [R3+URZ+0xb050], R2 ;  /* 0x00b05002030075a7 */ /* 0x0004e6000802017f */
[----:B---3--:R-:W-:Y:S05]  /*12240*/  @!P1 NANOSLEEP.SYNCS 0x989680 ;  /* 0x009896800000995d */ /* 0x008fea0003900000 */
[----:B------:R-:W3:Y:S02]  /*12250*/  @!P1 SYNCS.PHASECHK.TRANS64 P1, [R3+URZ+0xb050], R2 ;  /* 0x00b05002030095a7 */ /* 0x000ee4000802007f */
[----:B---3--:R-:W-:Y:S05]  /*12260*/  @!P1 BRA `(.L_x_15) ;  /* 0xfffffffc00ec9947 */ /* 0x008fea000383ffff */
[----:B------:R-:W-:Y:S05]  /*12270*/  BRA `(.L_x_99) ;  /* 0xfffffee800c47947 */ /* 0x000fea000383ffff */
.L_x_17:
[----:B--2---:R-:W-:-:S04]  /*12280*/  MOV R3, UR37 ;  /* 0x0000002500037c02 */ /* 0x004fc80008000f00 */
[----:B------:R2:W3:Y:S03]  /*12290*/  SYNCS.PHASECHK.TRANS64.TRYWAIT P1, [R3+URZ+0xb000], R2 ;  /* 0x00b00002030075a7 */ /* 0x0004e6000802017f */
[----:B---3--:R-:W-:Y:S05]  /*122a0*/  @!P1 NANOSLEEP.SYNCS 0x989680 ;  /* 0x009896800000995d */ /* 0x008fea0003900000 */
[----:B------:R-:W3:Y:S02]  /*122b0*/  @!P1 SYNCS.PHASECHK.TRANS64 P1, [R3+URZ+0xb000], R2 ;  /* 0x00b00002030095a7 */ /* 0x000ee4000802007f */
[----:B---3--:R-:W-:Y:S05]  /*122c0*/  @!P1 BRA `(.L_x_17) ;  /* 0xfffffffc00ec9947 */ /* 0x008fea000383ffff */
[----:B------:R-:W-:Y:S05]  /*122d0*/  BRA `(.L_x_100) ;  /* 0xfffffee800cc7947 */ /* 0x000fea000383ffff */
.L_x_18:
[----:B--2---:R-:W-:-:S04]  /*122e0*/  MOV R4, UR16 ;  /* 0x0000001000047c02 */ /* 0x004fc80008000f00 */
[----:B------:R2:W3:Y:S03]  /*122f0*/  SYNCS.PHASECHK.TRANS64.TRYWAIT P1, [R4+URZ+-0x8], R3 ;  /* 0xfffff803040075a7 */ /* 0x0004e6000802017f */
[----:B---3--:R-:W-:Y:S05]  /*12300*/  @!P1 NANOSLEEP.SYNCS 0x989680 ;  /* 0x009896800000995d */ /* 0x008fea0003900000 */
[----:B------:R-:W3:Y:S02]  /*12310*/  @!P1 SYNCS.PHASECHK.TRANS64 P1, [R4+URZ+-0x8], R3 ;  /* 0xfffff803040095a7 */ /* 0x000ee4000802007f */
[----:B---3--:R-:W-:Y:S05]  /*12320*/  @!P1 BRA `(.L_x_18) ;  /* 0xfffffffc00ec9947 */ /* 0x008fea000383ffff */
[----:B------:R-:W-:Y:S05]  /*12330*/  BRA `(.L_x_101) ;  /* 0xfffffee800c87947 */ /* 0x000fea000383ffff */
.L_x_20:
[----:B-1----:R-:W-:-:S04]  /*12340*/  IMAD.U32 R9, RZ, RZ, UR37 ;  /* 0x00000025ff097e24 */ /* 0x002fc8000f8e00ff */
[----:B------:R1:W2:Y:S03]  /*12350*/  SYNCS.PHASECHK.TRANS64.TRYWAIT P1, [R9+URZ+0xb008], R2 ;  /* 0x00b00802090075a7 */ /* 0x0002a6000802017f */
[----:B--2---:R-:W-:Y:S05]  /*12360*/  @!P1 NANOSLEEP.SYNCS 0x989680 ;  /* 0x009896800000995d */ /* 0x004fea0003900000 */
[----:B------:R-:W2:Y:S02]  /*12370*/  @!P1 SYNCS.PHASECHK.TRANS64 P1, [R9+URZ+0xb008], R2 ;  /* 0x00b00802090095a7 */ /* 0x000ea4000802007f */
[----:B--2---:R-:W-:Y:S05]  /*12380*/  @!P1 BRA `(.L_x_20) ;  /* 0xfffffffc00ec9947 */ /* 0x004fea000383ffff */
[----:B------:R-:W-:Y:S05]  /*12390*/  BRA `(.L_x_102) ;  /* 0xffffff3800547947 */ /* 0x000fea000383ffff */
.L_x_25:
[----:B-1----:R-:W-:-:S04]  /*123a0*/  MOV R8, UR6 ;  /* 0x0000000600087c02 */ /* 0x002fc80008000f00 */
[----:B------:R1:W2:Y:S03]  /*123b0*/  SYNCS.PHASECHK.TRANS64.TRYWAIT P2, [R8+URZ+0xb000], R5 ;  /* 0x00b00005080075a7 */ /* 0x0002a6000804017f */
[----:B--2---:R-:W-:Y:S05]  /*123c0*/  @!P2 NANOSLEEP.SYNCS 0x989680 ;  /* 0x009896800000a95d */ /* 0x004fea0003900000 */
[----:B------:R-:W2:Y:S02]  /*123d0*/  @!P2 SYNCS.PHASECHK.TRANS64 P2, [R8+URZ+0xb000], R5 ;  /* 0x00b000050800a5a7 */ /* 0x000ea4000804007f */
[----:B--2---:R-:W-:Y:S05]  /*123e0*/  @!P2 BRA `(.L_x_25) ;  /* 0xfffffffc00eca947 */ /* 0x004fea000383ffff */
[----:B------:R-:W-:Y:S05]  /*123f0*/  BRA `(.L_x_103) ;  /* 0xffffff40000c7947 */ /* 0x000fea000383ffff */
.L_x_29:
[----:B-1----:R-:W-:-:S04]  /*12400*/  MOV R10, UR7 ;  /* 0x00000007000a7c02 */ /* 0x002fc80008000f00 */
[----:B------:R1:W2:Y:S03]  /*12410*/  SYNCS.PHASECHK.TRANS64.TRYWAIT P2, [R10+URZ+0xb000], R13 ;  /* 0x00b0000d0a0075a7 */ /* 0x0002a6000804017f */
[----:B--2---:R-:W-:Y:S05]  /*12420*/  @!P2 NANOSLEEP.SYNCS 0x989680 ;  /* 0x009896800000a95d */ /* 0x004fea0003900000 */
[----:B------:R-:W2:Y:S02]  /*12430*/  @!P2 SYNCS.PHASECHK.TRANS64 P2, [R10+URZ+0xb000], R13 ;  /* 0x00b0000d0a00a5a7 */ /* 0x000ea4000804007f */
[----:B--2---:R-:W-:Y:S05]  /*12440*/  @!P2 BRA `(.L_x_29) ;  /* 0xfffffffc00eca947 */ /* 0x004fea000383ffff */
[----:B------:R-:W-:Y:S05]  /*12450*/  BRA `(.L_x_28) ;  /* 0xffffff7c00c87947 */ /* 0x000fea000383ffff */
.L_x_37:
[----:B--2---:R-:W-:-:S04]  /*12460*/  IMAD.U32 R8, RZ, RZ, UR6 ;  /* 0x00000006ff087e24 */ /* 0x004fc8000f8e00ff */
[----:B------:R2:W3:Y:S03]  /*12470*/  SYNCS.PHASECHK.TRANS64.TRYWAIT P2, [R8+URZ+0xb000], R5 ;  /* 0x00b00005080075a7 */ /* 0x0004e6000804017f */
[----:B---3--:R-:W-:Y:S05]  /*12480*/  @!P2 NANOSLEEP.SYNCS 0x989680 ;  /* 0x009896800000a95d */ /* 0x008fea0003900000 */
[----:B------:R-:W3:Y:S02]  /*12490*/  @!P2 SYNCS.PHASECHK.TRANS64 P2, [R8+URZ+0xb000], R5 ;  /* 0x00b000050800a5a7 */ /* 0x000ee4000804007f */
[----:B---3--:R-:W-:Y:S05]  /*124a0*/  @!P2 BRA `(.L_x_37) ;  /* 0xfffffffc00eca947 */ /* 0x008fea000383ffff */
[----:B------:R-:W-:Y:S05]  /*124b0*/  BRA `(.L_x_104) ;  /* 0xffffff8400b07947 */ /* 0x000fea000383ffff */
.L_x_41:
[----:B-1----:R-:W-:-:S04]  /*124c0*/  MOV R10, UR7 ;  /* 0x00000007000a7c02 */ /* 0x002fc80008000f00 */
[----:B------:R1:W2:Y:S03]  /*124d0*/  SYNCS.PHASECHK.TRANS64.TRYWAIT P2, [R10+URZ+0xb000], R11 ;  /* 0x00b0000b0a0075a7 */ /* 0x0002a6000804017f */
[----:B--2---:R-:W-:Y:S05]  /*124e0*/  @!P2 NANOSLEEP.SYNCS 0x989680 ;  /* 0x009896800000a95d */ /* 0x004fea0003900000 */
[----:B------:R-:W2:Y:S02]  /*124f0*/  @!P2 SYNCS.PHASECHK.TRANS64 P2, [R10+URZ+0xb000], R11 ;  /* 0x00b0000b0a00a5a7 */ /* 0x000ea4000804007f */
[----:B--2---:R-:W-:Y:S05]  /*12500*/  @!P2 BRA `(.L_x_41) ;  /* 0xfffffffc00eca947 */ /* 0x004fea000383ffff */
[----:B------:R-:W-:Y:S05]  /*12510*/  BRA `(.L_x_40) ;  /* 0xffffffd400987947 */ /* 0x000fea000383ffff */
.L_x_57:
[----:B-1----:R-:W-:-:S04]  /*12520*/  MOV R3, UR16 ;  /* 0x0000001000037c02 */ /* 0x002fc80008000f00 */
[----:B------:R1:W2:Y:S03]  /*12530*/  SYNCS.PHASECHK.TRANS64.TRYWAIT P0, [R3+URZ+0x8], R0 ;  /* 0x00000800030075a7 */ /* 0x0002a6000800017f */
[----:B--2---:R-:W-:Y:S05]  /*12540*/  @!P0 NANOSLEEP.SYNCS 0x989680 ;  /* 0x009896800000895d */ /* 0x004fea0003900000 */
[----:B------:R-:W2:Y:S02]  /*12550*/  @!P0 SYNCS.PHASECHK.TRANS64 P0, [R3+URZ+0x8], R0 ;  /* 0x00000800030085a7 */ /* 0x000ea4000800007f */
[----:B--2---:R-:W-:Y:S05]  /*12560*/  @!P0 BRA `(.L_x_57) ;  /* 0xfffffffc00ec8947 */ /* 0x004fea000383ffff */
[----:B------:R-:W-:Y:S05]  /*12570*/  BRA `(.L_x_105) ;  /* 0xffffffe000d07947 */ /* 0x000fea000383ffff */
.L_x_69:
[----:B--2---:R2:W4:Y:S02]  /*12580*/  SYNCS.PHASECHK.TRANS64.TRYWAIT P0, [R4+URZ+0xb060], R3 ;  /* 0x00b06003040075a7 */ /* 0x004524000800017f */
[----:B----4-:R-:W-:Y:S05]  /*12590*/  @!P0 NANOSLEEP.SYNCS 0x989680 ;  /* 0x009896800000895d */ /* 0x010fea0003900000 */
[----:B------:R-:W4:Y:S02]  /*125a0*/  @!P0 SYNCS.PHASECHK.TRANS64 P0, [R4+URZ+0xb060], R3 ;  /* 0x00b06003040085a7 */ /* 0x000f24000800007f */
[----:B----4-:R-:W-:Y:S05]  /*125b0*/  @!P0 BRA `(.L_x_69) ;  /* 0xfffffffc00f08947 */ /* 0x010fea000383ffff */
[----:B------:R-:W-:Y:S05]  /*125c0*/  BRA `(.L_x_106) ;  /* 0xffffffec005c7947 */ /* 0x000fea000383ffff */
.L_x_74:
[----:B-1----:R1:W2:Y:S02]  /*125d0*/  SYNCS.PHASECHK.TRANS64.TRYWAIT P0, [R5+URZ+0xb028], R2 ;  /* 0x00b02802050075a7 */ /* 0x0022a4000800017f */
[----:B--2---:R-:W-:Y:S05]  /*125e0*/  @!P0 NANOSLEEP.SYNCS 0x989680 ;  /* 0x009896800000895d */ /* 0x004fea0003900000 */
[----:B------:R-:W2:Y:S02]  /*125f0*/  @!P0 SYNCS.PHASECHK.TRANS64 P0, [R5+URZ+0xb028], R2 ;  /* 0x00b02802050085a7 */ /* 0x000ea4000800007f */
[----:B--2---:R-:W-:Y:S05]  /*12600*/  @!P0 BRA `(.L_x_74) ;  /* 0xfffffffc00f08947 */ /* 0x004fea000383ffff */
[----:B------:R-:W-:Y:S05]  /*12610*/  BRA `(.L_x_107) ;  /* 0xffffffec00e07947 */ /* 0x000fea000383ffff */
.L_x_79:
[----:B-1----:R1:W2:Y:S02]  /*12620*/  SYNCS.PHASECHK.TRANS64.TRYWAIT P0, [R5+URZ+0xb060], R6 ;  /* 0x00b06006050075a7 */ /* 0x0022a4000800017f */
[----:B--2---:R-:W-:Y:S05]  /*12630*/  @!P0 NANOSLEEP.SYNCS 0x989680 ;  /* 0x009896800000895d */ /* 0x004fea0003900000 */
[----:B------:R-:W2:Y:S02]  /*12640*/  @!P0 SYNCS.PHASECHK.TRANS64 P0, [R5+URZ+0xb060], R6 ;  /* 0x00b06006050085a7 */ /* 0x000ea4000800007f */
[----:B--2---:R-:W-:Y:S05]  /*12650*/  @!P0 BRA `(.L_x_79) ;  /* 0xfffffffc00f08947 */ /* 0x004fea000383ffff */
[----:B------:R-:W-:Y:S05]  /*12660*/  BRA `(.L_x_108) ;  /* 0xfffffff0005c7947 */ /* 0x000fea000383ffff */
.L_x_84:
[----:B-1----:R1:W2:Y:S02]  /*12670*/  SYNCS.PHASECHK.TRANS64.TRYWAIT P0, [R4+URZ+0xb028], R7 ;  /* 0x00b02807040075a7 */ /* 0x0022a4000800017f */
[----:B--2---:R-:W-:Y:S05]  /*12680*/  @!P0 NANOSLEEP.SYNCS 0x989680 ;  /* 0x009896800000895d */ /* 0x004fea0003900000 */
[----:B------:R-:W2:Y:S02]  /*12690*/  @!P0 SYNCS.PHASECHK.TRANS64 P0, [R4+URZ+0xb028], R7 ;  /* 0x00b02807040085a7 */ /* 0x000ea4000800007f */
[----:B--2---:R-:W-:Y:S05]  /*126a0*/  @!P0 BRA `(.L_x_84) ;  /* 0xfffffffc00f08947 */ /* 0x004fea000383ffff */
[----:B------:R-:W-:Y:S05]  /*126b0*/  BRA `(.L_x_109) ;  /* 0xfffffff000e47947 */ /* 0x000fea000383ffff */
.L_x_90:
[----:B-1----:R1:W2:Y:S02]  /*126c0*/  SYNCS.PHASECHK.TRANS64.TRYWAIT P4, [R6+URZ+0xb028], R5 ;  /* 0x00b02805060075a7 */ /* 0x0022a4000808017f */
[----:B--2---:R-:W-:Y:S05]  /*126d0*/  @!P4 NANOSLEEP.SYNCS 0x989680 ;  /* 0x009896800000c95d */ /* 0x004fea0003900000 */
[----:B------:R-:W2:Y:S02]  /*126e0*/  @!P4 SYNCS.PHASECHK.TRANS64 P4, [R6+URZ+0xb028], R5 ;  /* 0x00b028050600c5a7 */ /* 0x000ea4000808007f */
[----:B--2---:R-:W-:Y:S05]  /*126f0*/  @!P4 BRA `(.L_x_90) ;  /* 0xfffffffc00f0c947 */ /* 0x004fea000383ffff */
[----:B------:R-:W-:Y:S05]  /*12700*/  BRA `(.L_x_110) ;  /* 0xfffffff4009c7947 */ /* 0x000fea000383ffff */
.L_x_95:
[----:B-1----:R1:W2:Y:S02]  /*12710*/  SYNCS.PHASECHK.TRANS64.TRYWAIT P4, [R6+URZ+0xb028], R7 ;  /* 0x00b02807060075a7 */ /* 0x0022a4000808017f */
[----:B--2---:R-:W-:Y:S05]  /*12720*/  @!P4 NANOSLEEP.SYNCS 0x989680 ;  /* 0x009896800000c95d */ /* 0x004fea0003900000 */
[----:B------:R-:W2:Y:S02]  /*12730*/  @!P4 SYNCS.PHASECHK.TRANS64 P4, [R6+URZ+0xb028], R7 ;  /* 0x00b028070600c5a7 */ /* 0x000ea4000808007f */
[----:B--2---:R-:W-:Y:S05]  /*12740*/  @!P4 BRA `(.L_x_95) ;  /* 0xfffffffc00f0c947 */ /* 0x004fea000383ffff */
[----:B------:R-:W-:Y:S05]  /*12750*/  BRA `(.L_x_111) ;  /* 0xfffffff800247947 */ /* 0x000fea000383ffff */
        .weak           $__internal_0_$__cuda_sm20_rcp_rn_f32_slowpath
        .type           $__internal_0_$__cuda_sm20_rcp_rn_f32_slowpath,@function
        .size           $__internal_0_$__cuda_sm20_rcp_rn_f32_slowpath,(.L_x_117 - $__internal_0_$__cuda_sm20_rcp_rn_f32_slowpath)
$__internal_0_$__cuda_sm20_rcp_rn_f32_slowpath:
[----:B------:R-:W-:Y:S01]  /*12760*/  IMAD.SHL.U32 R0, R2, 0x2, RZ ;  /* 0x0000000202007824 */ /* 0x000fe200078e00ff */
[----:B------:R-:W-:Y:S04]  /*12770*/  BSSY B2, `(.L_x_112) ;  /* 0x0000030000027945 */ /* 0x000fe80003800000 */
[----:B------:R-:W-:-:S04]  /*12780*/  SHF.R.U32.HI R13, RZ, 0x18, R0 ;  /* 0x00000018ff0d7819 */ /* 0x000fc80000011600 */
[----:B------:R-:W-:-:S13]  /*12790*/  ISETP.NE.U32.AND P0, PT, R13, RZ, PT ;  /* 0x000000ff0d00720c */ /* 0x000fda0003f05070 */
[----:B------:R-:W-:Y:S05]  /*127a0*/  @P0 BRA `(.L_x_113) ;  /* 0x0000000000280947 */ /* 0x000fea0003800000 */
[----:B------:R-:W-:-:S04]  /*127b0*/  SHF.L.U32 R0, R2, 0x1, RZ ;  /* 0x0000000102007819 */ /* 0x000fc800000006ff */
[----:B------:R-:W-:-:S13]  /*127c0*/  ISETP.NE.AND P0, PT, R0, RZ, PT ;  /* 0x000000ff0000720c */ /* 0x000fda0003f05270 */
[----:B------:R-:W-:Y:S01]  /*127d0*/  @P0 FFMA R7, R2, 1.84467440737095516160e+19, RZ ;  /* 0x5f80000002070823 */ /* 0x000fe200000000ff */
[----:B------:R-:W-:Y:S08]  /*127e0*/  @!P0 MUFU.RCP R3, R2 ;  /* 0x0000000200038308 */ /* 0x000ff00000001000 */
[----:B------:R-:W1:Y:S02]  /*127f0*/  @P0 MUFU.RCP R0, R7 ;  /* 0x0000000700000308 */ /* 0x000e640000001000 */
[----:B-1----:R-:W-:-:S04]  /*12800*/  @P0 FFMA R12, R7, R0, -1 ;  /* 0xbf800000070c0423 */ /* 0x002fc80000000000 */
[----:B------:R-:W-:-:S04]  /*12810*/  @P0 FADD.FTZ R13, -R12, -RZ ;  /* 0x800000ff0c0d0221 */ /* 0x000fc80000010100 */
[----:B------:R-:W-:-:S04]  /*12820*/  @P0 FFMA R0, R0, R13, R0 ;  /* 0x0000000d00000223 */ /* 0x000fc80000000000 */
[----:B------:R-:W-:Y:S01]  /*12830*/  @P0 FFMA R3, R0, 1.84467440737095516160e+19, RZ ;  /* 0x5f80000000030823 */ /* 0x000fe200000000ff */
[----:B------:R-:W-:Y:S06]  /*12840*/  BRA `(.L_x_114) ;  /* 0x0000000000887947 */ /* 0x000fec0003800000 */
.L_x_113:
[----:B------:R-:W-:-:S04]  /*12850*/  IADD3 R19, R13, -0xfd, RZ ;  /* 0xffffff030d137810 */ /* 0x000fc80007ffe0ff */
[----:B------:R-:W-:-:S13]  /*12860*/  ISETP.GT.U32.AND P0, PT, R19, 0x1, PT ;  /* 0x000000011300780c */ /* 0x000fda0003f04070 */
[----:B------:R-:W-:Y:S05]  /*12870*/  @P0 BRA `(.L_x_115) ;  /* 0x0000000000780947 */ /* 0x000fea0003800000 */
[----:B------:R-:W-:Y:S01]  /*12880*/  LOP3.LUT R0, R2, 0x7fffff, RZ, 0xc0, !PT ;  /* 0x007fffff02007812 */ /* 0x000fe200078ec0ff */
[----:B------:R-:W-:-:S03]  /*12890*/  IMAD.MOV.U32 R14, RZ, RZ, 0x3 ;  /* 0x00000003ff0e7424 */ /* 0x000fc600078e00ff */
[----:B------:R-:W-:Y:S02]  /*128a0*/  LOP3.LUT R0, R0, 0x3f800000, RZ, 0xfc, !PT ;  /* 0x3f80000000007812 */ /* 0x000fe400078efcff */
[----:B------:R-:W-:Y:S02]  /*128b0*/  SHF.L.U32 R14, R14, R19, RZ ;  /* 0x000000130e0e7219 */ /* 0x000fe400000006ff */
[----:B------:R-:W1:Y:S02]  /*128c0*/  MUFU.RCP R3, R0 ;  /* 0x0000000000037308 */ /* 0x000e640000001000 */
[----:B-1----:R-:W-:-:S04]  /*128d0*/  FFMA R7, R0, R3, -1 ;  /* 0xbf80000000077423 */ /* 0x002fc80000000003 */
[----:B------:R-:W-:-:S04]  /*128e0*/  FADD.FTZ R12, -R7, -RZ ;  /* 0x800000ff070c7221 */ /* 0x000fc80000010100 */
[CCC-:B------:R-:W-:Y:S01]  /*128f0*/  FFMA.RM R7, R3.reuse, R12.reuse, R3.reuse ;  /* 0x0000000c03077223 */ /* 0x1c0fe20000004003 */
[----:B------:R-:W-:-:S04]  /*12900*/  FFMA.RP R12, R3, R12, R3 ;  /* 0x0000000c030c7223 */ /* 0x000fc80000008003 */
[C---:B------:R-:W-:Y:S02]  /*12910*/  LOP3.LUT R3, R7.reuse, 0x7fffff, RZ, 0xc0, !PT ;  /* 0x007fffff07037812 */ /* 0x040fe400078ec0ff */
[----:B------:R-:W-:Y:S02]  /*12920*/  FSETP.NEU.FTZ.AND P0, PT, R7, R12, PT ;  /* 0x0000000c0700720b */ /* 0x000fe40003f1d000 */
[----:B------:R-:W-:Y:S02]  /*12930*/  LOP3.LUT R3, R3, 0x800000, RZ, 0xfc, !PT ;  /* 0x0080000003037812 */ /* 0x000fe400078efcff */
[----:B------:R-:W-:Y:S02]  /*12940*/  SEL R7, RZ, 0xffffffff, !P0 ;  /* 0xffffffffff077807 */ /* 0x000fe40004000000 */
[----:B------:R-:W-:Y:S02]  /*12950*/  LOP3.LUT R14, R14, R3, RZ, 0xc0, !PT ;  /* 0x000000030e0e7212 */ /* 0x000fe400078ec0ff */
[----:B------:R-:W-:-:S02]  /*12960*/  IADD3 R0, -R7, RZ, RZ ;  /* 0x000000ff07007210 */ /* 0x000fc40007ffe1ff */
[-C--:B------:R-:W-:Y:S02]  /*12970*/  SHF.R.U32.HI R14, RZ, R19.reuse, R14 ;  /* 0x00000013ff0e7219 */ /* 0x080fe4000001160e */
[----:B------:R-:W-:Y:S02]  /*12980*/  LOP3.LUT P1, RZ, R0, R19, R3, 0xf8, !PT ;  /* 0x0000001300ff7212 */ /* 0x000fe4000782f803 */
[C---:B------:R-:W-:Y:S02]  /*12990*/  LOP3.LUT P0, RZ, R14.reuse, 0x1, RZ, 0xc0, !PT ;  /* 0x000000010eff7812 */ /* 0x040fe4000780c0ff */
[----:B------:R-:W-:-:S04]  /*129a0*/  LOP3.LUT P2, RZ, R14, 0x2, RZ, 0xc0, !PT ;  /* 0x000000020eff7812 */ /* 0x000fc8000784c0ff */
[----:B------:R-:W-:Y:S02]  /*129b0*/  PLOP3.LUT P0, PT, P0, P1, P2, 0xe0, 0x0 ;  /* 0x000000000000781c */ /* 0x000fe40000703c20 */
[----:B------:R-:W-:Y:S02]  /*129c0*/  LOP3.LUT P1, RZ, R2, 0x7fffff, RZ, 0xc0, !PT ;  /* 0x007fffff02ff7812 */ /* 0x000fe4000782c0ff */
[----:B------:R-:W-:-:S04]  /*129d0*/  SEL R0, RZ, 0x1, !P0 ;  /* 0x00000001ff007807 */ /* 0x000fc80004000000 */
[----:B------:R-:W-:-:S04]  /*129e0*/  IADD3 R0, -R0, RZ, RZ ;  /* 0x000000ff00007210 */ /* 0x000fc80007ffe1ff */
[----:B------:R-:W-:Y:S01]  /*129f0*/  ISETP.GE.AND P0, PT, R0, RZ, PT ;  /* 0x000000ff0000720c */ /* 0x000fe20003f06270 */
[----:B------:R-:W-:-:S05]  /*12a00*/  VIADD R0, R13, 0xffffff04 ;  /* 0xffffff040d007836 */ /* 0x000fca0000000000 */
[----:B------:R-:W-:-:S07]  /*12a10*/  SHF.R.U32.HI R3, RZ, R0, R3 ;  /* 0x00000000ff037219 */ /* 0x000fce0000011603 */
[----:B------:R-:W-:-:S04]  /*12a20*/  @!P0 IADD3 R3, R3, 0x1, RZ ;  /* 0x0000000103038810 */ /* 0x000fc80007ffe0ff */
[----:B------:R-:W-:-:S04]  /*12a30*/  @!P1 SHF.L.U32 R3, R3, 0x1, RZ ;  /* 0x0000000103039819 */ /* 0x000fc800000006ff */
[----:B------:R-:W-:Y:S01]  /*12a40*/  LOP3.LUT R3, R3, 0x80000000, R2, 0xf8, !PT ;  /* 0x8000000003037812 */ /* 0x000fe200078ef802 */
[----:B------:R-:W-:Y:S06]  /*12a50*/  BRA `(.L_x_114) ;  /* 0x0000000000047947 */ /* 0x000fec0003800000 */
.L_x_115:
[----:B------:R1:W2:Y:S02]  /*12a60*/  MUFU.RCP R3, R2 ;  /* 0x0000000200037308 */ /* 0x0002a40000001000 */
.L_x_114:
[----:B------:R-:W-:Y:S05]  /*12a70*/  BSYNC B2 ;  /* 0x0000000000027941 */ /* 0x000fea0003800000 */
.L_x_112:
[----:B--2---:R-:W-:Y:S01]  /*12a80*/  IMAD.MOV.U32 R0, RZ, RZ, R3 ;  /* 0x000000ffff007224 */ /* 0x004fe200078e0003 */
[----:B-1----:R-:W-:Y:S02]  /*12a90*/  MOV R2, R15 ;  /* 0x0000000f00027202 */ /* 0x002fe40000000f00 */
[----:B------:R-:W-:-:S04]  /*12aa0*/  MOV R3, 0x0 ;  /* 0x0000000000037802 */ /* 0x000fc80000000f00 */
[----:B------:R-:W-:Y:S05]  /*12ab0*/  RET.REL.NODEC R2 `(_ZN7cutlass13device_kernelINS_4fmha6kernel28FmhaKernelTmaWarpSpecializedINS1_10collective30FmhaMainloopTmaWarpSpecializedINS_10bfloat16_tEffN4cute5tupleIJNS7_1CILi128EEENS9_ILi256EEENS9_ILi16EEEEEENS8_IJiNS9_ILi1EEENS8_IJiiEEEEEESG_SG_NS4_14ResidualFusionEJEEENS4_15FmhaFwdEpilogueIS6_fNS8_IJNS9_ILi64EEESC_SB_EEEEENS2_23IndividualTileSchedulerEJEEEEEvNT_6ParamsE) ;  /* 0xfffffed402507950 */ /* 0x000fea0003c3ffff */
.L_x_116:
[----:B------:R-:W-:-:S00]  /*12ac0*/  BRA `(.L_x_116) ;  /* 0xfffffffc00fc7947 */ /* 0x000fc0000383ffff */
[----:B------:R-:W-:-:S00]  /*12ad0*/  NOP ;  /* 0x0000000000007918 */ /* 0x000fc00000000000 */
        /* <DEDUP_REMOVED lines=10> */
.L_x_117:


//--------------------- .nv.global.init           --------------------------
	.section	.nv.global.init,"aw",@progbits
.nv.global.init:
	.type		$str$24,@object
	.size		$str$24,($str$25 - $str$24)
$str$24:
        /*0000*/ 	.byte	0x28, 0x61, 0x64, 0x64, 0x72, 0x65, 0x73, 0x73, 0x20, 0x26, 0x20, 0x6d, 0x61, 0x73, 0x6b, 0x29
        /*0010*/ 	.byte	0x20, 0x3d, 0x3d, 0x20, 0x30, 0x00
	.type		$str$25,@object
	.size		$str$25,(__unnamed_1 - $str$25)
$str$25:
        /*0016*/ 	.byte	0x2f, 0x74, 0x6d, 0x70, 0x2f, 0x63, 0x75, 0x74, 0x6c, 0x61, 0x73, 0x73, 0x5f, 0x73, 0x77, 0x65
        /*0026*/ 	.byte	0x65, 0x70, 0x5f, 0x73, 0x72, 0x63, 0x2f, 0x69, 0x6e, 0x63, 0x6c, 0x75, 0x64, 0x65, 0x2f, 0x63
        /*0036*/ 	.byte	0x75, 0x74, 0x65, 0x2f, 0x70, 0x6f, 0x69, 0x6e, 0x74, 0x65, 0x72, 0x5f, 0x66, 0x6c, 0x61, 0x67
        /*0046*/ 	.byte	0x67, 0x65, 0x64, 0x2e, 0x68, 0x70, 0x70, 0x00
	.type		__unnamed_1,@object
	.size		__unnamed_1,(.L_0 - __unnamed_1)
__unnamed_1:
        /*004e*/ 	.byte	0x61, 0x75, 0x74, 0x6f, 0x20, 0x63, 0x75, 0x74, 0x65, 0x3a, 0x3a, 0x61, 0x73, 0x5f, 0x70, 0x6f
        /* <DEDUP_REMOVED lines=27> */
        /*020e*/ 	.byte	0x30, 0x3e, 0x3e, 0x3e, 0x3e, 0x3e, 0x5d, 0x00
.L_0:


//--------------------- .nv.shared._ZN7cutlass13device_kernelINS_4fmha6kernel28FmhaKernelTmaWarpSpecializedINS1_10collective30FmhaMainloopTmaWarpSpecializedINS_10bfloat16_tEffN4cute5tupleIJNS7_1CILi128EEENS9_ILi256EEENS9_ILi16EEEEEENS8_IJiNS9_ILi1EEENS8_IJiiEEEEEESG_SG_NS4_14ResidualFusionEJEEENS4_15FmhaFwdEpilogueIS6_fNS8_IJNS9_ILi64EEESC_SB_EEEEENS2_23IndividualTileSchedulerEJEEEEEvNT_6ParamsE --------------------------
	.section	.nv.shared._ZN7cutlass13device_kernelINS_4fmha6kernel28FmhaKernelTmaWarpSpecializedINS1_10collective30FmhaMainloopTmaWarpSpecializedINS_10bfloat16_tEffN4cute5tupleIJNS7_1CILi128EEENS9_ILi256EEENS9_ILi16EEEEEENS8_IJiNS9_ILi1EEENS8_IJiiEEEEEESG_SG_NS4_14ResidualFusionEJEEENS4_15FmhaFwdEpilogueIS6_fNS8_IJNS9_ILi64EEESC_SB_EEEEENS2_23IndividualTileSchedulerEJEEEEEvNT_6ParamsE,"aw",@nobits
	.sectionflags	@""
	.align	16
	.zero		1024


//--------------------- .nv.shared.reserved.0     --------------------------
	.section	.nv.shared.reserved.0,"aw",@nobits
	.weak		__nv_reservedSMEM_offset_0_alias
	.size		__nv_reservedSMEM_offset_0_alias, 0, 0
	.other		__nv_reservedSMEM_offset_0_alias,@"STO_CUDA_RESERVED_SHARED STV_DEFAULT"
__nv_reservedSMEM_offset_0_alias:
	.zero		0


//--------------------- .nv.global                --------------------------
	.section	.nv.global,"aw",@nobits
.nv.global:
	.type		_ZN39_INTERNAL_24eb38f9_4_k_cu_33209cbf_31254cute1_E,@object
	.size		_ZN39_INTERNAL_24eb38f9_4_k_cu_33209cbf_31254cute1_E,(_ZN39_INTERNAL_24eb38f9_4_k_cu_33209cbf_31254cuda3std3__45__cpo6cbeginE - _ZN39_INTERNAL_24eb38f9_4_k_cu_33209cbf_31254cute1_E)
_ZN39_INTERNAL_24eb38f9_4_k_cu_33209cbf_31254cute1_E:
	.zero		1
	.type		_ZN39_INTERNAL_24eb38f9_4_k_cu_33209cbf_31254cuda3std3__45__cpo6cbeginE,@object
	.size		_ZN39_INTERNAL_24eb38f9_4_k_cu_33209cbf_31254cuda3std3__45__cpo6cbeginE,(_ZN39_INTERNAL_24eb38f9_4_k_cu_33209cbf_31254cuda3std3__48in_placeE - _ZN39_INTERNAL_24eb38f9_4_k_cu_33209cbf_31254cuda3std3__45__cpo6cbeginE)
_ZN39_INTERNAL_24eb38f9_4_k_cu_33209cbf_31254cuda3std3__45__cpo6cbeginE:
	.zero		1
	.type		_ZN39_INTERNAL_24eb38f9_4_k_cu_33209cbf_31254cuda3std3__48in_placeE,@object
	.size		_ZN39_INTERNAL_24eb38f9_4_k_cu_33209cbf_31254cuda3std3__48in_placeE,(_ZN39_INTERNAL_24eb38f9_4_k_cu_33209cbf_31254cuda3std6ranges3__45__cpo9iter_moveE - _ZN39_INTERNAL_24eb38f9_4_k_cu_33209cbf_31254cuda3std3__48in_placeE)
_ZN39_INTERNAL_24eb38f9_4_k_cu_33209cbf_31254cuda3std3__48in_placeE:
	.zero		1
	.type		_ZN39_INTERNAL_24eb38f9_4_k_cu_33209cbf_31254cuda3std6ranges3__45__cpo9iter_moveE,@object
	.size		_ZN39_INTERNAL_24eb38f9_4_k_cu_33209cbf_31254cuda3std6ranges3__45__cpo9iter_moveE,(_ZN39_INTERNAL_24eb38f9_4_k_cu_33209cbf_31254cuda3std3__45__cpo5beginE - _ZN39_INTERNAL_24eb38f9_4_k_cu_33209cbf_31254cuda3std6ranges3__45__cpo9iter_moveE)
_ZN39_INTERNAL_24eb38f9_4_k_cu_33209cbf_31254cuda3std6ranges3__45__cpo9iter_moveE:
	.zero		1
	.type		_ZN39_INTERNAL_24eb38f9_4_k_cu_33209cbf_31254cuda3std3__45__cpo5beginE,@object
	.size		_ZN39_INTERNAL_24eb38f9_4_k_cu_33209cbf_31254cuda3std3__45__cpo5beginE,(_ZN39_INTERNAL_24eb38f9_4_k_cu_33209cbf_31254cuda3std3__441_GLOBAL__N__24eb38f9_4_k_cu_33209cbf_31256ignoreE - _ZN39_INTERNAL_24eb38f9_4_k_cu_33209cbf_31254cuda3std3__45__cpo5beginE)
_ZN39_INTERNAL_24eb38f9_4_k_cu_33209cbf_31254cuda3std3__45__cpo5beginE:
	.zero		1
	.type		_ZN39_INTERNAL_24eb38f9_4_k_cu_33209cbf_31254cuda3std3__441_GLOBAL__N__24eb38f9_4_k_cu_33209cbf_31256ignoreE,@object
	.size		_ZN39_INTERNAL_24eb38f9_4_k_cu_33209cbf_31254cuda3std3__441_GLOBAL__N__24eb38f9_4_k_cu_33209cbf_31256ignoreE,(_ZN39_INTERNAL_24eb38f9_4_k_cu_33209cbf_31254cute7productE - _ZN39_INTERNAL_24eb38f9_4_k_cu_33209cbf_31254cuda3std3__441_GLOBAL__N__24eb38f9_4_k_cu_33209cbf_31256ignoreE)
_ZN39_INTERNAL_24eb38f9_4_k_cu_33209cbf_31254cuda3std3__441_GLOBAL__N__24eb38f9_4_k_cu_33209cbf_31256ignoreE:
	.zero		1
	.type		_ZN39_INTERNAL_24eb38f9_4_k_cu_33209cbf_31254cute7productE,@object
	.size		_ZN39_INTERNAL_24eb38f9_4_k_cu_33209cbf_31254cute7productE,(_ZN39_INTERNAL_24eb38f9_4_k_cu_33209cbf_31254cuda3std3__45__cpo3endE - _ZN39_INTERNAL_24eb38f9_4_k_cu_33209cbf_31254cute7productE)
_ZN39_INTERNAL_24eb38f9_4_k_cu_33209cbf_31254cute7productE:
	.zero		1
	.type		_ZN39_INTERNAL_24eb38f9_4_k_cu_33209cbf_31254cuda3std3__45__cpo3endE,@object
	.size		_ZN39_INTERNAL_24eb38f9_4_k_cu_33209cbf_31254cuda3std3__45__cpo3endE,(_ZN39_INTERNAL_24eb38f9_4_k_cu_33209cbf_31254cuda3std3__419piecewise_constructE - _ZN39_INTERNAL_24eb38f9_4_k_cu_33209cbf_31254cuda3std3__45__cpo3endE)
_ZN39_INTERNAL_24eb38f9_4_k_cu_33209cbf_31254cuda3std3__45__cpo3endE:
	.zero		1
	.type		_ZN39_INTERNAL_24eb38f9_4_k_cu_33209cbf_31254cuda3std3__419piecewise_constructE,@object
	.size		_ZN39_INTERNAL_24eb38f9_4_k_cu_33209cbf_31254cuda3std3__419piecewise_constructE,(_ZN39_INTERNAL_24eb38f9_4_k_cu_33209cbf_31254cuda3std3__45__cpo4cendE - _ZN39_INTERNAL_24eb38f9_4_k_cu_33209cbf_31254cuda3std3__419piecewise_constructE)
_ZN39_INTERNAL_24eb38f9_4_k_cu_33209cbf_31254cuda3std3__419piecewise_constructE:
	.zero		1
	.type		_ZN39_INTERNAL_24eb38f9_4_k_cu_33209cbf_31254cuda3std3__45__cpo4cendE,@object
	.size		_ZN39_INTERNAL_24eb38f9_4_k_cu_33209cbf_31254cuda3std3__45__cpo4cendE,(_ZN39_INTERNAL_24eb38f9_4_k_cu_33209cbf_31254cuda3std6ranges3__45__cpo4swapE - _ZN39_INTERNAL_24eb38f9_4_k_cu_33209cbf_31254cuda3std3__45__cpo4cendE)
_ZN39_INTERNAL_24eb38f9_4_k_cu_33209cbf_31254cuda3std3__45__cpo4cendE:
	.zero		1
	.type		_ZN39_INTERNAL_24eb38f9_4_k_cu_33209cbf_31254cuda3std6ranges3__45__cpo4swapE,@object
	.size		_ZN39_INTERNAL_24eb38f9_4_k_cu_33209cbf_31254cuda3std6ranges3__45__cpo4swapE,(.L_8 - _ZN39_INTERNAL_24eb38f9_4_k_cu_33209cbf_31254cuda3std6ranges3__45__cpo4swapE)
_ZN39_INTERNAL_24eb38f9_4_k_cu_33209cbf_31254cuda3std6ranges3__45__cpo4swapE:
	.zero		1
.L_8:


//--------------------- .nv.constant0._ZN7cutlass13device_kernelINS_4fmha6kernel28FmhaKernelTmaWarpSpecializedINS1_10collective30FmhaMainloopTmaWarpSpecializedINS_10bfloat16_tEffN4cute5tupleIJNS7_1CILi128EEENS9_ILi256EEENS9_ILi16EEEEEENS8_IJiNS9_ILi1EEENS8_IJiiEEEEEESG_SG_NS4_14ResidualFusionEJEEENS4_15FmhaFwdEpilogueIS6_fNS8_IJNS9_ILi64EEESC_SB_EEEEENS2_23IndividualTileSchedulerEJEEEEEvNT_6ParamsE --------------------------
	.section	.nv.constant0._ZN7cutlass13device_kernelINS_4fmha6kernel28FmhaKernelTmaWarpSpecializedINS1_10collective30FmhaMainloopTmaWarpSpecializedINS_10bfloat16_tEffN4cute5tupleIJNS7_1CILi128EEENS9_ILi256EEENS9_ILi16EEEEEENS8_IJiNS9_ILi1EEENS8_IJiiEEEEEESG_SG_NS4_14ResidualFusionEJEEENS4_15FmhaFwdEpilogueIS6_fNS8_IJNS9_ILi64EEESC_SB_EEEEENS2_23IndividualTileSchedulerEJEEEEEvNT_6ParamsE,"a",@progbits
	.sectionflags	@""
	.align	4
.nv.constant0._ZN7cutlass13device_kernelINS_4fmha6kernel28FmhaKernelTmaWarpSpecializedINS1_10collective30FmhaMainloopTmaWarpSpecializedINS_10bfloat16_tEffN4cute5tupleIJNS7_1CILi128EEENS9_ILi256EEENS9_ILi16EEEEEENS8_IJiNS9_ILi1EEENS8_IJiiEEEEEESG_SG_NS4_14ResidualFusionEJEEENS4_15FmhaFwdEpilogueIS6_fNS8_IJNS9_ILi64EEESC_SB_EEEEENS2_23IndividualTileSchedulerEJEEEEEvNT_6ParamsE:
	.zero		2688


//--------------------- SYMBOLS --------------------------

	.type		.nv.reservedSmem.offset0,@object
	.size		.nv.reservedSmem.offset0,0x4
	.type		__assertfail,@function
